def matmul_kernel(
    a_ptr,
    b_ptr,
    c_ptr,
    M,
    N,
    K,
    stride_am,
    stride_ak,
    stride_bk,
    stride_bn,
    stride_cm,
    stride_cn,
    BLOCK_M: tl.constexpr,
    BLOCK_N: tl.constexpr,
    BLOCK_K: tl.constexpr,
    GROUP_M: tl.constexpr,
):
    pid = tl.program_id(axis=0)
    num_pid_m = tl.cdiv(M, BLOCK_M)
    num_pid_n = tl.cdiv(N, BLOCK_N)
    num_pid_in_group = GROUP_M * num_pid_n
    group_id = pid // num_pid_in_group
    first_pid_m = group_id * GROUP_M
    group_size_m = min(num_pid_m - first_pid_m, GROUP_M)
    pid_m = first_pid_m + ((pid % num_pid_in_group) % group_size_m)
    pid_n = (pid % num_pid_in_group) // group_size_m

    offs_am = (pid_m * BLOCK_M + tl.arange(0, BLOCK_M)) % M
    offs_bn = (pid_n * BLOCK_N + tl.arange(0, BLOCK_N)) % N
    offs_k = tl.arange(0, BLOCK_K)
    a_ptrs = a_ptr + offs_am[:, None] * stride_am + offs_k[None, :] * stride_ak
    b_ptrs = b_ptr + offs_k[:, None] * stride_bk + offs_bn[None, :] * stride_bn

    acc = tl.zeros((BLOCK_M, BLOCK_N), dtype=tl.float32)
    for kk in range(0, tl.cdiv(K, BLOCK_K)):
        a = tl.load(a_ptrs, mask=offs_k[None, :] < K - kk * BLOCK_K, other=0.0)
        b = tl.load(b_ptrs, mask=offs_k[:, None] < K - kk * BLOCK_K, other=0.0)
        acc = tl.dot(a, b, acc)
        a_ptrs += BLOCK_K * stride_ak
        b_ptrs += BLOCK_K * stride_bk

    c = acc.to(c_ptr.dtype.element_ty)
    offs_cm = pid_m * BLOCK_M + tl.arange(0, BLOCK_M)
    offs_cn = pid_n * BLOCK_N + tl.arange(0, BLOCK_N)
    c_ptrs = c_ptr + offs_cm[:, None] * stride_cm + offs_cn[None, :] * stride_cn
    mask = (offs_cm[:, None] < M) & (offs_cn[None, :] < N)
    tl.store(c_ptrs, c, mask=mask)

# config = {"BLOCK_K": 128, "BLOCK_M": 128, "BLOCK_N": 512, "GROUP_M": 8, "arch": "sm_100", "dtype": "bf16", "num_ctas": 1, "num_stages": 4, "num_warps": 8}
# arch = sm_100


// ===== COMPILED SASS (sm_100a) =====

	.target	sm_100a

	.elftype	@"ET_EXEC"


//--------------------- .note.nv.tkinfo           --------------------------
	.section	.note.nv.tkinfo,"",@"SHT_NOTE"
	.sectionflags	@"SHF_NOTE_NV_TKINFO"
	.tkinfo
        /*0018*/ 	.word	0x00000081
        /*0030*/ 	.string	""
        /*0030*/ 	.string	"ptxas-blackwell"
        /*0030*/ 	.string	"Cuda compilation tools, release 12.9, V12.9.86"
        /*0030*/ 	.string	"Build cuda_12.9.r12.9/compiler.36037853_0"
        /*0030*/ 	.string	"-v  -suppress-debug-info  -lineinfo  -arch sm_100a "



//--------------------- .note.nv.cuver            --------------------------
	.section	.note.nv.cuver,"",@"SHT_NOTE"
	.sectionflags	@"SHF_NOTE_NV_CUVER"
        /*0018*/ 	.short	0x0001
        /*001a*/ 	.short	0x0064
        /*001c*/ 	.short	0x0001
        /*001e*/ 	.short	0x0000
        /*0020*/ 	.short	0x0001
        /*0022*/ 	.short	0x0000


//--------------------- .nv.info                  --------------------------
	.section	.nv.info,"",@"SHT_CUDA_INFO"
	.align	4


	//----- nvinfo : EIATTR_REGCOUNT
	.align		4
        /*0000*/ 	.byte	0x04, 0x2f
        /*0002*/ 	.short	(.L_4 - .L_3)
	.align		4
.L_3:
        /*0004*/ 	.word	index@(matmul_kernel)
        /*0008*/ 	.word	0x00000080


	//----- nvinfo : EIATTR_FRAME_SIZE
	.align		4
.L_4:
        /*000c*/ 	.byte	0x04, 0x11
        /*000e*/ 	.short	(.L_6 - .L_5)
	.align		4
.L_5:
        /*0010*/ 	.word	index@($__internal_2_$__cuda_sm10x_tcgen05_guardrail_trap_unallocated_columns_being_dealloced)
        /*0014*/ 	.word	0x000012b0


	//----- nvinfo : EIATTR_FRAME_SIZE
	.align		4
.L_6:
        /*0018*/ 	.byte	0x04, 0x11
        /*001a*/ 	.short	(.L_8 - .L_7)
	.align		4
.L_7:
        /*001c*/ 	.word	index@($__internal_1_$__cuda_sm10x_tcgen05_guardrail_trap_phase_invalid_during_alloc)
        /*0020*/ 	.word	0x000012b0


	//----- nvinfo : EIATTR_FRAME_SIZE
	.align		4
.L_8:
        /*0024*/ 	.byte	0x04, 0x11
        /*0026*/ 	.short	(.L_10 - .L_9)
	.align		4
.L_9:
        /*0028*/ 	.word	index@($__internal_0_$__cuda_sm10x_tcgen05_guardrail_trap_col_being_dealloced_not_returned_by_alloc)
        /*002c*/ 	.word	0x000012b0


	//----- nvinfo : EIATTR_FRAME_SIZE
	.align		4
.L_10:
        /*0030*/ 	.byte	0x04, 0x11
        /*0032*/ 	.short	(.L_12 - .L_11)
	.align		4
.L_11:
        /*0034*/ 	.word	index@(matmul_kernel)
        /*0038*/ 	.word	0x000012b0


	//----- nvinfo : EIATTR_MIN_STACK_SIZE
	.align		4
.L_12:
        /*003c*/ 	.byte	0x04, 0x12
        /*003e*/ 	.short	(.L_14 - .L_13)
	.align		4
.L_13:
        /*0040*/ 	.word	index@(matmul_kernel)
        /*0044*/ 	.word	0x000012b0
.L_14:


//--------------------- .nv.info.matmul_kernel    --------------------------
	.section	.nv.info.matmul_kernel,"",@"SHT_CUDA_INFO"
	.sectionflags	@""
	.align	4


	//----- nvinfo : EIATTR_CUDA_API_VERSION
	.align		4
        /*0000*/ 	.byte	0x04, 0x37
        /*0002*/ 	.short	(.L_16 - .L_15)
.L_15:
        /*0004*/ 	.word	0x00000081


	//----- nvinfo : EIATTR_KPARAM_INFO
	.align		4
.L_16:
        /*0008*/ 	.byte	0x04, 0x17
        /*000a*/ 	.short	(.L_18 - .L_17)
.L_17:
        /*000c*/ 	.word	0x00000000
        /*0010*/ 	.short	0x000d
        /*0012*/ 	.short	0x0048
        /*0014*/ 	.byte	0x00, 0xf4, 0x21, 0x00


	//----- nvinfo : EIATTR_KPARAM_INFO
	.align		4
.L_18:
        /*0018*/ 	.byte	0x04, 0x17
        /*001a*/ 	.short	(.L_20 - .L_19)
.L_19:
        /*001c*/ 	.word	0x00000000
        /*0020*/ 	.short	0x000c
        /*0022*/ 	.short	0x0040
        /*0024*/ 	.byte	0x00, 0xf4, 0x21, 0x00


	//----- nvinfo : EIATTR_KPARAM_INFO
	.align		4
.L_20:
        /*0028*/ 	.byte	0x04, 0x17
        /*002a*/ 	.short	(.L_22 - .L_21)
.L_21:
        /*002c*/ 	.word	0x00000000
        /*0030*/ 	.short	0x000b
        /*0032*/ 	.short	0x0038
        /*0034*/ 	.byte	0x00, 0xf0, 0x11, 0x00


	//----- nvinfo : EIATTR_KPARAM_INFO
	.align		4
.L_22:
        /*0038*/ 	.byte	0x04, 0x17
        /*003a*/ 	.short	(.L_24 - .L_23)
.L_23:
        /*003c*/ 	.word	0x00000000
        /*0040*/ 	.short	0x000a
        /*0042*/ 	.short	0x0034
        /*0044*/ 	.byte	0x00, 0xf0, 0x11, 0x00


	//----- nvinfo : EIATTR_KPARAM_INFO
	.align		4
.L_24:
        /*0048*/ 	.byte	0x04, 0x17
        /*004a*/ 	.short	(.L_26 - .L_25)
.L_25:
        /*004c*/ 	.word	0x00000000
        /*0050*/ 	.short	0x0009
        /*0052*/ 	.short	0x0030
        /*0054*/ 	.byte	0x00, 0xf0, 0x11, 0x00


	//----- nvinfo : EIATTR_KPARAM_INFO
	.align		4
.L_26:
        /*0058*/ 	.byte	0x04, 0x17
        /*005a*/ 	.short	(.L_28 - .L_27)
.L_27:
        /*005c*/ 	.word	0x00000000
        /*0060*/ 	.short	0x0008
        /*0062*/ 	.short	0x002c
        /*0064*/ 	.byte	0x00, 0xf0, 0x11, 0x00


	//----- nvinfo : EIATTR_KPARAM_INFO
	.align		4
.L_28:
        /*0068*/ 	.byte	0x04, 0x17
        /*006a*/ 	.short	(.L_30 - .L_29)
.L_29:
        /*006c*/ 	.word	0x00000000
        /*0070*/ 	.short	0x0007
        /*0072*/ 	.short	0x0028
        /*0074*/ 	.byte	0x00, 0xf0, 0x11, 0x00


	//----- nvinfo : EIATTR_KPARAM_INFO
	.align		4
.L_30:
        /*0078*/ 	.byte	0x04, 0x17
        /*007a*/ 	.short	(.L_32 - .L_31)
.L_31:
        /*007c*/ 	.word	0x00000000
        /*0080*/ 	.short	0x0006
        /*0082*/ 	.short	0x0024
        /*0084*/ 	.byte	0x00, 0xf0, 0x11, 0x00


	//----- nvinfo : EIATTR_KPARAM_INFO
	.align		4
.L_32:
        /*0088*/ 	.byte	0x04, 0x17
        /*008a*/ 	.short	(.L_34 - .L_33)
.L_33:
        /*008c*/ 	.word	0x00000000
        /*0090*/ 	.short	0x0005
        /*0092*/ 	.short	0x0020
        /*0094*/ 	.byte	0x00, 0xf0, 0x11, 0x00


	//----- nvinfo : EIATTR_KPARAM_INFO
	.align		4
.L_34:
        /*0098*/ 	.byte	0x04, 0x17
        /*009a*/ 	.short	(.L_36 - .L_35)
.L_35:
        /*009c*/ 	.word	0x00000000
        /*00a0*/ 	.short	0x0004
        /*00a2*/ 	.short	0x001c
        /*00a4*/ 	.byte	0x00, 0xf0, 0x11, 0x00


	//----- nvinfo : EIATTR_KPARAM_INFO
	.align		4
.L_36:
        /*00a8*/ 	.byte	0x04, 0x17
        /*00aa*/ 	.short	(.L_38 - .L_37)
.L_37:
        /*00ac*/ 	.word	0x00000000
        /*00b0*/ 	.short	0x0003
        /*00b2*/ 	.short	0x0018
        /*00b4*/ 	.byte	0x00, 0xf0, 0x11, 0x00


	//----- nvinfo : EIATTR_KPARAM_INFO
	.align		4
.L_38:
        /*00b8*/ 	.byte	0x04, 0x17
        /*00ba*/ 	.short	(.L_40 - .L_39)
.L_39:
        /*00bc*/ 	.word	0x00000000
        /*00c0*/ 	.short	0x0002
        /*00c2*/ 	.short	0x0010
        /*00c4*/ 	.byte	0x00, 0xf4, 0x21, 0x00


	//----- nvinfo : EIATTR_KPARAM_INFO
	.align		4
.L_40:
        /*00c8*/ 	.byte	0x04, 0x17
        /*00ca*/ 	.short	(.L_42 - .L_41)
.L_41:
        /*00cc*/ 	.word	0x00000000
        /*00d0*/ 	.short	0x0001
        /*00d2*/ 	.short	0x0008
        /*00d4*/ 	.byte	0x00, 0xf4, 0x21, 0x00


	//----- nvinfo : EIATTR_KPARAM_INFO
	.align		4
.L_42:
        /*00d8*/ 	.byte	0x04, 0x17
        /*00da*/ 	.short	(.L_44 - .L_43)
.L_43:
        /*00dc*/ 	.word	0x00000000
        /*00e0*/ 	.short	0x0000
        /*00e2*/ 	.short	0x0000
        /*00e4*/ 	.byte	0x00, 0xf4, 0x21, 0x00


	//----- nvinfo : EIATTR_AT_ENTRY_FRAGMENTS
	.align		4
.L_44:
        /*00e8*/ 	.byte	0x04, 0x4f
        /*00ea*/ 	.short	(.L_46 - .L_45)


	//   ....[0]....
.L_45:
        /*00ec*/ 	.word	0x00000004


	//----- nvinfo : EIATTR_RESERVED_SMEM_USED
	.align		4
.L_46:
        /*00f0*/ 	.byte	0x01, 0x41
	.zero		2


	//----- nvinfo : EIATTR_SPARSE_MMA_MASK
	.align		4
        /*00f4*/ 	.byte	0x03, 0x50
        /*00f6*/ 	.short	0x0000


	//----- nvinfo : EIATTR_TCGEN05_1CTA_USED
	.align		4
        /*00f8*/ 	.byte	0x01, 0x51
	.zero		2


	//----- nvinfo : EIATTR_MAXREG_COUNT
	.align		4
        /*00fc*/ 	.byte	0x03, 0x1b
        /*00fe*/ 	.short	0x00ff


	//----- nvinfo : EIATTR_NUM_BARRIERS
	.align		4
        /*0100*/ 	.byte	0x02, 0x4c
        /*0102*/ 	.byte	0x01
	.zero		1


	//----- nvinfo : EIATTR_ANNOTATIONS
	.align		4
        /*0104*/ 	.byte	0x04, 0x55
        /*0106*/ 	.short	(.L_48 - .L_47)


	//   ....[0]....
.L_47:
        /*0108*/ 	.word	0x00000001
        /*010c*/ 	.byte	0xb0, 0x0a, 0x00, 0x00, 0x01, 0x00, 0x00, 0x00, 0xf0, 0x0a, 0x00, 0x00, 0x01, 0x00, 0x00, 0x00
        /* <DEDUP_REMOVED lines=2449> */
        /*9a2c*/ 	.byte	0xe0, 0xee, 0x03, 0x00


	//----- nvinfo : EIATTR_INT_WARP_WIDE_INSTR_OFFSETS
	.align		4
.L_48:
        /*9a30*/ 	.byte	0x04, 0x31
        /*9a32*/ 	.short	(.L_50 - .L_49)


	//   ....[0]....
.L_49:
        /*9a34*/ 	.word	0x0000a420


	//   ....[1]....
        /*9a38*/ 	.word	0x0000a430


	//   ....[2]....
        /*9a3c*/ 	.word	0x00017440


	//   ....[3]....
        /*9a40*/ 	.word	0x0003f530


	//   ....[4]....
        /*9a44*/ 	.word	0x0003f580


	//----- nvinfo : EIATTR_COOP_GROUP_MASK_REGIDS
	.align		4
.L_50:
        /*9a48*/ 	.byte	0x04, 0x29
        /*9a4a*/ 	.short	(.L_52 - .L_51)


	//   ....[0]....
.L_51:
        /*9a4c*/ 	.word	0xffffffff


	//   ....[1]....
        /*9a50*/ 	.word	0xffffffff


	//   ....[2]....
        /*9a54*/ 	.word	0xffffffff


	//   ....[3]....
        /*9a58*/ 	.word	0xffffffff


	//----- nvinfo : EIATTR_COOP_GROUP_INSTR_OFFSETS
	.align		4
.L_52:
        /*9a5c*/ 	.byte	0x04, 0x28
        /*9a5e*/ 	.short	(.L_54 - .L_53)


	//   ....[0]....
.L_53:
        /*9a60*/ 	.word	0x00000070


	//   ....[1]....
        /*9a64*/ 	.word	0x00000330


	//   ....[2]....
        /*9a68*/ 	.word	0x0003f3c0


	//   ....[3]....
        /*9a6c*/ 	.word	0x0003f630


	//----- nvinfo : EIATTR_VRC_CTA_INIT_COUNT
	.align		4
.L_54:
        /*9a70*/ 	.byte	0x02, 0x4a
        /*9a72*/ 	.byte	0x80
	.zero		1


	//----- nvinfo : EIATTR_MBARRIER_INSTR_OFFSETS
	.align		4
        /*9a74*/ 	.byte	0x04, 0x39
        /*9a76*/ 	.short	(.L_56 - .L_55)


	//   ....[0]....
.L_55:
        /*9a78*/ 	.word	0x0000a7d0
        /*9a7c*/ 	.word	0x000000ff
        /*9a80*/ 	.word	0x00000000
        /*9a84*/ 	.short	0x0100
        /*9a86*/ 	.byte	0x4d
	.zero		1


	//   ....[1]....
        /*9a88*/ 	.word	0x00017470
        /*9a8c*/ 	.word	0x000000ff
        /*9a90*/ 	.word	0x00050008
        /*9a94*/ 	.short	0x0100
        /*9a96*/ 	.byte	0x05
	.zero		1


	//   ....[2]....
        /*9a98*/ 	.word	0x0002a510
        /*9a9c*/ 	.word	0x000000ff
        /*9aa0*/ 	.word	0x00000000
        /*9aa4*/ 	.short	0x010a
        /*9aa6*/ 	.byte	0x4d
	.zero		1


	//   ....[3]....
        /*9aa8*/ 	.word	0x00034f70
        /*9aac*/ 	.word	0x000000ff
        /*9ab0*/ 	.word	0x00000000
        /*9ab4*/ 	.short	0x010a
        /*9ab6*/ 	.byte	0x4d
	.zero		1


	//   ....[4]....
        /*9ab8*/ 	.word	0x00034fc0
        /*9abc*/ 	.word	0x000000ff
        /*9ac0*/ 	.word	0x00050000
        /*9ac4*/ 	.short	0x0108
        /*9ac6*/ 	.byte	0x05
	.zero		1


	//   ....[5]....
        /*9ac8*/ 	.word	0x00035000
        /*9acc*/ 	.word	0x000000ff
        /*9ad0*/ 	.word	0x00050008
        /*9ad4*/ 	.short	0x0108
        /*9ad6*/ 	.byte	0x05
	.zero		1


	//   ....[6]....
        /*9ad8*/ 	.word	0x0003f650
        /*9adc*/ 	.word	0x000000ff
        /*9ae0*/ 	.word	0x00000000
        /*9ae4*/ 	.short	0x010a
        /*9ae6*/ 	.byte	0x4d
	.zero		1


	//   ....[7]....
        /*9ae8*/ 	.word	0x0003f680
        /*9aec*/ 	.word	0x000000ff
        /*9af0*/ 	.word	0x00000000
        /*9af4*/ 	.short	0x010a
        /*9af6*/ 	.byte	0x4d
	.zero		1


	//----- nvinfo : EIATTR_NUM_MBARRIERS
	.align		4
.L_56:
        /*9af8*/ 	.byte	0x03, 0x38
        /*9afa*/ 	.short	0x0002


	//----- nvinfo : EIATTR_EXIT_INSTR_OFFSETS
	.align		4
        /*9afc*/ 	.byte	0x04, 0x1c
        /*9afe*/ 	.short	(.L_58 - .L_57)


	//   ....[0]....
.L_57:
        /*9b00*/ 	.word	0x0003f640


	//----- nvinfo : EIATTR_REQNTID
	.align		4
.L_58:
        /*9b04*/ 	.byte	0x04, 0x10
        /*9b06*/ 	.short	(.L_60 - .L_59)
.L_59:
        /*9b08*/ 	.word	0x00000100
        /*9b0c*/ 	.word	0x00000001
        /*9b10*/ 	.word	0x00000001


	//----- nvinfo : EIATTR_CRS_STACK_SIZE
	.align		4
.L_60:
        /*9b14*/ 	.byte	0x04, 0x1e
        /*9b16*/ 	.short	(.L_62 - .L_61)
.L_61:
        /*9b18*/ 	.word	0x00000000


	//----- nvinfo : EIATTR_CBANK_PARAM_SIZE
	.align		4
.L_62:
        /*9b1c*/ 	.byte	0x03, 0x19
        /*9b1e*/ 	.short	0x0050


	//----- nvinfo : EIATTR_PARAM_CBANK
	.align		4
        /*9b20*/ 	.byte	0x04, 0x0a
        /*9b22*/ 	.short	(.L_64 - .L_63)
	.align		4
.L_63:
        /*9b24*/ 	.word	index@(.nv.constant0.matmul_kernel)
        /*9b28*/ 	.short	0x0380
        /*9b2a*/ 	.short	0x0050


	//----- nvinfo : EIATTR_SW_WAR
	.align		4
.L_64:
        /*9b2c*/ 	.byte	0x04, 0x36
        /*9b2e*/ 	.short	(.L_66 - .L_65)
.L_65:
        /*9b30*/ 	.word	0x00000008
.L_66:


//--------------------- .nv.compat                --------------------------
	.section	.nv.compat,"",@"SHT_CUDA_COMPAT_INFO"
	.align	4
        /*0000*/ 	.byte	0x02, 0x02, 0x02, 0x00, 0x02, 0x05, 0x05, 0x00, 0x02, 0x03, 0x00, 0x00, 0x02, 0x06, 0x01, 0x00


//--------------------- .nv.callgraph             --------------------------
	.section	.nv.callgraph,"",@"SHT_CUDA_CALLGRAPH"
	.align	4
	.sectionentsize	8
	.align		4
        /*0000*/ 	.word	0x00000000
	.align		4
        /*0004*/ 	.word	0xffffffff
	.align		4
        /*0008*/ 	.word	0x00000000
	.align		4
        /*000c*/ 	.word	0xfffffffe
	.align		4
        /*0010*/ 	.word	0x00000000
	.align		4
        /*0014*/ 	.word	0xfffffffd
	.align		4
        /*0018*/ 	.word	0x00000000
	.align		4
        /*001c*/ 	.word	0xfffffffc


//--------------------- .text.matmul_kernel       --------------------------
	.section	.text.matmul_kernel,"ax",@progbits
	.align	128
        .global         matmul_kernel
        .type           matmul_kernel,@function
        .size           matmul_kernel,(.L_x_20 - matmul_kernel)
        .other          matmul_kernel,@"STO_CUDA_ENTRY STV_DEFAULT"
matmul_kernel:
.text.matmul_kernel:
[----:B------:R-:W0:Y:S01]  /*0000*/  LDC R1, c[0x0][0x37c] ;  /* 0x0000df00ff017b82 */ /* 0x000e220000000800 */
[----:B------:R-:W1:Y:S01]  /*0010*/  S2R R0, SR_TID.X ;  /* 0x0000000000007919 */ /* 0x000e620000002100 */
[----:B0-----:R-:W-:Y:S01]  /*0020*/  VIADD R1, R1, 0xffffed50 ;  /* 0xffffed5001017836 */ /* 0x001fe20000000000 */
[----:B-1----:R-:W-:-:S13]  /*0030*/  ISETP.GE.U32.AND P0, PT, R0, 0x20, PT ;  /* 0x000000200000780c */ /* 0x002fda0003f06070 */
[----:B------:R-:W-:Y:S02]  /*0040*/  VOTEU.ANY UP0, P0 ;  /* 0x0000000000ff7886 */ /* 0x000fe40000000100 */
[----:B------:R-:W-:Y:S05]  /*0050*/  BRA.U UP0, `(.L_x_0) ;  /* 0x0000000100b87547 */ /* 0x000fea000b800000 */
[----:B------:R-:W0:Y:S01]  /*0060*/  S2UR UR6, SR_CgaCtaId ;  /* 0x00000000000679c3 */ /* 0x000e220000008800 */
[----:B------:R-:W-:Y:S01]  /*0070*/  NOP ;  /* 0x0000000000007918 */ /* 0x000fe20000000000 */
[----:B------:R-:W-:Y:S02]  /*0080*/  UMOV UR4, 0x40 ;  /* 0x0000004000047882 */ /* 0x000fe40000000000 */
[----:B0-----:R-:W-:-:S09]  /*0090*/  ULEA UR4, UR6, UR4, 0x18 ;  /* 0x0000000406047291 */ /* 0x001fd2000f8ec0ff */
[----:B------:R-:W0:Y:S01]  /*00a0*/  LDS.U8 R0, [UR4] ;  /* 0x00000004ff007984 */ /* 0x000e220008000000 */
[----:B------:R-:W-:Y:S02]  /*00b0*/  UMOV UR4, 0x400 ;  /* 0x0000040000047882 */ /* 0x000fe40000000000 */
[----:B------:R-:W-:Y:S01]  /*00c0*/  ULEA UR4, UR6, UR4, 0x18 ;  /* 0x0000000406047291 */ /* 0x000fe2000f8ec0ff */
[----:B0-----:R-:W-:-:S13]  /*00d0*/  ISETP.NE.AND P0, PT, R0, RZ, PT ;  /* 0x000000ff0000720c */ /* 0x001fda0003f05270 */
[----:B------:R-:W-:Y:S05]  /*00e0*/  @P0 BRA `(.L_x_1) ;  /* 0x00000000007c0947 */ /* 0x000fea0003800000 */
[----:B------:R-:W-:-:S13]  /*00f0*/  ELECT P0, URZ, PT ;  /* 0x0000000000ff782f */ /* 0x000fda0003800000 */
[----:B------:R-:W-:Y:S05]  /*0100*/  @!P0 BRA `(.L_x_2) ;  /* 0x0000000000848947 */ /* 0x000fea0003800000 */
[----:B------:R-:W-:Y:S01]  /*0110*/  UMOV UR5, 0x10 ;  /* 0x0000001000057882 */ /* 0x000fe20000000000 */
[----:B------:R-:W-:Y:S02]  /*0120*/  IMAD.MOV.U32 R4, RZ, RZ, 0x1 ;  /* 0x00000001ff047424 */ /* 0x000fe400078e00ff */
[----:B------:R-:W-:Y:S02]  /*0130*/  IMAD.MOV.U32 R5, RZ, RZ, 0xffff ;  /* 0x0000ffffff057424 */ /* 0x000fe400078e00ff */
[----:B------:R-:W-:Y:S04]  /*0140*/  DEPBAR.LE SB0, 0x36 ;  /* 0x00008d800000791a */ /* 0x000fe80000000000 */
[----:B------:R-:W0:Y:S02]  /*0150*/  UTCATOMSWS.FIND_AND_SET.ALIGN UP1, UR5, UR5 ;  /* 0x00000005000575e3 */ /* 0x000e240008020800 */
[----:B0-----:R-:W-:-:S04]  /*0160*/  PLOP3.LUT P0, PT, PT, PT, UP1, 0x80, 0x8 ;  /* 0x000000000008781c */ /* 0x001fc80003f0f018 */
[----:B------:R-:W-:-:S04]  /*0170*/  SEL R0, RZ, 0xffffffff, !P0 ;  /* 0xffffffffff007807 */ /* 0x000fc80004000000 */
[----:B------:R-:W-:Y:S01]  /*0180*/  ISETP.NE.AND P0, PT, R0, RZ, PT ;  /* 0x000000ff0000720c */ /* 0x000fe20003f05270 */
[----:B------:R-:W-:-:S12]  /*0190*/  IMAD.U32 R0, RZ, RZ, UR5 ;  /* 0x00000005ff007e24 */ /* 0x000fd8000f8e00ff */
[----:B------:R-:W-:Y:S05]  /*01a0*/  @P0 BRA `(.L_x_3) ;  /* 0x0000000000240947 */ /* 0x000fea0003800000 */
.L_x_4:
[----:B------:R-:W-:Y:S05]  /*01b0*/  NANOSLEEP 0x64 ;  /* 0x000000640000795d */ /* 0x000fea0003800000 */
[----:B------:R-:W-:-:S05]  /*01c0*/  UMOV UR5, 0x10 ;  /* 0x0000001000057882 */ /* 0x000fca0000000000 */
[----:B------:R-:W-:Y:S04]  /*01d0*/  DEPBAR.LE SB0, 0x36 ;  /* 0x00008d800000791a */ /* 0x000fe80000000000 */
[----:B------:R-:W0:Y:S02]  /*01e0*/  UTCATOMSWS.FIND_AND_SET.ALIGN UP1, UR5, UR5 ;  /* 0x00000005000575e3 */ /* 0x000e240008020800 */
[----:B0-----:R-:W-:-:S04]  /*01f0*/  PLOP3.LUT P0, PT, PT, PT, UP1, 0x80, 0x8 ;  /* 0x000000000008781c */ /* 0x001fc80003f0f018 */
[----:B------:R-:W-:-:S04]  /*0200*/  SEL R0, RZ, 0xffffffff, !P0 ;  /* 0xffffffffff007807 */ /* 0x000fc80004000000 */
[----:B------:R-:W-:Y:S01]  /*0210*/  ISETP.NE.AND P0, PT, R0, RZ, PT ;  /* 0x000000ff0000720c */ /* 0x000fe20003f05270 */
[----:B------:R-:W-:-:S12]  /*0220*/  IMAD.U32 R0, RZ, RZ, UR5 ;  /* 0x00000005ff007e24 */ /* 0x000fd8000f8e00ff */
[----:B------:R-:W-:Y:S05]  /*0230*/  @!P0 BRA `(.L_x_4) ;  /* 0xfffffffc00dc8947 */ /* 0x000fea000383ffff */
.L_x_3:
[C---:B------:R-:W-:Y:S01]  /*0240*/  VIADD R3, R0.reuse, 0x10 ;  /* 0x0000001000037836 */ /* 0x040fe20000000000 */
[----:B------:R-:W-:Y:S01]  /*0250*/  UMOV UR5, 0x50 ;  /* 0x0000005000057882 */ /* 0x000fe20000000000 */
[----:B------:R-:W-:Y:S01]  /*0260*/  SHF.L.U32 R2, R5, R0, RZ ;  /* 0x0000000005027219 */ /* 0x000fe200000006ff */
[----:B------:R-:W-:Y:S01]  /*0270*/  ULEA UR5, UR6, UR5, 0x18 ;  /* 0x0000000506057291 */ /* 0x000fe2000f8ec0ff */
[----:B------:R-:W-:Y:S01]  /*0280*/  IMAD.SHL.U32 R0, R0, 0x20, RZ ;  /* 0x0000002000007824 */ /* 0x000fe200078e00ff */
[----:B------:R-:W-:-:S04]  /*0290*/  SHF.L.U32 R3, R4, R3, RZ ;  /* 0x0000000304037219 */ /* 0x000fc800000006ff */
[----:B------:R-:W-:-:S05]  /*02a0*/  LOP3.LUT R2, R3, R2, RZ, 0xfc, !PT ;  /* 0x0000000203027212 */ /* 0x000fca00078efcff */
[----:B------:R0:W-:Y:S04]  /*02b0*/  ATOMS.OR RZ, [UR5], R2 ;  /* 0x00000002ffff798c */ /* 0x0001e8000b000005 */
[----:B------:R0:W-:Y:S01]  /*02c0*/  STS [UR4], R0 ;  /* 0x00000000ff007988 */ /* 0x0001e20008000804 */
[----:B------:R-:W-:Y:S05]  /*02d0*/  BRA `(.L_x_2) ;  /* 0x0000000000107947 */ /* 0x000fea0003800000 */
.L_x_1:
[----:B------:R-:W-:Y:S01]  /*02e0*/  IMAD.MOV.U32 R0, RZ, RZ, -0x1 ;  /* 0xffffffffff007424 */ /* 0x000fe200078e00ff */
[----:B------:R-:W-:-:S04]  /*02f0*/  MOV R2, 0x320 ;  /* 0x0000032000027802 */ /* 0x000fc80000000f00 */
[----:B------:R0:W-:Y:S03]  /*0300*/  STS [UR4], R0 ;  /* 0x00000000ff007988 */ /* 0x0001e60008000804 */
[----:B0-----:R-:W-:Y:S05]  /*0310*/  CALL.REL.NOINC `($__internal_1_$__cuda_sm10x_tcgen05_guardrail_trap_phase_invalid_during_alloc) ;  /* 0x000003f000f07944 */ /* 0x001fea0003c00000 */
.L_x_2:
[----:B------:R-:W-:Y:S05]  /*0320*/  WARPSYNC.ALL ;  /* 0x0000000000007948 */ /* 0x000fea0003800000 */
[----:B------:R-:W-:Y:S01]  /*0330*/  NOP ;  /* 0x0000000000007918 */ /* 0x000fe20000000000 */
.L_x_0:
[----:B------:R-:W1:Y:S01]  /*0340*/  LDC.64 R120, c[0x0][0x398] ;  /* 0x0000e600ff787b82 */ /* 0x000e620000000a00 */
[----:B------:R-:W2:Y:S01]  /*0350*/  S2R R5, SR_CTAID.X ;  /* 0x0000000000057919 */ /* 0x000ea20000002500 */
[----:B------:R-:W-:Y:S01]  /*0360*/  UMOV UR5, 0x400 ;  /* 0x0000040000057882 */ /* 0x000fe20000000000 */
[----:B------:R-:W3:Y:S01]  /*0370*/  LDCU.64 UR8, c[0x0][0x3a8] ;  /* 0x00007500ff0877ac */ /* 0x000ee20008000a00 */
[----:B------:R-:W4:Y:S01]  /*0380*/  S2R R11, SR_TID.X ;  /* 0x00000000000b7919 */ /* 0x000f220000002100 */
[----:B------:R-:W0:Y:S03]  /*0390*/  LDCU.128 UR12, c[0x0][0x380] ;  /* 0x00007000ff0c77ac */ /* 0x000e260008000c00 */
[----:B------:R-:W0:Y:S01]  /*03a0*/  S2UR UR7, SR_CgaCtaId ;  /* 0x00000000000779c3 */ /* 0x000e220000008800 */
[----:B------:R-:W0:Y:S01]  /*03b0*/  LDCU UR11, c[0x0][0x3a4] ;  /* 0x00007480ff0b77ac */ /* 0x000e220008000800 */
[----:B---3--:R-:W-:-:S02]  /*03c0*/  IMAD.U32 R122, RZ, RZ, UR8 ;  /* 0x00000008ff7a7e24 */ /* 0x008fc4000f8e00ff */
[----:B------:R-:W-:Y:S02]  /*03d0*/  IMAD.U32 R123, RZ, RZ, UR8 ;  /* 0x00000008ff7b7e24 */ /* 0x000fe4000f8e00ff */
[----:B01----:R-:W-:Y:S02]  /*03e0*/  VIADD R0, R121, 0x1ff ;  /* 0x000001ff79007836 */ /* 0x003fe40000000000 */
[----:B------:R-:W-:Y:S02]  /*03f0*/  IMAD.U32 R124, RZ, RZ, UR8 ;  /* 0x00000008ff7c7e24 */ /* 0x000fe4000f8e00ff */
[----:B------:R-:W-:Y:S01]  /*0400*/  IMAD.U32 R125, RZ, RZ, UR8 ;  /* 0x00000008ff7d7e24 */ /* 0x000fe2000f8e00ff */
[----:B------:R-:W-:Y:S01]  /*0410*/  SHF.R.S32.HI R3, RZ, 0x1f, R0 ;  /* 0x0000001fff037819 */ /* 0x000fe20000011400 */
[----:B------:R-:W-:Y:S01]  /*0420*/  IMAD.U32 R111, RZ, RZ, UR8 ;  /* 0x00000008ff6f7e24 */ /* 0x000fe2000f8e00ff */
[----:B------:R-:W-:Y:S01]  /*0430*/  ULEA UR5, UR7, UR5, 0x18 ;  /* 0x0000000507057291 */ /* 0x000fe2000f8ec0ff */
[----:B--2---:R-:W-:Y:S01]  /*0440*/  IABS R8, R5 ;  /* 0x0000000500087213 */ /* 0x004fe20000000000 */
[----:B------:R-:W-:Y:S01]  /*0450*/  IMAD.U32 R112, RZ, RZ, UR8 ;  /* 0x00000008ff707e24 */ /* 0x000fe2000f8e00ff */
[----:B------:R-:W-:Y:S01]  /*0460*/  LEA.HI R3, R3, R0, RZ, 0x9 ;  /* 0x0000000003037211 */ /* 0x000fe200078f48ff */
[----:B------:R-:W-:Y:S01]  /*0470*/  IMAD.U32 R113, RZ, RZ, UR8 ;  /* 0x00000008ff717e24 */ /* 0x000fe2000f8e00ff */
[----:B----4-:R-:W-:Y:S01]  /*0480*/  SHF.R.U32.HI R14, RZ, 0x5, R11 ;  /* 0x00000005ff0e7819 */ /* 0x010fe2000001160b */
[----:B------:R-:W-:Y:S01]  /*0490*/  IMAD.U32 R114, RZ, RZ, UR8 ;  /* 0x00000008ff727e24 */ /* 0x000fe2000f8e00ff */
[----:B------:R-:W-:Y:S01]  /*04a0*/  SHF.R.S32.HI R3, RZ, 0x9, R3 ;  /* 0x00000009ff037819 */ /* 0x000fe20000011403 */
[----:B------:R-:W-:-:S02]  /*04b0*/  IMAD.U32 R115, RZ, RZ, UR8 ;  /* 0x00000008ff737e24 */ /* 0x000fc4000f8e00ff */
[----:B------:R-:W-:Y:S02]  /*04c0*/  IMAD.U32 R116, RZ, RZ, UR8 ;  /* 0x00000008ff747e24 */ /* 0x000fe4000f8e00ff */
[----:B------:R-:W-:Y:S02]  /*04d0*/  IMAD.SHL.U32 R4, R3, 0x8, RZ ;  /* 0x0000000803047824 */ /* 0x000fe400078e00ff */
[----:B------:R-:W-:Y:S02]  /*04e0*/  IMAD.U32 R117, RZ, RZ, UR8 ;  /* 0x00000008ff757e24 */ /* 0x000fe4000f8e00ff */
[----:B------:R-:W-:Y:S01]  /*04f0*/  IMAD.U32 R118, RZ, RZ, UR8 ;  /* 0x00000008ff767e24 */ /* 0x000fe2000f8e00ff */
[-C--:B------:R-:W-:Y:S01]  /*0500*/  IABS R7, R4.reuse ;  /* 0x0000000400077213 */ /* 0x080fe20000000000 */
[----:B------:R-:W-:Y:S01]  /*0510*/  IMAD.U32 R119, RZ, RZ, UR8 ;  /* 0x00000008ff777e24 */ /* 0x000fe2000f8e00ff */
[----:B------:R-:W-:Y:S02]  /*0520*/  IABS R10, R4 ;  /* 0x00000004000a7213 */ /* 0x000fe40000000000 */
[----:B------:R-:W0:Y:S08]  /*0530*/  I2F.RP R0, R7 ;  /* 0x0000000700007306 */ /* 0x000e300000209400 */
[----:B0-----:R-:W0:Y:S02]  /*0540*/  MUFU.RCP R0, R0 ;  /* 0x0000000000007308 */ /* 0x001e240000001000 */
[----:B0-----:R-:W-:-:S02]  /*0550*/  VIADD R2, R0, 0xffffffe ;  /* 0x0ffffffe00027836 */ /* 0x001fc40000000000 */
[----:B------:R-:W-:-:S04]  /*0560*/  IMAD.MOV R0, RZ, RZ, -R10 ;  /* 0x000000ffff007224 */ /* 0x000fc800078e0a0a */
[----:B------:R0:W1:Y:S02]  /*0570*/  F2I.FTZ.U32.TRUNC.NTZ R3, R2 ;  /* 0x0000000200037305 */ /* 0x000064000021f000 */
[----:B0-----:R-:W-:Y:S02]  /*0580*/  IMAD.MOV.U32 R2, RZ, RZ, RZ ;  /* 0x000000ffff027224 */ /* 0x001fe400078e00ff */
[----:B-1----:R-:W-:-:S04]  /*0590*/  IMAD.MOV R6, RZ, RZ, -R3 ;  /* 0x000000ffff067224 */ /* 0x002fc800078e0a03 */
[----:B------:R-:W-:Y:S02]  /*05a0*/  IMAD R9, R6, R7, RZ ;  /* 0x0000000706097224 */ /* 0x000fe400078e02ff */
[----:B------:R-:W-:Y:S01]  /*05b0*/  IMAD.MOV.U32 R6, RZ, RZ, R8 ;  /* 0x000000ffff067224 */ /* 0x000fe200078e0008 */
[----:B------:R-:W-:Y:S01]  /*05c0*/  BAR.SYNC.DEFER_BLOCKING 0x0 ;  /* 0x0000000000007b1d */ /* 0x000fe20000010000 */
[----:B------:R-:W-:-:S06]  /*05d0*/  IMAD.HI.U32 R3, R3, R9, R2 ;  /* 0x0000000903037227 */ /* 0x000fcc00078e0002 */
[----:B------:R-:W-:-:S04]  /*05e0*/  IMAD.HI.U32 R3, R3, R6, RZ ;  /* 0x0000000603037227 */ /* 0x000fc800078e00ff */
[----:B------:R-:W-:-:S05]  /*05f0*/  IMAD R0, R3, R0, R6 ;  /* 0x0000000003007224 */ /* 0x000fca00078e0206 */
[----:B------:R-:W-:Y:S01]  /*0600*/  ISETP.GT.U32.AND P1, PT, R7, R0, PT ;  /* 0x000000000700720c */ /* 0x000fe20003f24070 */
[----:B------:R-:W0:-:S12]  /*0610*/  LDS R8, [UR5] ;  /* 0x00000005ff087984 */ /* 0x000e180008000800 */
[----:B------:R-:W-:Y:S02]  /*0620*/  @!P1 IMAD.IADD R0, R0, 0x1, -R7 ;  /* 0x0000000100009824 */ /* 0x000fe400078e0a07 */
[----:B------:R-:W-:Y:S01]  /*0630*/  @!P1 VIADD R3, R3, 0x1 ;  /* 0x0000000103039836 */ /* 0x000fe20000000000 */
[----:B------:R-:W-:Y:S01]  /*0640*/  BAR.SYNC.DEFER_BLOCKING 0x0 ;  /* 0x0000000000007b1d */ /* 0x000fe20000010000 */
[----:B------:R-:W-:Y:S02]  /*0650*/  ISETP.NE.AND P1, PT, R4, RZ, PT ;  /* 0x000000ff0400720c */ /* 0x000fe40003f25270 */
[----:B------:R-:W-:Y:S02]  /*0660*/  ISETP.GE.U32.AND P0, PT, R0, R7, PT ;  /* 0x000000070000720c */ /* 0x000fe40003f06070 */
[----:B------:R-:W-:Y:S02]  /*0670*/  LOP3.LUT R0, R5, R4, RZ, 0x3c, !PT ;  /* 0x0000000405007212 */ /* 0x000fe400078e3cff */
[----:B------:R-:W-:-:S02]  /*0680*/  IABS R7, R121 ;  /* 0x0000007900077213 */ /* 0x000fc40000000000 */
[----:B------:R-:W-:Y:S01]  /*0690*/  ISETP.GE.AND P2, PT, R0, RZ, PT ;  /* 0x000000ff0000720c */ /* 0x000fe20003f46270 */
[----:B------:R-:W-:-:S06]  /*06a0*/  VIADD R0, R120, 0x7f ;  /* 0x0000007f78007836 */ /* 0x000fcc0000000000 */
[----:B------:R-:W-:-:S04]  /*06b0*/  @P0 VIADD R3, R3, 0x1 ;  /* 0x0000000103030836 */ /* 0x000fc80000000000 */
[----:B------:R-:W-:Y:S01]  /*06c0*/  IMAD.MOV.U32 R2, RZ, RZ, R3 ;  /* 0x000000ffff027224 */ /* 0x000fe200078e0003 */
[----:B------:R-:W-:-:S03]  /*06d0*/  SHF.R.S32.HI R3, RZ, 0x1f, R0 ;  /* 0x0000001fff037819 */ /* 0x000fc60000011400 */
[----:B------:R-:W-:Y:S01]  /*06e0*/  @!P2 IMAD.MOV R2, RZ, RZ, -R2 ;  /* 0x000000ffff02a224 */ /* 0x000fe200078e0a02 */
[----:B------:R-:W-:Y:S02]  /*06f0*/  @!P1 LOP3.LUT R2, RZ, R4, RZ, 0x33, !PT ;  /* 0x00000004ff029212 */ /* 0x000fe400078e33ff */
[----:B------:R-:W-:-:S03]  /*0700*/  LEA.HI R3, R3, R0, RZ, 0x7 ;  /* 0x0000000003037211 */ /* 0x000fc600078f38ff */
[----:B------:R-:W-:Y:S02]  /*0710*/  IMAD.SHL.U32 R18, R2, 0x8, RZ ;  /* 0x0000000802127824 */ /* 0x000fe400078e00ff */
[----:B------:R-:W-:Y:S01]  /*0720*/  IMAD.MOV R2, RZ, RZ, -R2 ;  /* 0x000000ffff027224 */ /* 0x000fe200078e0a02 */
[----:B0-----:R-:W-:Y:S02]  /*0730*/  R2UR UR4, R8 ;  /* 0x00000000080472ca */ /* 0x001fe400000e0000 */
[----:B------:R-:W-:Y:S01]  /*0740*/  LEA.HI.SX32 R3, R3, -R18, 0x19 ;  /* 0x8000001203037211 */ /* 0x000fe200078fcaff */
[----:B------:R-:W-:Y:S02]  /*0750*/  IMAD R19, R4, R2, R5 ;  /* 0x0000000204137224 */ /* 0x000fe400078e0205 */
[----:B------:R-:W-:Y:S01]  /*0760*/  IMAD.MOV.U32 R2, RZ, RZ, RZ ;  /* 0x000000ffff027224 */ /* 0x000fe200078e00ff */
[----:B------:R-:W-:Y:S01]  /*0770*/  VIMNMX R16, PT, PT, R3, 0x8, PT ;  /* 0x0000000803107848 */ /* 0x000fe20003fe0100 */
[----:B------:R-:W0:Y:S03]  /*0780*/  I2F.RP R4, R7 ;  /* 0x0000000700047306 */ /* 0x000e260000209400 */
[----:B------:R-:W-:-:S05]  /*0790*/  IABS R9, R16 ;  /* 0x0000001000097213 */ /* 0x000fca0000000000 */
[----:B------:R-:W1:Y:S08]  /*07a0*/  I2F.RP R0, R9 ;  /* 0x0000000900007306 */ /* 0x000e700000209400 */
[----:B0-----:R-:W0:Y:S08]  /*07b0*/  MUFU.RCP R4, R4 ;  /* 0x0000000400047308 */ /* 0x001e300000001000 */
[----:B-1----:R-:W1:Y:S01]  /*07c0*/  MUFU.RCP R0, R0 ;  /* 0x0000000000007308 */ /* 0x002e620000001000 */
[----:B0-----:R-:W-:-:S02]  /*07d0*/  VIADD R12, R4, 0xffffffe ;  /* 0x0ffffffe040c7836 */ /* 0x001fc40000000000 */
[----:B------:R-:W-:-:S05]  /*07e0*/  IMAD.SHL.U32 R4, R14, 0x200000, RZ ;  /* 0x002000000e047824 */ /* 0x000fca00078e00ff */
[----:B------:R0:W-:Y:S01]  /*07f0*/  F2I.FTZ.U32.TRUNC.NTZ R13, R12 ;  /* 0x0000000c000d7305 */ /* 0x0001e2000021f000 */
[----:B------:R-:W-:Y:S01]  /*0800*/  LOP3.LUT R4, R4, 0x600000, RZ, 0xc0, !PT ;  /* 0x0060000004047812 */ /* 0x000fe200078ec0ff */
[----:B-1----:R-:W-:Y:S01]  /*0810*/  VIADD R3, R0, 0xffffffe ;  /* 0x0ffffffe00037836 */ /* 0x002fe20000000000 */
[----:B------:R-:W-:Y:S02]  /*0820*/  IABS R0, R16 ;  /* 0x0000001000007213 */ /* 0x000fe40000000000 */
[----:B------:R-:W-:Y:S02]  /*0830*/  R2UR UR10, R4 ;  /* 0x00000000040a72ca */ /* 0x000fe400000e0000 */
[----:B------:R-:W-:Y:S01]  /*0840*/  LOP3.LUT R4, R11, 0x40, RZ, 0xc0, !PT ;  /* 0x000000400b047812 */ /* 0x000fe200078ec0ff */
[----:B------:R-:W1:Y:S01]  /*0850*/  F2I.FTZ.U32.TRUNC.NTZ R3, R3 ;  /* 0x0000000300037305 */ /* 0x000e62000021f000 */
[----:B------:R-:W-:Y:S02]  /*0860*/  IMAD.MOV R0, RZ, RZ, -R0 ;  /* 0x000000ffff007224 */ /* 0x000fe400078e0a00 */
[----:B0-----:R-:W-:-:S02]  /*0870*/  IMAD.MOV.U32 R12, RZ, RZ, RZ ;  /* 0x000000ffff0c7224 */ /* 0x001fc400078e00ff */
[----:B-1----:R-:W-:-:S04]  /*0880*/  IMAD.MOV R6, RZ, RZ, -R3 ;  /* 0x000000ffff067224 */ /* 0x002fc800078e0a03 */
[----:B------:R-:W-:Y:S01]  /*0890*/  IMAD R5, R6, R9, RZ ;  /* 0x0000000906057224 */ /* 0x000fe200078e02ff */
[----:B------:R-:W-:-:S03]  /*08a0*/  IABS R6, R120 ;  /* 0x0000007800067213 */ /* 0x000fc60000000000 */
[----:B------:R-:W-:Y:S01]  /*08b0*/  IMAD.HI.U32 R2, R3, R5, R2 ;  /* 0x0000000503027227 */ /* 0x000fe200078e0002 */
[----:B------:R-:W-:Y:S01]  /*08c0*/  IABS R5, R19 ;  /* 0x0000001300057213 */ /* 0x000fe20000000000 */
[----:B------:R-:W0:Y:S04]  /*08d0*/  I2F.RP R3, R6 ;  /* 0x0000000600037306 */ /* 0x000e280000209400 */
[----:B------:R-:W-:-:S04]  /*08e0*/  IMAD.HI.U32 R2, R2, R5, RZ ;  /* 0x0000000502027227 */ /* 0x000fc800078e00ff */
[----:B------:R-:W-:Y:S02]  /*08f0*/  IMAD R0, R2, R0, R5 ;  /* 0x0000000002007224 */ /* 0x000fe400078e0205 */
[----:B------:R-:W-:-:S03]  /*0900*/  IMAD.SHL.U32 R5, R14, 0x40, RZ ;  /* 0x000000400e057824 */ /* 0x000fc600078e00ff */
[----:B------:R-:W-:Y:S02]  /*0910*/  ISETP.GT.U32.AND P1, PT, R9, R0, PT ;  /* 0x000000000900720c */ /* 0x000fe40003f24070 */
[----:B------:R-:W-:Y:S01]  /*0920*/  LOP3.LUT R5, R5, 0x100, RZ, 0xc0, !PT ;  /* 0x0000010005057812 */ /* 0x000fe200078ec0ff */
[----:B0-----:R-:W0:Y:S03]  /*0930*/  MUFU.RCP R3, R3 ;  /* 0x0000000300037308 */ /* 0x001e260000001000 */
[----:B------:R-:W-:Y:S02]  /*0940*/  R2UR UR6, R5 ;  /* 0x00000000050672ca */ /* 0x000fe400000e0000 */
[----:B------:R-:W-:-:S05]  /*0950*/  SHF.R.S32.HI R5, RZ, 0x7, R11 ;  /* 0x00000007ff057819 */ /* 0x000fca000001140b */
[----:B------:R-:W-:Y:S02]  /*0960*/  @!P1 IMAD.IADD R0, R0, 0x1, -R9 ;  /* 0x0000000100009824 */ /* 0x000fe400078e0a09 */
[----:B------:R-:W-:Y:S01]  /*0970*/  @!P1 VIADD R2, R2, 0x1 ;  /* 0x0000000102029836 */ /* 0x000fe20000000000 */
[----:B------:R-:W-:Y:S02]  /*0980*/  ISETP.NE.AND P1, PT, R16, RZ, PT ;  /* 0x000000ff1000720c */ /* 0x000fe40003f25270 */
[----:B------:R-:W-:Y:S02]  /*0990*/  ISETP.GE.U32.AND P0, PT, R0, R9, PT ;  /* 0x000000090000720c */ /* 0x000fe40003f06070 */
[----:B------:R-:W-:Y:S01]  /*09a0*/  LOP3.LUT R0, R19, R16, RZ, 0x3c, !PT ;  /* 0x0000001013007212 */ /* 0x000fe200078e3cff */
[----:B0-----:R-:W-:Y:S01]  /*09b0*/  VIADD R10, R3, 0xffffffe ;  /* 0x0ffffffe030a7836 */ /* 0x001fe20000000000 */
[----:B------:R-:W-:Y:S02]  /*09c0*/  SHF.R.U32.HI R9, RZ, 0x7, R11 ;  /* 0x00000007ff097819 */ /* 0x000fe4000001160b */
[----:B------:R-:W-:-:S02]  /*09d0*/  ISETP.GE.AND P2, PT, R0, RZ, PT ;  /* 0x000000ff0000720c */ /* 0x000fc40003f46270 */
[----:B------:R-:W-:Y:S01]  /*09e0*/  SGXT R0, R5, 0x1 ;  /* 0x000000010500781a */ /* 0x000fe20000000200 */
[----:B------:R-:W-:Y:S01]  /*09f0*/  IMAD.SHL.U32 R5, R11, 0x2, RZ ;  /* 0x000000020b057824 */ /* 0x000fe200078e00ff */
[----:B------:R-:W-:Y:S01]  /*0a00*/  SGXT.U32 R9, R9, 0x1 ;  /* 0x000000010909781a */ /* 0x000fe20000000000 */
[----:B------:R-:W0:Y:S01]  /*0a10*/  F2I.FTZ.U32.TRUNC.NTZ R11, R10 ;  /* 0x0000000a000b7305 */ /* 0x000e22000021f000 */
[----:B------:R-:W-:Y:S01]  /*0a20*/  LOP3.LUT R0, R0, 0x90, RZ, 0xc0, !PT ;  /* 0x0000009000007812 */ /* 0x000fe200078ec0ff */
[----:B------:R-:W-:-:S03]  /*0a30*/  @P0 VIADD R2, R2, 0x1 ;  /* 0x0000000102020836 */ /* 0x000fc60000000000 */
[----:B------:R-:W-:Y:S01]  /*0a40*/  LOP3.LUT R5, R0, 0x7e, R5, 0x78, !PT ;  /* 0x0000007e00057812 */ /* 0x000fe200078e7805 */
[----:B------:R-:W-:Y:S02]  /*0a50*/  IMAD.MOV R0, RZ, RZ, -R13 ;  /* 0x000000ffff007224 */ /* 0x000fe400078e0a0d */
[----:B------:R-:W-:Y:S01]  /*0a60*/  @!P2 IMAD.MOV R2, RZ, RZ, -R2 ;  /* 0x000000ffff02a224 */ /* 0x000fe200078e0a02 */
[----:B------:R-:W-:Y:S01]  /*0a70*/  @!P1 LOP3.LUT R2, RZ, R16, RZ, 0x33, !PT ;  /* 0x00000010ff029212 */ /* 0x000fe200078e33ff */
[C-C-:B------:R-:W-:Y:S02]  /*0a80*/  IMAD R3, R4.reuse, 0x100, R5.reuse ;  /* 0x0000010004037824 */ /* 0x140fe400078e0205 */
[----:B------:R-:W-:Y:S02]  /*0a90*/  IMAD R4, R4, 0x200, R5 ;  /* 0x0000020004047824 */ /* 0x000fe400078e0205 */
[----:B------:R-:W-:Y:S01]  /*0aa0*/  IMAD.SHL.U32 R36, R2, 0x200, RZ ;  /* 0x0000020002247824 */ /* 0x000fe200078e00ff */
[----:B------:R-:W-:Y:S01]  /*0ab0*/  STL [R1+0xf40], R3 ;  /* 0x000f400301007387 */ /* 0x000fe20000100800 */
[----:B------:R-:W-:-:S02]  /*0ac0*/  IMAD R5, R0, R7, RZ ;  /* 0x0000000700057224 */ /* 0x000fc400078e02ff */
[----:B------:R-:W-:Y:S01]  /*0ad0*/  IMAD.MOV R121, RZ, RZ, -R2 ;  /* 0x000000ffff797224 */ /* 0x000fe200078e0a02 */
[C---:B------:R-:W-:Y:S01]  /*0ae0*/  LOP3.LUT R15, R36.reuse, 0x2, R9, 0xfe, !PT ;  /* 0x00000002240f7812 */ /* 0x040fe200078efe09 */
[----:B------:R-:W-:Y:S01]  /*0af0*/  STL [R1+0xf44], R4 ;  /* 0x000f440401007387 */ /* 0x000fe20000100800 */
[C---:B------:R-:W-:Y:S01]  /*0b00*/  LOP3.LUT R0, R36.reuse, R9, RZ, 0xfc, !PT ;  /* 0x0000000924007212 */ /* 0x040fe200078efcff */
[----:B------:R-:W-:Y:S01]  /*0b10*/  IMAD.HI.U32 R8, R13, R5, R12 ;  /* 0x000000050d087227 */ /* 0x000fe200078e000c */
[----:B------:R-:W-:Y:S01]  /*0b20*/  LOP3.LUT R17, R36, 0x4, R9, 0xfe, !PT ;  /* 0x0000000424117812 */ /* 0x000fe200078efe09 */
[----:B------:R1:W-:Y:S01]  /*0b30*/  STL [R1+0xbac], R15 ;  /* 0x000bac0f01007387 */ /* 0x0003e20000100800 */
[----:B------:R-:W-:Y:S01]  /*0b40*/  IABS R14, R0 ;  /* 0x00000000000e7213 */ /* 0x000fe20000000000 */
[----:B0-----:R-:W-:Y:S02]  /*0b50*/  IMAD.MOV R13, RZ, RZ, -R11 ;  /* 0x000000ffff0d7224 */ /* 0x001fe400078e0a0b */
[----:B------:R0:W-:Y:S01]  /*0b60*/  STL [R1+0xbb0], R17 ;  /* 0x000bb01101007387 */ /* 0x0001e20000100800 */
[----:B------:R-:W-:-:S02]  /*0b70*/  IMAD R121, R16, R121, R19 ;  /* 0x0000007910797224 */ /* 0x000fc400078e0213 */
[----:B------:R-:W-:Y:S01]  /*0b80*/  IMAD.HI.U32 R2, R8, R14, RZ ;  /* 0x0000000e08027227 */ /* 0x000fe200078e00ff */
[----:B-1----:R-:W-:-:S03]  /*0b90*/  IABS R15, R15 ;  /* 0x0000000f000f7213 */ /* 0x002fc60000000000 */
[----:B------:R-:W-:Y:S02]  /*0ba0*/  IMAD.MOV R2, RZ, RZ, -R2 ;  /* 0x000000ffff027224 */ /* 0x000fe400078e0a02 */
[----:B------:R-:W-:Y:S01]  /*0bb0*/  IMAD.MOV.U32 R10, RZ, RZ, RZ ;  /* 0x000000ffff0a7224 */ /* 0x000fe200078e00ff */
[----:B0-----:R-:W-:Y:S01]  /*0bc0*/  IABS R17, R17 ;  /* 0x0000001100117213 */ /* 0x001fe20000000000 */
[----:B------:R-:W-:-:S04]  /*0bd0*/  IMAD.HI.U32 R5, R8, R15, RZ ;  /* 0x0000000f08057227 */ /* 0x000fc800078e00ff */
[----:B------:R-:W-:-:S04]  /*0be0*/  IMAD.HI.U32 R12, R8, R17, RZ ;  /* 0x00000011080c7227 */ /* 0x000fc800078e00ff */
[----:B------:R-:W-:Y:S02]  /*0bf0*/  IMAD.MOV R16, RZ, RZ, -R5 ;  /* 0x000000ffff107224 */ /* 0x000fe400078e0a05 */
[----:B------:R-:W-:Y:S02]  /*0c00*/  IMAD.MOV R12, RZ, RZ, -R12 ;  /* 0x000000ffff0c7224 */ /* 0x000fe400078e0a0c */
[----:B------:R-:W-:Y:S02]  /*0c10*/  IMAD R13, R13, R6, RZ ;  /* 0x000000060d0d7224 */ /* 0x000fe400078e02ff */
[C---:B------:R-:W-:Y:S02]  /*0c20*/  IMAD R5, R7.reuse, R2, R14 ;  /* 0x0000000207057224 */ /* 0x040fe400078e020e */
[C---:B------:R-:W-:Y:S02]  /*0c30*/  IMAD R4, R7.reuse, R16, R15 ;  /* 0x0000001007047224 */ /* 0x040fe400078e020f */
[----:B------:R-:W-:Y:S01]  /*0c40*/  IMAD R2, R7, R12, R17 ;  /* 0x0000000c07027224 */ /* 0x000fe200078e0211 */
[----:B------:R0:W-:Y:S01]  /*0c50*/  STL [R1+0x18], R5 ;  /* 0x0000180501007387 */ /* 0x0001e20000100800 */
[----:B------:R-:W-:Y:S01]  /*0c60*/  IMAD.HI.U32 R3, R11, R13, R10 ;  /* 0x0000000d0b037227 */ /* 0x000fe200078e000a */
[----:B------:R-:W-:-:S02]  /*0c70*/  LOP3.LUT R11, R36, 0x6, R9, 0xfe, !PT ;  /* 0x00000006240b7812 */ /* 0x000fc400078efe09 */
[----:B------:R-:W-:Y:S01]  /*0c80*/  LOP3.LUT R10, R36, 0x8, R9, 0xfe, !PT ;  /* 0x00000008240a7812 */ /* 0x000fe200078efe09 */
[----:B------:R1:W-:Y:S01]  /*0c90*/  STL [R1+0x14], R4 ;  /* 0x0000140401007387 */ /* 0x0003e20000100800 */
[----:B------:R-:W-:Y:S01]  /*0ca0*/  IABS R13, R11 ;  /* 0x0000000b000d7213 */ /* 0x000fe20000000000 */
[----:B------:R-:W-:Y:S01]  /*0cb0*/  IMAD.IADD R121, R18, 0x1, R121 ;  /* 0x0000000112797824 */ /* 0x000fe200078e0279 */
[----:B------:R-:W-:Y:S01]  /*0cc0*/  IABS R14, R10 ;  /* 0x0000000a000e7213 */ /* 0x000fe20000000000 */
[----:B------:R2:W-:Y:S01]  /*0cd0*/  STL [R1+0x10], R2 ;  /* 0x0000100201007387 */ /* 0x0005e20000100800 */
[----:B0-----:R-:W-:-:S03]  /*0ce0*/  LOP3.LUT R5, R36, 0xa, R9, 0xfe, !PT ;  /* 0x0000000a24057812 */ /* 0x001fc600078efe09 */
[----:B------:R-:W-:Y:S01]  /*0cf0*/  STL [R1+0xbb4], R11 ;  /* 0x000bb40b01007387 */ /* 0x000fe20000100800 */
[----:B------:R-:W-:Y:S02]  /*0d00*/  IABS R15, R5 ;  /* 0x00000005000f7213 */ /* 0x000fe40000000000 */
[C-C-:B-1----:R-:W-:Y:S01]  /*0d10*/  LOP3.LUT R4, R36.reuse, 0xc, R9.reuse, 0xfe, !PT ;  /* 0x0000000c24047812 */ /* 0x142fe200078efe09 */
[----:B------:R0:W-:Y:S01]  /*0d20*/  STL [R1+0xbb8], R10 ;  /* 0x000bb80a01007387 */ /* 0x0001e20000100800 */
[----:B--2---:R-:W-:-:S03]  /*0d30*/  LOP3.LUT R2, R36, 0xe, R9, 0xfe, !PT ;  /* 0x0000000e24027812 */ /* 0x004fc600078efe09 */
[----:B------:R1:W-:Y:S01]  /*0d40*/  STL [R1+0xbbc], R5 ;  /* 0x000bbc0501007387 */ /* 0x0003e20000100800 */
[----:B------:R-:W-:Y:S02]  /*0d50*/  IABS R16, R4 ;  /* 0x0000000400107213 */ /* 0x000fe40000000000 */
[----:B------:R-:W-:Y:S01]  /*0d60*/  IABS R17, R2 ;  /* 0x0000000200117213 */ /* 0x000fe20000000000 */
[----:B------:R-:W-:Y:S01]  /*0d70*/  STL [R1+0xbc0], R4 ;  /* 0x000bc00401007387 */ /* 0x000fe20000100800 */
[----:B0-----:R-:W-:-:S03]  /*0d80*/  IMAD.HI.U32 R10, R8, R15, RZ ;  /* 0x0000000f080a7227 */ /* 0x001fc600078e00ff */
[----:B------:R0:W-:Y:S01]  /*0d90*/  STL [R1+0xbc4], R2 ;  /* 0x000bc40201007387 */ /* 0x0001e20000100800 */
[----:B-1----:R-:W-:-:S04]  /*0da0*/  IMAD.HI.U32 R5, R8, R14, RZ ;  /* 0x0000000e08057227 */ /* 0x002fc800078e00ff */
[----:B------:R-:W-:Y:S02]  /*0db0*/  IMAD.MOV R5, RZ, RZ, -R5 ;  /* 0x000000ffff057224 */ /* 0x000fe400078e0a05 */
[----:B------:R-:W-:-:S04]  /*0dc0*/  IMAD.HI.U32 R11, R8, R16, RZ ;  /* 0x00000010080b7227 */ /* 0x000fc800078e00ff */
[----:B0-----:R-:W-:-:S04]  /*0dd0*/  IMAD.HI.U32 R2, R8, R13, RZ ;  /* 0x0000000d08027227 */ /* 0x001fc800078e00ff */
[----:B------:R-:W-:Y:S02]  /*0de0*/  IMAD.MOV R2, RZ, RZ, -R2 ;  /* 0x000000ffff027224 */ /* 0x000fe400078e0a02 */
[----:B------:R-:W-:-:S04]  /*0df0*/  IMAD.HI.U32 R12, R8, R17, RZ ;  /* 0x00000011080c7227 */ /* 0x000fc800078e00ff */
[C---:B------:R-:W-:Y:S02]  /*0e00*/  IMAD R4, R7.reuse, R2, R13 ;  /* 0x0000000207047224 */ /* 0x040fe400078e020d */
[----:B------:R-:W-:Y:S02]  /*0e10*/  IMAD.MOV R10, RZ, RZ, -R10 ;  /* 0x000000ffff0a7224 */ /* 0x000fe400078e0a0a */
[C---:B------:R-:W-:Y:S01]  /*0e20*/  IMAD R2, R7.reuse, R5, R14 ;  /* 0x0000000507027224 */ /* 0x040fe200078e020e */
[----:B------:R0:W-:Y:S01]  /*0e30*/  STL [R1+0x134], R4 ;  /* 0x0001340401007387 */ /* 0x0001e20000100800 */
[----:B------:R-:W-:Y:S02]  /*0e40*/  IMAD.MOV R11, RZ, RZ, -R11 ;  /* 0x000000ffff0b7224 */ /* 0x000fe400078e0a0b */
[----:B------:R-:W-:Y:S01]  /*0e50*/  IMAD.MOV R12, RZ, RZ, -R12 ;  /* 0x000000ffff0c7224 */ /* 0x000fe200078e0a0c */
[----:B------:R1:W-:Y:S01]  /*0e60*/  STL [R1+0xc], R2 ;  /* 0x00000c0201007387 */ /* 0x0003e20000100800 */
[C---:B------:R-:W-:Y:S01]  /*0e70*/  IMAD R5, R7.reuse, R10, R15 ;  /* 0x0000000a07057224 */ /* 0x040fe200078e020f */
[C-C-:B------:R-:W-:Y:S01]  /*0e80*/  LOP3.LUT R10, R36.reuse, 0x12, R9.reuse, 0xfe, !PT ;  /* 0x00000012240a7812 */ /* 0x140fe200078efe09 */
[----:B0-----:R-:W-:Y:S01]  /*0e90*/  IMAD R4, R7, R11, R16 ;  /* 0x0000000b07047224 */ /* 0x001fe200078e0210 */
[----:B------:R-:W-:-:S02]  /*0ea0*/  LOP3.LUT R11, R36, 0x10, R9, 0xfe, !PT ;  /* 0x00000010240b7812 */ /* 0x000fc400078efe09 */
[----:B------:R0:W-:Y:S01]  /*0eb0*/  STL [R1+0x8], R5 ;  /* 0x0000080501007387 */ /* 0x0001e20000100800 */
[----:B------:R-:W-:Y:S01]  /*0ec0*/  IABS R14, R10 ;  /* 0x0000000a000e7213 */ /* 0x000fe20000000000 */
[----:B-1----:R-:W-:Y:S01]  /*0ed0*/  IMAD R2, R7, R12, R17 ;  /* 0x0000000c07027224 */ /* 0x002fe200078e0211 */
[----:B------:R-:W-:Y:S01]  /*0ee0*/  IABS R13, R11 ;  /* 0x0000000b000d7213 */ /* 0x000fe20000000000 */
[----:B------:R1:W-:Y:S04]  /*0ef0*/  STL [R1+0x4], R4 ;  /* 0x0000040401007387 */ /* 0x0003e80000100800 */
[----:B------:R2:W-:Y:S01]  /*0f00*/  STL [R1+0x13c], R2 ;  /* 0x00013c0201007387 */ /* 0x0005e20000100800 */
[----:B0-----:R-:W-:-:S03]  /*0f10*/  LOP3.LUT R5, R36, 0x14, R9, 0xfe, !PT ;  /* 0x0000001424057812 */ /* 0x001fc600078efe09 */
[----:B------:R-:W-:Y:S01]  /*0f20*/  STL [R1+0xbc8], R11 ;  /* 0x000bc80b01007387 */ /* 0x000fe20000100800 */
[----:B-1----:R-:W-:-:S03]  /*0f30*/  LOP3.LUT R4, R36, 0x16, R9, 0xfe, !PT ;  /* 0x0000001624047812 */ /* 0x002fc600078efe09 */
[----:B------:R0:W-:Y:S01]  /*0f40*/  STL [R1+0xbcc], R10 ;  /* 0x000bcc0a01007387 */ /* 0x0001e20000100800 */
[----:B------:R-:W-:Y:S02]  /*0f50*/  IABS R15, R5 ;  /* 0x00000005000f7213 */ /* 0x000fe40000000000 */
[----:B--2---:R-:W-:Y:S01]  /*0f60*/  LOP3.LUT R2, R36, 0x18, R9, 0xfe, !PT ;  /* 0x0000001824027812 */ /* 0x004fe200078efe09 */
[----:B------:R1:W-:Y:S01]  /*0f70*/  STL [R1+0xbd0], R5 ;  /* 0x000bd00501007387 */ /* 0x0003e20000100800 */
[----:B------:R-:W-:Y:S02]  /*0f80*/  IABS R17, R4 ;  /* 0x0000000400117213 */ /* 0x000fe40000000000 */
[----:B------:R-:W-:Y:S01]  /*0f90*/  IABS R19, R2 ;  /* 0x0000000200137213 */ /* 0x000fe20000000000 */
[----:B------:R-:W-:Y:S01]  /*0fa0*/  STL [R1+0xbd4], R4 ;  /* 0x000bd40401007387 */ /* 0x000fe20000100800 */
[----:B0-----:R-:W-:-:S03]  /*0fb0*/  IMAD.HI.U32 R10, R8, R15, RZ ;  /* 0x0000000f080a7227 */ /* 0x001fc600078e00ff */
[----:B------:R0:W-:Y:S01]  /*0fc0*/  STL [R1+0xbd8], R2 ;  /* 0x000bd80201007387 */ /* 0x0001e20000100800 */
[----:B-1----:R-:W-:-:S04]  /*0fd0*/  IMAD.HI.U32 R5, R8, R14, RZ ;  /* 0x0000000e08057227 */ /* 0x002fc800078e00ff */
[----:B------:R-:W-:-:S04]  /*0fe0*/  IMAD.HI.U32 R11, R8, R17, RZ ;  /* 0x00000011080b7227 */ /* 0x000fc800078e00ff */
[----:B0-----:R-:W-:-:S04]  /*0ff0*/  IMAD.HI.U32 R2, R8, R13, RZ ;  /* 0x0000000d08027227 */ /* 0x001fc800078e00ff */
[----:B------:R-:W-:Y:S02]  /*1000*/  IMAD.MOV R2, RZ, RZ, -R2 ;  /* 0x000000ffff027224 */ /* 0x000fe400078e0a02 */
[----:B------:R-:W-:-:S04]  /*1010*/  IMAD.HI.U32 R12, R8, R19, RZ ;  /* 0x00000013080c7227 */ /* 0x000fc800078e00ff */
[----:B------:R-:W-:Y:S02]  /*1020*/  IMAD.MOV R5, RZ, RZ, -R5 ;  /* 0x000000ffff057224 */ /* 0x000fe400078e0a05 */
[----:B------:R-:W-:Y:S02]  /*1030*/  IMAD.MOV R16, RZ, RZ, -R10 ;  /* 0x000000ffff107224 */ /* 0x000fe400078e0a0a */
[C---:B------:R-:W-:Y:S02]  /*1040*/  IMAD R4, R7.reuse, R2, R13 ;  /* 0x0000000207047224 */ /* 0x040fe400078e020d */
[----:B------:R-:W-:Y:S02]  /*1050*/  IMAD.MOV R18, RZ, RZ, -R11 ;  /* 0x000000ffff127224 */ /* 0x000fe400078e0a0b */
[----:B------:R-:W-:Y:S01]  /*1060*/  IMAD.MOV R12, RZ, RZ, -R12 ;  /* 0x000000ffff0c7224 */ /* 0x000fe200078e0a0c */
[----:B------:R0:W-:Y:S01]  /*1070*/  STL [R1+0xf80], R4 ;  /* 0x000f800401007387 */ /* 0x0001e20000100800 */
[C---:B------:R-:W-:Y:S01]  /*1080*/  IMAD R10, R7.reuse, R5, R14 ;  /* 0x00000005070a7224 */ /* 0x040fe200078e020e */
[----:B------:R-:W-:Y:S01]  /*1090*/  LOP3.LUT R5, R36, 0x1e, R9, 0xfe, !PT ;  /* 0x0000001e24057812 */ /* 0x000fe200078efe09 */
[----:B------:R-:W-:-:S02]  /*10a0*/  IMAD R11, R7, R16, R15 ;  /* 0x00000010070b7224 */ /* 0x000fc400078e020f */
[C---:B------:R-:W-:Y:S01]  /*10b0*/  IMAD R12, R7.reuse, R12, R19 ;  /* 0x0000000c070c7224 */ /* 0x040fe200078e0213 */
[----:B------:R1:W-:Y:S01]  /*10c0*/  STL [R1+0xf84], R10 ;  /* 0x000f840a01007387 */ /* 0x0003e20000100800 */
[----:B------:R-:W-:Y:S01]  /*10d0*/  IMAD R2, R7, R18, R17 ;  /* 0x0000001207027224 */ /* 0x000fe200078e0211 */
[----:B------:R-:W-:Y:S02]  /*10e0*/  IABS R19, R5 ;  /* 0x0000000500137213 */ /* 0x000fe40000000000 */
[----:B------:R2:W-:Y:S01]  /*10f0*/  STL [R1+0xf88], R11 ;  /* 0x000f880b01007387 */ /* 0x0005e20000100800 */
[----:B0-----:R-:W-:Y:S02]  /*1100*/  LOP3.LUT R4, R36, 0x20, R9, 0xfe, !PT ;  /* 0x0000002024047812 */ /* 0x001fe400078efe09 */
[----:B------:R-:W-:Y:S01]  /*1110*/  IMAD.HI.U32 R13, R8, R19, RZ ;  /* 0x00000013080d7227 */ /* 0x000fe200078e00ff */
[----:B------:R0:W-:Y:S01]  /*1120*/  STL [R1+0xf78], R12 ;  /* 0x000f780c01007387 */ /* 0x0001e20000100800 */
[----:B------:R-:W-:-:S02]  /*1130*/  IABS R21, R4 ;  /* 0x0000000400157213 */ /* 0x000fc40000000000 */
[C---:B-1----:R-:W-:Y:S01]  /*1140*/  LOP3.LUT R10, R36.reuse, 0x1c, R9, 0xfe, !PT ;  /* 0x0000001c240a7812 */ /* 0x042fe200078efe09 */
[----:B------:R1:W-:Y:S01]  /*1150*/  STL [R1+0x138], R2 ;  /* 0x0001380201007387 */ /* 0x0003e20000100800 */
[----:B------:R-:W-:Y:S01]  /*1160*/  IMAD.MOV R20, RZ, RZ, -R13 ;  /* 0x000000ffff147224 */ /* 0x000fe200078e0a0d */
[--C-:B--2---:R-:W-:Y:S01]  /*1170*/  LOP3.LUT R11, R36, 0x1a, R9.reuse, 0xfe, !PT ;  /* 0x0000001a240b7812 */ /* 0x104fe200078efe09 */
[----:B------:R-:W-:Y:S01]  /*1180*/  IMAD.HI.U32 R14, R8, R21, RZ ;  /* 0x00000015080e7227 */ /* 0x000fe200078e00ff */
[----:B------:R-:W-:Y:S02]  /*1190*/  IABS R17, R10 ;  /* 0x0000000a00117213 */ /* 0x000fe40000000000 */
[----:B------:R-:W-:Y:S01]  /*11a0*/  IABS R16, R11 ;  /* 0x0000000b00107213 */ /* 0x000fe20000000000 */
[----:B------:R2:W-:Y:S01]  /*11b0*/  STL [R1+0xbdc], R11 ;  /* 0x000bdc0b01007387 */ /* 0x0005e20000100800 */
[----:B------:R-:W-:Y:S01]  /*11c0*/  IMAD.MOV R14, RZ, RZ, -R14 ;  /* 0x000000ffff0e7224 */ /* 0x000fe200078e0a0e */
[----:B0-----:R-:W-:-:S02]  /*11d0*/  LOP3.LUT R12, R36, 0x6c, R9, 0xfe, !PT ;  /* 0x0000006c240c7812 */ /* 0x001fc400078efe09 */
[C---:B-1----:R-:W-:Y:S01]  /*11e0*/  LOP3.LUT R2, R36.reuse, 0x22, R9, 0xfe, !PT ;  /* 0x0000002224027812 */ /* 0x042fe200078efe09 */
[----:B------:R0:W-:Y:S01]  /*11f0*/  STL [R1+0xbe0], R10 ;  /* 0x000be00a01007387 */ /* 0x0001e20000100800 */
[----:B------:R-:W-:Y:S01]  /*1200*/  IMAD R14, R7, R14, R21 ;  /* 0x0000000e070e7224 */ /* 0x000fe200078e0215 */
[----:B------:R-:W-:Y:S02]  /*1210*/  IABS R39, R12 ;  /* 0x0000000c00277213 */ /* 0x000fe40000000000 */
[----:B------:R1:W-:Y:S01]  /*1220*/  STL [R1+0xbe4], R5 ;  /* 0x000be40501007387 */ /* 0x0003e20000100800 */
[----:B------:R-:W-:Y:S02]  /*1230*/  IABS R22, R2 ;  /* 0x0000000200167213 */ /* 0x000fe40000000000 */
[--C-:B--2---:R-:W-:Y:S01]  /*1240*/  LOP3.LUT R11, R36, 0x24, R9.reuse, 0xfe, !PT ;  /* 0x00000024240b7812 */ /* 0x104fe200078efe09 */
[----:B------:R-:W-:Y:S02]  /*1250*/  STL [R1+0xbe8], R4 ;  /* 0x000be80401007387 */ /* 0x000fe40000100800 */
[----:B------:R-:W-:Y:S01]  /*1260*/  IMAD.HI.U32 R15, R8, R22, RZ ;  /* 0x00000016080f7227 */ /* 0x000fe200078e00ff */
[----:B0-----:R-:W-:Y:S01]  /*1270*/  LOP3.LUT R10, R36, 0x26, R9, 0xfe, !PT ;  /* 0x00000026240a7812 */ /* 0x001fe200078efe09 */
[----:B------:R0:W-:Y:S02]  /*1280*/  STL [R1+0xbec], R2 ;  /* 0x000bec0201007387 */ /* 0x0001e40000100800 */
[----:B-1----:R-:W-:-:S04]  /*1290*/  IMAD.HI.U32 R5, R8, R17, RZ ;  /* 0x0000001108057227 */ /* 0x002fc800078e00ff */
[----:B------:R-:W-:Y:S01]  /*12a0*/  IMAD.MOV R18, RZ, RZ, -R5 ;  /* 0x000000ffff127224 */ /* 0x000fe200078e0a05 */
[----:B------:R-:W-:Y:S01]  /*12b0*/  LOP3.LUT R5, R36, 0x28, R9, 0xfe, !PT ;  /* 0x0000002824057812 */ /* 0x000fe200078efe09 */
[----:B------:R-:W-:Y:S02]  /*12c0*/  IMAD.MOV R15, RZ, RZ, -R15 ;  /* 0x000000ffff0f7224 */ /* 0x000fe400078e0a0f */
[----:B0-----:R-:W-:Y:S01]  /*12d0*/  IMAD.HI.U32 R2, R8, R16, RZ ;  /* 0x0000001008027227 */ /* 0x001fe200078e00ff */
[----:B------:R-:W-:-:S03]  /*12e0*/  IABS R21, R5 ;  /* 0x0000000500157213 */ /* 0x000fc60000000000 */
[----:B------:R-:W-:Y:S02]  /*12f0*/  IMAD.MOV R2, RZ, RZ, -R2 ;  /* 0x000000ffff027224 */ /* 0x000fe400078e0a02 */
[C---:B------:R-:W-:Y:S02]  /*1300*/  IMAD R4, R7.reuse, R18, R17 ;  /* 0x0000001207047224 */ /* 0x040fe400078e0211 */
[C---:B------:R-:W-:Y:S02]  /*1310*/  IMAD R13, R7.reuse, R2, R16 ;  /* 0x00000002070d7224 */ /* 0x040fe400078e0210 */
[C---:B------:R-:W-:Y:S01]  /*1320*/  IMAD R2, R7.reuse, R20, R19 ;  /* 0x0000001407027224 */ /* 0x040fe200078e0213 */
[----:B------:R-:W-:Y:S01]  /*1330*/  IABS R19, R11 ;  /* 0x0000000b00137213 */ /* 0x000fe20000000000 */
[----:B------:R-:W-:Y:S01]  /*1340*/  IMAD R15, R7, R15, R22 ;  /* 0x0000000f070f7224 */ /* 0x000fe200078e0216 */
[----:B------:R0:W-:Y:S01]  /*1350*/  STL [R1+0xf7c], R13 ;  /* 0x000f7c0d01007387 */ /* 0x0001e20000100800 */
[----:B------:R-:W-:Y:S01]  /*1360*/  IABS R20, R10 ;  /* 0x0000000a00147213 */ /* 0x000fe20000000000 */
[----:B------:R-:W-:-:S02]  /*1370*/  IMAD.HI.U32 R16, R8, R21, RZ ;  /* 0x0000001508107227 */ /* 0x000fc400078e00ff */
[----:B------:R1:W-:Y:S02]  /*1380*/  STL [R1+0x124], R4 ;  /* 0x0001240401007387 */ /* 0x0003e40000100800 */
[----:B------:R-:W-:Y:S02]  /*1390*/  IMAD.MOV R16, RZ, RZ, -R16 ;  /* 0x000000ffff107224 */ /* 0x000fe400078e0a10 */
[----:B------:R-:W-:Y:S02]  /*13a0*/  STL [R1+0xf8c], R14 ;  /* 0x000f8c0e01007387 */ /* 0x000fe40000100800 */
[----:B------:R-:W-:Y:S01]  /*13b0*/  IMAD R16, R7, R16, R21 ;  /* 0x0000001007107224 */ /* 0x000fe200078e0215 */
[C-C-:B0-----:R-:W-:Y:S01]  /*13c0*/  LOP3.LUT R13, R36.reuse, 0x6a, R9.reuse, 0xfe, !PT ;  /* 0x0000006a240d7812 */ /* 0x141fe200078efe09 */
[----:B------:R0:W-:Y:S01]  /*13d0*/  STL [R1+0x144], R2 ;  /* 0x0001440201007387 */ /* 0x0001e20000100800 */
[----:B-1----:R-:W-:-:S03]  /*13e0*/  LOP3.LUT R4, R36, 0x2a, R9, 0xfe, !PT ;  /* 0x0000002a24047812 */ /* 0x002fc600078efe09 */
[----:B------:R-:W-:Y:S01]  /*13f0*/  STL [R1+0xf90], R15 ;  /* 0x000f900f01007387 */ /* 0x000fe20000100800 */
[----:B------:R-:W-:-:S03]  /*1400*/  IABS R22, R4 ;  /* 0x0000000400167213 */ /* 0x000fc60000000000 */
[----:B------:R1:W-:Y:S01]  /*1410*/  STL [R1+0xbf0], R11 ;  /* 0x000bf00b01007387 */ /* 0x0003e20000100800 */
[----:B0-----:R-:W-:Y:S01]  /*1420*/  LOP3.LUT R2, R36, 0x2c, R9, 0xfe, !PT ;  /* 0x0000002c24027812 */ /* 0x001fe200078efe09 */
[----:B------:R-:W-:Y:S02]  /*1430*/  IMAD.HI.U32 R17, R8, R22, RZ ;  /* 0x0000001608117227 */ /* 0x000fe400078e00ff */
[----:B------:R0:W-:Y:S01]  /*1440*/  STL [R1+0xbf4], R10 ;  /* 0x000bf40a01007387 */ /* 0x0001e20000100800 */
[----:B------:R-:W-:Y:S01]  /*1450*/  IABS R23, R2 ;  /* 0x0000000200177213 */ /* 0x000fe20000000000 */
[----:B------:R-:W-:Y:S02]  /*1460*/  IMAD.MOV R17, RZ, RZ, -R17 ;  /* 0x000000ffff117224 */ /* 0x000fe400078e0a11 */
[----:B------:R2:W-:Y:S01]  /*1470*/  STL [R1+0xbf8], R5 ;  /* 0x000bf80501007387 */ /* 0x0005e20000100800 */
[----:B-1----:R-:W-:Y:S01]  /*1480*/  LOP3.LUT R11, R36, 0x2e, R9, 0xfe, !PT ;  /* 0x0000002e240b7812 */ /* 0x002fe200078efe09 */
[----:B------:R-:W-:-:S02]  /*1490*/  IMAD.HI.U32 R18, R8, R23, RZ ;  /* 0x0000001708127227 */ /* 0x000fc400078e00ff */
[----:B------:R-:W-:Y:S01]  /*14a0*/  STL [R1+0xbfc], R4 ;  /* 0x000bfc0401007387 */ /* 0x000fe20000100800 */
[----:B0-----:R-:W-:Y:S01]  /*14b0*/  LOP3.LUT R10, R36, 0x30, R9, 0xfe, !PT ;  /* 0x00000030240a7812 */ /* 0x001fe200078efe09 */
[----:B------:R-:W-:Y:S02]  /*14c0*/  IMAD.MOV R18, RZ, RZ, -R18 ;  /* 0x000000ffff127224 */ /* 0x000fe400078e0a12 */
[----:B------:R0:W-:Y:S01]  /*14d0*/  STL [R1+0xc00], R2 ;  /* 0x000c000201007387 */ /* 0x0001e20000100800 */
[----:B------:R-:W-:Y:S01]  /*14e0*/  IMAD R17, R7, R17, R22 ;  /* 0x0000001107117224 */ /* 0x000fe200078e0216 */
[----:B------:R-:W-:Y:S01]  /*14f0*/  IABS R22, R10 ;  /* 0x0000000a00167213 */ /* 0x000fe20000000000 */
[----:B--2---:R-:W-:Y:S01]  /*1500*/  IMAD.HI.U32 R5, R8, R20, RZ ;  /* 0x0000001408057227 */ /* 0x004fe200078e00ff */
[----:B------:R-:W-:-:S03]  /*1510*/  IABS R21, R11 ;  /* 0x0000000b00157213 */ /* 0x000fc60000000000 */
[----:B------:R-:W-:Y:S02]  /*1520*/  IMAD.MOV R5, RZ, RZ, -R5 ;  /* 0x000000ffff057224 */ /* 0x000fe400078e0a05 */
[----:B0-----:R-:W-:-:S04]  /*1530*/  IMAD.HI.U32 R2, R8, R19, RZ ;  /* 0x0000001308027227 */ /* 0x001fc800078e00ff */
[----:B------:R-:W-:-:S04]  /*1540*/  IMAD.MOV R2, RZ, RZ, -R2 ;  /* 0x000000ffff027224 */ /* 0x000fc800078e0a02 */
[C---:B------:R-:W-:Y:S02]  /*1550*/  IMAD R4, R7.reuse, R2, R19 ;  /* 0x0000000207047224 */ /* 0x040fe400078e0213 */
[----:B------:R-:W-:Y:S01]  /*1560*/  IMAD R2, R7, R5, R20 ;  /* 0x0000000507027224 */ /* 0x000fe200078e0214 */
[C-C-:B------:R-:W-:Y:S02]  /*1570*/  LOP3.LUT R5, R36.reuse, 0x32, R9.reuse, 0xfe, !PT ;  /* 0x0000003224057812 */ /* 0x140fe400078efe09 */
[----:B------:R0:W-:Y:S04]  /*1580*/  STL [R1+0x130], R4 ;  /* 0x0001300401007387 */ /* 0x0001e80000100800 */
[----:B------:R-:W-:Y:S04]  /*1590*/  STL [R1+0xf94], R16 ;  /* 0x000f941001007387 */ /* 0x000fe80000100800 */
[----:B------:R1:W-:Y:S01]  /*15a0*/  STL [R1+0x140], R2 ;  /* 0x0001400201007387 */ /* 0x0003e20000100800 */
[----:B0-----:R-:W-:-:S03]  /*15b0*/  LOP3.LUT R4, R36, 0x34, R9, 0xfe, !PT ;  /* 0x0000003424047812 */ /* 0x001fc600078efe09 */
[----:B------:R-:W-:Y:S01]  /*15c0*/  STL [R1+0xf98], R17 ;  /* 0x000f981101007387 */ /* 0x000fe20000100800 */
[----:B------:R-:W-:Y:S01]  /*15d0*/  IABS R25, R4 ;  /* 0x0000000400197213 */ /* 0x000fe20000000000 */
[----:B-1----:R-:W-:Y:S01]  /*15e0*/  IMAD R2, R7, R18, R23 ;  /* 0x0000001207027224 */ /* 0x002fe200078e0217 */
[----:B------:R-:W-:-:S03]  /*15f0*/  IABS R23, R5 ;  /* 0x0000000500177213 */ /* 0x000fc60000000000 */
[C---:B------:R-:W-:Y:S01]  /*1600*/  IMAD.HI.U32 R19, R8.reuse, R25, RZ ;  /* 0x0000001908137227 */ /* 0x040fe200078e00ff */
[----:B------:R0:W-:Y:S03]  /*1610*/  STL [R1+0x12c], R2 ;  /* 0x00012c0201007387 */ /* 0x0001e60000100800 */
[----:B------:R-:W-:Y:S01]  /*1620*/  IMAD.HI.U32 R18, R8, R23, RZ ;  /* 0x0000001708127227 */ /* 0x000fe200078e00ff */
[----:B------:R1:W-:Y:S03]  /*1630*/  STL [R1+0xc04], R11 ;  /* 0x000c040b01007387 */ /* 0x0003e60000100800 */
[----:B------:R-:W-:Y:S02]  /*1640*/  IMAD.MOV R24, RZ, RZ, -R18 ;  /* 0x000000ffff187224 */ /* 0x000fe400078e0a12 */
[----:B------:R-:W-:Y:S01]  /*1650*/  IMAD.MOV R26, RZ, RZ, -R19 ;  /* 0x000000ffff1a7224 */ /* 0x000fe200078e0a13 */
[----:B------:R2:W-:Y:S01]  /*1660*/  STL [R1+0xc08], R10 ;  /* 0x000c080a01007387 */ /* 0x0005e20000100800 */
[----:B------:R-:W-:Y:S01]  /*1670*/  IMAD R19, R7, R24, R23 ;  /* 0x0000001807137224 */ /* 0x000fe200078e0217 */
[----:B0-----:R-:W-:-:S02]  /*1680*/  LOP3.LUT R2, R36, 0x36, R9, 0xfe, !PT ;  /* 0x0000003624027812 */ /* 0x001fc400078efe09 */
[----:B------:R0:W-:Y:S02]  /*1690*/  STL [R1+0xc0c], R5 ;  /* 0x000c0c0501007387 */ /* 0x0001e40000100800 */
[----:B------:R-:W-:Y:S02]  /*16a0*/  IABS R27, R2 ;  /* 0x00000002001b7213 */ /* 0x000fe40000000000 */
[----:B------:R-:W-:Y:S01]  /*16b0*/  STL [R1+0xc10], R4 ;  /* 0x000c100401007387 */ /* 0x000fe20000100800 */
[--C-:B-1----:R-:W-:Y:S02]  /*16c0*/  LOP3.LUT R11, R36, 0x38, R9.reuse, 0xfe, !PT ;  /* 0x00000038240b7812 */ /* 0x102fe400078efe09 */
[----:B------:R-:W-:Y:S01]  /*16d0*/  IMAD.HI.U32 R20, R8, R27, RZ ;  /* 0x0000001b08147227 */ /* 0x000fe200078e00ff */
[----:B------:R1:W-:Y:S01]  /*16e0*/  STL [R1+0xc14], R2 ;  /* 0x000c140201007387 */ /* 0x0003e20000100800 */
[----:B--2---:R-:W-:Y:S02]  /*16f0*/  LOP3.LUT R10, R36, 0x3a, R9, 0xfe, !PT ;  /* 0x0000003a240a7812 */ /* 0x004fe400078efe09 */
[----:B0-----:R-:W-:Y:S01]  /*1700*/  IMAD.HI.U32 R5, R8, R22, RZ ;  /* 0x0000001608057227 */ /* 0x001fe200078e00ff */
[----:B------:R-:W-:-:S02]  /*1710*/  IABS R23, R11 ;  /* 0x0000000b00177213 */ /* 0x000fc40000000000 */
[----:B------:R-:W-:Y:S01]  /*1720*/  IABS R24, R10 ;  /* 0x0000000a00187213 */ /* 0x000fe20000000000 */
[----:B------:R-:W-:Y:S02]  /*1730*/  IMAD.MOV R5, RZ, RZ, -R5 ;  /* 0x000000ffff057224 */ /* 0x000fe400078e0a05 */
[----:B------:R-:W-:Y:S02]  /*1740*/  IMAD.MOV R20, RZ, RZ, -R20 ;  /* 0x000000ffff147224 */ /* 0x000fe400078e0a14 */
[----:B-1----:R-:W-:-:S04]  /*1750*/  IMAD.HI.U32 R2, R8, R21, RZ ;  /* 0x0000001508027227 */ /* 0x002fc800078e00ff */
[----:B------:R-:W-:Y:S02]  /*1760*/  IMAD.MOV R2, RZ, RZ, -R2 ;  /* 0x000000ffff027224 */ /* 0x000fe400078e0a02 */
[C---:B------:R-:W-:Y:S01]  /*1770*/  IMAD R18, R7.reuse, R5, R22 ;  /* 0x0000000507127224 */ /* 0x040fe200078e0216 */
[----:B------:R-:W-:Y:S01]  /*1780*/  LOP3.LUT R5, R36, 0x3c, R9, 0xfe, !PT ;  /* 0x0000003c24057812 */ /* 0x000fe200078efe09 */
[C---:B------:R-:W-:Y:S02]  /*1790*/  IMAD R2, R7.reuse, R2, R21 ;  /* 0x0000000207027224 */ /* 0x040fe400078e0215 */
[----:B------:R-:W-:Y:S01]  /*17a0*/  IMAD R4, R7, R26, R25 ;  /* 0x0000001a07047224 */ /* 0x000fe200078e0219 */
[----:B------:R-:W-:Y:S01]  /*17b0*/  STL [R1+0xf74], R18 ;  /* 0x000f741201007387 */ /* 0x000fe20000100800 */
[----:B------:R-:W-:-:S03]  /*17c0*/  IABS R25, R5 ;  /* 0x0000000500197213 */ /* 0x000fc60000000000 */
[----:B------:R0:W-:Y:S04]  /*17d0*/  STL [R1+0x148], R2 ;  /* 0x0001480201007387 */ /* 0x0001e80000100800 */
[----:B------:R-:W-:Y:S04]  /*17e0*/  STL [R1+0xf9c], R19 ;  /* 0x000f9c1301007387 */ /* 0x000fe80000100800 */
[----:B------:R1:W-:Y:S01]  /*17f0*/  STL [R1+0x128], R4 ;  /* 0x0001280401007387 */ /* 0x0003e20000100800 */
[----:B0-----:R-:W-:Y:S02]  /*1800*/  IMAD R2, R7, R20, R27 ;  /* 0x0000001407027224 */ /* 0x001fe400078e021b */
[----:B------:R-:W-:-:S03]  /*1810*/  IMAD.HI.U32 R20, R8, R25, RZ ;  /* 0x0000001908147227 */ /* 0x000fc600078e00ff */
[----:B------:R0:W-:Y:S01]  /*1820*/  STL [R1+0x14c], R2 ;  /* 0x00014c0201007387 */ /* 0x0001e20000100800 */
[----:B------:R-:W-:Y:S01]  /*1830*/  IMAD.MOV R26, RZ, RZ, -R20 ;  /* 0x000000ffff1a7224 */ /* 0x000fe200078e0a14 */
[C-C-:B-1----:R-:W-:Y:S02]  /*1840*/  LOP3.LUT R4, R36.reuse, 0x3e, R9.reuse, 0xfe, !PT ;  /* 0x0000003e24047812 */ /* 0x142fe400078efe09 */
[----:B------:R1:W-:Y:S02]  /*1850*/  STL [R1+0xc18], R11 ;  /* 0x000c180b01007387 */ /* 0x0003e40000100800 */
[----:B------:R-:W-:Y:S02]  /*1860*/  IABS R27, R4 ;  /* 0x00000004001b7213 */ /* 0x000fe40000000000 */
[----:B------:R2:W-:Y:S01]  /*1870*/  STL [R1+0xc1c], R10 ;  /* 0x000c1c0a01007387 */ /* 0x0005e20000100800 */
[----:B0-----:R-:W-:-:S03]  /*1880*/  LOP3.LUT R2, R36, 0x40, R9, 0xfe, !PT ;  /* 0x0000004024027812 */ /* 0x001fc600078efe09 */
[----:B------:R0:W-:Y:S01]  /*1890*/  STL [R1+0xc20], R5 ;  /* 0x000c200501007387 */ /* 0x0001e20000100800 */
[----:B------:R-:W-:Y:S01]  /*18a0*/  IMAD.HI.U32 R21, R8, R27, RZ ;  /* 0x0000001b08157227 */ /* 0x000fe200078e00ff */
[----:B------:R-:W-:Y:S02]  /*18b0*/  IABS R29, R2 ;  /* 0x00000002001d7213 */ /* 0x000fe40000000000 */
[----:B------:R-:W-:Y:S01]  /*18c0*/  STL [R1+0xc24], R4 ;  /* 0x000c240401007387 */ /* 0x000fe20000100800 */
[----:B------:R-:W-:Y:S01]  /*18d0*/  IMAD.MOV R28, RZ, RZ, -R21 ;  /* 0x000000ffff1c7224 */ /* 0x000fe200078e0a15 */
[--C-:B-1----:R-:W-:Y:S01]  /*18e0*/  LOP3.LUT R11, R36, 0x42, R9.reuse, 0xfe, !PT ;  /* 0x00000042240b7812 */ /* 0x102fe200078efe09 */
[----:B------:R-:W-:Y:S01]  /*18f0*/  IMAD.HI.U32 R22, R8, R29, RZ ;  /* 0x0000001d08167227 */ /* 0x000fe200078e00ff */
[----:B------:R1:W-:Y:S01]  /*1900*/  STL [R1+0xc28], R2 ;  /* 0x000c280201007387 */ /* 0x0003e20000100800 */
[----:B--2---:R-:W-:Y:S02]  /*1910*/  LOP3.LUT R10, R36, 0x44, R9, 0xfe, !PT ;  /* 0x00000044240a7812 */ /* 0x004fe400078efe09 */
[----:B0-----:R-:W-:-:S04]  /*1920*/  IMAD.HI.U32 R5, R8, R24, RZ ;  /* 0x0000001808057227 */ /* 0x001fc800078e00ff */
[----:B------:R-:W-:Y:S02]  /*1930*/  IMAD.MOV R5, RZ, RZ, -R5 ;  /* 0x000000ffff057224 */ /* 0x000fe400078e0a05 */
[----:B------:R-:W-:Y:S02]  /*1940*/  IMAD.MOV R22, RZ, RZ, -R22 ;  /* 0x000000ffff167224 */ /* 0x000fe400078e0a16 */
[----:B-1----:R-:W-:-:S04]  /*1950*/  IMAD.HI.U32 R2, R8, R23, RZ ;  /* 0x0000001708027227 */ /* 0x002fc800078e00ff */
[----:B------:R-:W-:Y:S02]  /*1960*/  IMAD.MOV R2, RZ, RZ, -R2 ;  /* 0x000000ffff027224 */ /* 0x000fe400078e0a02 */
[C---:B------:R-:W-:Y:S01]  /*1970*/  IMAD R21, R7.reuse, R5, R24 ;  /* 0x0000000507157224 */ /* 0x040fe200078e0218 */
[----:B------:R-:W-:Y:S01]  /*1980*/  LOP3.LUT R5, R36, 0x46, R9, 0xfe, !PT ;  /* 0x0000004624057812 */ /* 0x000fe200078efe09 */
[C---:B------:R-:W-:Y:S02]  /*1990*/  IMAD R20, R7.reuse, R2, R23 ;  /* 0x0000000207147224 */ /* 0x040fe400078e0217 */
[C---:B------:R-:W-:Y:S01]  /*19a0*/  IMAD R4, R7.reuse, R26, R25 ;  /* 0x0000001a07047224 */ /* 0x040fe200078e0219 */
[----:B------:R-:W-:Y:S01]  /*19b0*/  IABS R26, R11 ;  /* 0x0000000b001a7213 */ /* 0x000fe20000000000 */
[C---:B------:R-:W-:Y:S01]  /*19c0*/  IMAD R22, R7.reuse, R22, R29 ;  /* 0x0000001607167224 */ /* 0x040fe200078e021d */
[----:B------:R-:W-:Y:S01]  /*19d0*/  STL [R1+0xfa0], R20 ;  /* 0x000fa01401007387 */ /* 0x000fe20000100800 */
[----:B------:R-:W-:Y:S01]  /*19e0*/  IMAD R2, R7, R28, R27 ;  /* 0x0000001c07027224 */ /* 0x000fe200078e021b */
[----:B------:R-:W-:-:S02]  /*19f0*/  IABS R27, R10 ;  /* 0x0000000a001b7213 */ /* 0x000fc40000000000 */
[----:B------:R-:W-:Y:S01]  /*1a00*/  STL [R1+0xfa4], R21 ;  /* 0x000fa41501007387 */ /* 0x000fe20000100800 */
[----:B------:R-:W-:-:S03]  /*1a10*/  IABS R29, R5 ;  /* 0x00000005001d7213 */ /* 0x000fc60000000000 */
[----:B------:R0:W-:Y:S02]  /*1a20*/  STL [R1+0x150], R4 ;  /* 0x0001500401007387 */ /* 0x0001e40000100800 */
[----:B------:R-:W-:Y:S02]  /*1a30*/  IMAD.HI.U32 R23, R8, R29, RZ ;  /* 0x0000001d08177227 */ /* 0x000fe400078e00ff */
[----:B------:R-:W-:Y:S02]  /*1a40*/  STL [R1+0xfa8], R22 ;  /* 0x000fa81601007387 */ /* 0x000fe40000100800 */
[----:B------:R-:W-:Y:S02]  /*1a50*/  IMAD.MOV R30, RZ, RZ, -R23 ;  /* 0x000000ffff1e7224 */ /* 0x000fe400078e0a17 */
[----:B------:R1:W-:Y:S01]  /*1a60*/  STL [R1+0x154], R2 ;  /* 0x0001540201007387 */ /* 0x0003e20000100800 */
[----:B0-----:R-:W-:-:S03]  /*1a70*/  LOP3.LUT R4, R36, 0x48, R9, 0xfe, !PT ;  /* 0x0000004824047812 */ /* 0x001fc600078efe09 */
[----:B------:R0:W-:Y:S01]  /*1a80*/  STL [R1+0xc2c], R11 ;  /* 0x000c2c0b01007387 */ /* 0x0001e20000100800 */
[----:B------:R-:W-:-:S03]  /*1a90*/  IABS R31, R4 ;  /* 0x00000004001f7213 */ /* 0x000fc60000000000 */
[----:B------:R2:W-:Y:S01]  /*1aa0*/  STL [R1+0xc30], R10 ;  /* 0x000c300a01007387 */ /* 0x0005e20000100800 */
[--C-:B-1----:R-:W-:Y:S01]  /*1ab0*/  LOP3.LUT R2, R36, 0x4a, R9.reuse, 0xfe, !PT ;  /* 0x0000004a24027812 */ /* 0x102fe200078efe09 */
[----:B------:R-:W-:Y:S02]  /*1ac0*/  IMAD.HI.U32 R24, R8, R31, RZ ;  /* 0x0000001f08187227 */ /* 0x000fe400078e00ff */
[----:B------:R1:W-:Y:S01]  /*1ad0*/  STL [R1+0xc34], R5 ;  /* 0x000c340501007387 */ /* 0x0003e20000100800 */
[----:B------:R-:W-:Y:S01]  /*1ae0*/  IABS R32, R2 ;  /* 0x0000000200207213 */ /* 0x000fe20000000000 */
[----:B------:R-:W-:Y:S02]  /*1af0*/  IMAD.MOV R24, RZ, RZ, -R24 ;  /* 0x000000ffff187224 */ /* 0x000fe400078e0a18 */
[----:B------:R-:W-:Y:S01]  /*1b00*/  STL [R1+0xc38], R4 ;  /* 0x000c380401007387 */ /* 0x000fe20000100800 */
[----:B0-----:R-:W-:Y:S01]  /*1b10*/  LOP3.LUT R11, R36, 0x4c, R9, 0xfe, !PT ;  /* 0x0000004c240b7812 */ /* 0x001fe200078efe09 */
[----:B------:R-:W-:-:S02]  /*1b20*/  IMAD.HI.U32 R25, R8, R32, RZ ;  /* 0x0000002008197227 */ /* 0x000fc400078e00ff */
[----:B------:R0:W-:Y:S01]  /*1b30*/  STL [R1+0xc3c], R2 ;  /* 0x000c3c0201007387 */ /* 0x0001e20000100800 */
[----:B--2---:R-:W-:Y:S01]  /*1b40*/  LOP3.LUT R10, R36, 0x4e, R9, 0xfe, !PT ;  /* 0x0000004e240a7812 */ /* 0x004fe200078efe09 */
[----:B-1----:R-:W-:-:S04]  /*1b50*/  IMAD.HI.U32 R5, R8, R27, RZ ;  /* 0x0000001b08057227 */ /* 0x002fc800078e00ff */
[----:B------:R-:W-:Y:S01]  /*1b60*/  IMAD.MOV R28, RZ, RZ, -R5 ;  /* 0x000000ffff1c7224 */ /* 0x000fe200078e0a05 */
[----:B------:R-:W-:Y:S01]  /*1b70*/  LOP3.LUT R5, R36, 0x50, R9, 0xfe, !PT ;  /* 0x0000005024057812 */ /* 0x000fe200078efe09 */
[----:B------:R-:W-:Y:S02]  /*1b80*/  IMAD.MOV R25, RZ, RZ, -R25 ;  /* 0x000000ffff197224 */ /* 0x000fe400078e0a19 */
[----:B0-----:R-:W-:-:S04]  /*1b90*/  IMAD.HI.U32 R2, R8, R26, RZ ;  /* 0x0000001a08027227 */ /* 0x001fc800078e00ff */
[----:B------:R-:W-:Y:S02]  /*1ba0*/  IMAD.MOV R2, RZ, RZ, -R2 ;  /* 0x000000ffff027224 */ /* 0x000fe400078e0a02 */
[C---:B------:R-:W-:Y:S02]  /*1bb0*/  IMAD R4, R7.reuse, R28, R27 ;  /* 0x0000001c07047224 */ /* 0x040fe400078e021b */
[C---:B------:R-:W-:Y:S02]  /*1bc0*/  IMAD R23, R7.reuse, R2, R26 ;  /* 0x0000000207177224 */ /* 0x040fe400078e021a */
[C---:B------:R-:W-:Y:S01]  /*1bd0*/  IMAD R24, R7.reuse, R24, R31 ;  /* 0x0000001807187224 */ /* 0x040fe200078e021f */
[----:B------:R-:W-:Y:S01]  /*1be0*/  IABS R31, R5 ;  /* 0x00000005001f7213 */ /* 0x000fe20000000000 */
[C---:B------:R-:W-:Y:S01]  /*1bf0*/  IMAD R2, R7.reuse, R30, R29 ;  /* 0x0000001e07027224 */ /* 0x040fe200078e021d */
[----:B------:R-:W-:Y:S01]  /*1c00*/  STL [R1+0xfac], R23 ;  /* 0x000fac1701007387 */ /* 0x000fe20000100800 */
[----:B------:R-:W-:Y:S01]  /*1c10*/  IMAD R25, R7, R25, R32 ;  /* 0x0000001907197224 */ /* 0x000fe200078e0220 */
[----:B------:R-:W-:Y:S01]  /*1c20*/  IABS R29, R11 ;  /* 0x0000000b001d7213 */ /* 0x000fe20000000000 */
[----:B------:R-:W-:Y:S01]  /*1c30*/  IMAD.HI.U32 R26, R8, R31, RZ ;  /* 0x0000001f081a7227 */ /* 0x000fe200078e00ff */
[----:B------:R0:W-:Y:S01]  /*1c40*/  STL [R1+0x158], R4 ;  /* 0x0001580401007387 */ /* 0x0001e20000100800 */
[----:B------:R-:W-:-:S02]  /*1c50*/  IABS R30, R10 ;  /* 0x0000000a001e7213 */ /* 0x000fc40000000000 */
[----:B------:R-:W-:Y:S01]  /*1c60*/  IMAD.MOV R26, RZ, RZ, -R26 ;  /* 0x000000ffff1a7224 */ /* 0x000fe200078e0a1a */
[----:B------:R-:W-:Y:S03]  /*1c70*/  STL [R1+0xfb0], R24 ;  /* 0x000fb01801007387 */ /* 0x000fe60000100800 */
[----:B------:R-:W-:Y:S01]  /*1c80*/  IMAD R26, R7, R26, R31 ;  /* 0x0000001a071a7224 */ /* 0x000fe200078e021f */
[----:B------:R1:W-:Y:S01]  /*1c90*/  STL [R1+0x15c], R2 ;  /* 0x00015c0201007387 */ /* 0x0003e20000100800 */
[----:B0-----:R-:W-:-:S03]  /*1ca0*/  LOP3.LUT R4, R36, 0x52, R9, 0xfe, !PT ;  /* 0x0000005224047812 */ /* 0x001fc600078efe09 */
[----:B------:R-:W-:Y:S01]  /*1cb0*/  STL [R1+0xfb4], R25 ;  /* 0x000fb41901007387 */ /* 0x000fe20000100800 */
[----:B------:R-:W-:-:S03]  /*1cc0*/  IABS R32, R4 ;  /* 0x0000000400207213 */ /* 0x000fc60000000000 */
[----:B------:R0:W-:Y:S01]  /*1cd0*/  STL [R1+0xc40], R11 ;  /* 0x000c400b01007387 */ /* 0x0001e20000100800 */
[----:B-1----:R-:W-:Y:S01]  /*1ce0*/  LOP3.LUT R2, R36, 0x54, R9, 0xfe, !PT ;  /* 0x0000005424027812 */ /* 0x002fe200078efe09 */
[----:B------:R-:W-:Y:S02]  /*1cf0*/  IMAD.HI.U32 R27, R8, R32, RZ ;  /* 0x00000020081b7227 */ /* 0x000fe400078e00ff */
[----:B------:R1:W-:Y:S01]  /*1d00*/  STL [R1+0xc44], R10 ;  /* 0x000c440a01007387 */ /* 0x0003e20000100800 */
[----:B------:R-:W-:Y:S01]  /*1d10*/  IABS R33, R2 ;  /* 0x0000000200217213 */ /* 0x000fe20000000000 */
[----:B------:R-:W-:Y:S02]  /*1d20*/  IMAD.MOV R27, RZ, RZ, -R27 ;  /* 0x000000ffff1b7224 */ /* 0x000fe400078e0a1b */
[----:B------:R2:W-:Y:S01]  /*1d30*/  STL [R1+0xc48], R5 ;  /* 0x000c480501007387 */ /* 0x0005e20000100800 */
[----:B0-----:R-:W-:Y:S01]  /*1d40*/  LOP3.LUT R11, R36, 0x56, R9, 0xfe, !PT ;  /* 0x00000056240b7812 */ /* 0x001fe200078efe09 */
[----:B------:R-:W-:-:S02]  /*1d50*/  IMAD.HI.U32 R28, R8, R33, RZ ;  /* 0x00000021081c7227 */ /* 0x000fc400078e00ff */
[----:B------:R-:W-:Y:S01]  /*1d60*/  STL [R1+0xc4c], R4 ;  /* 0x000c4c0401007387 */ /* 0x000fe20000100800 */
[----:B-1----:R-:W-:Y:S01]  /*1d70*/  LOP3.LUT R10, R36, 0x58, R9, 0xfe, !PT ;  /* 0x00000058240a7812 */ /* 0x002fe200078efe09 */
        /* <DEDUP_REMOVED lines=43> */
[C---:B------:R-:W-:Y:S01]  /*2030*/  IMAD R2, R7.reuse, R2, R31 ;  /* 0x0000000207027224 */ /* 0x040fe200078e021f */
[----:B------:R-:W-:Y:S01]  /*2040*/  IABS R31, R10 ;  /* 0x0000000a001f7213 */ /* 0x000fe20000000000 */
[----:B------:R-:W-:Y:S01]  /*2050*/  IMAD R4, R7, R38, R35 ;  /* 0x0000002607047224 */ /* 0x000fe200078e0223 */
[----:B------:R-:W-:Y:S01]  /*2060*/  STL [R1+0xfc0], R28 ;  /* 0x000fc01c01007387 */ /* 0x000fe20000100800 */
[----:B------:R-:W-:Y:S02]  /*2070*/  IABS R33, R5 ;  /* 0x0000000500217213 */ /* 0x000fe40000000000 */
[C---:B------:R-:W-:Y:S01]  /*2080*/  IMAD.HI.U32 R40, R8.reuse, R31, RZ ;  /* 0x0000001f08287227 */ /* 0x040fe200078e00ff */
[----:B------:R0:W-:Y:S03]  /*2090*/  STL [R1+0x16c], R2 ;  /* 0x00016c0201007387 */ /* 0x0001e60000100800 */
[----:B------:R-:W-:Y:S01]  /*20a0*/  IMAD.HI.U32 R38, R8, R33, RZ ;  /* 0x0000002108267227 */ /* 0x000fe200078e00ff */
[----:B------:R-:W-:Y:S03]  /*20b0*/  STL [R1+0xfc4], R29 ;  /* 0x000fc41d01007387 */ /* 0x000fe60000100800 */
[----:B------:R-:W-:Y:S01]  /*20c0*/  IMAD.MOV R40, RZ, RZ, -R40 ;  /* 0x000000ffff287224 */ /* 0x000fe200078e0a28 */
[----:B------:R1:W-:Y:S01]  /*20d0*/  STL [R1+0x170], R4 ;  /* 0x0001700401007387 */ /* 0x0003e20000100800 */
[----:B------:R-:W-:-:S02]  /*20e0*/  IMAD.MOV R38, RZ, RZ, -R38 ;  /* 0x000000ffff267224 */ /* 0x000fc400078e0a26 */
[C---:B0-----:R-:W-:Y:S01]  /*20f0*/  IMAD R2, R7.reuse, R30, R37 ;  /* 0x0000001e07027224 */ /* 0x041fe200078e0225 */
[----:B------:R-:W-:Y:S01]  /*2100*/  IABS R30, R11 ;  /* 0x0000000b001e7213 */ /* 0x000fe20000000000 */
[C---:B------:R-:W-:Y:S02]  /*2110*/  IMAD R31, R7.reuse, R40, R31 ;  /* 0x00000028071f7224 */ /* 0x040fe400078e021f */
[----:B------:R-:W-:Y:S01]  /*2120*/  IMAD.HI.U32 R40, R8, R39, RZ ;  /* 0x0000002708287227 */ /* 0x000fe200078e00ff */
[----:B------:R0:W-:Y:S01]  /*2130*/  STL [R1+0x174], R2 ;  /* 0x0001740201007387 */ /* 0x0001e20000100800 */
[----:B-1----:R-:W-:Y:S02]  /*2140*/  LOP3.LUT R4, R36, 0x66, R9, 0xfe, !PT ;  /* 0x0000006624047812 */ /* 0x002fe400078efe09 */
[----:B------:R-:W-:Y:S01]  /*2150*/  IMAD.HI.U32 R35, R8, R30, RZ ;  /* 0x0000001e08237227 */ /* 0x000fe200078e00ff */
[----:B------:R1:W-:Y:S03]  /*2160*/  STL [R1+0xc68], R11 ;  /* 0x000c680b01007387 */ /* 0x0003e60000100800 */
[----:B------:R-:W-:Y:S01]  /*2170*/  IMAD.MOV R35, RZ, RZ, -R35 ;  /* 0x000000ffff237224 */ /* 0x000fe200078e0a23 */
[----:B------:R2:W-:Y:S01]  /*2180*/  STL [R1+0xc6c], R10 ;  /* 0x000c6c0a01007387 */ /* 0x0005e20000100800 */
[----:B------:R-:W-:Y:S01]  /*2190*/  IMAD.MOV R40, RZ, RZ, -R40 ;  /* 0x000000ffff287224 */ /* 0x000fe200078e0a28 */
[----:B0-----:R-:W-:Y:S01]  /*21a0*/  LOP3.LUT R2, R36, 0x68, R9, 0xfe, !PT ;  /* 0x0000006824027812 */ /* 0x001fe200078efe09 */
[----:B------:R-:W-:Y:S01]  /*21b0*/  IMAD R30, R7, R35, R30 ;  /* 0x00000023071e7224 */ /* 0x000fe200078e021e */
[----:B------:R0:W-:Y:S02]  /*21c0*/  STL [R1+0xc70], R5 ;  /* 0x000c700501007387 */ /* 0x0001e40000100800 */
[----:B------:R-:W-:-:S02]  /*21d0*/  IABS R32, R2 ;  /* 0x0000000200207213 */ /* 0x000fc40000000000 */
[----:B------:R-:W-:Y:S01]  /*21e0*/  STL [R1+0xc74], R4 ;  /* 0x000c740401007387 */ /* 0x000fe20000100800 */
[----:B-1----:R-:W-:Y:S01]  /*21f0*/  LOP3.LUT R11, R36, 0x6e, R9, 0xfe, !PT ;  /* 0x0000006e240b7812 */ /* 0x002fe200078efe09 */
[----:B--2---:R-:W-:Y:S01]  /*2200*/  IMAD R10, R7, R38, R33 ;  /* 0x00000026070a7224 */ /* 0x004fe200078e0221 */
[----:B------:R-:W-:Y:S01]  /*2210*/  IABS R33, R13 ;  /* 0x0000000d00217213 */ /* 0x000fe20000000000 */
[----:B------:R1:W-:Y:S01]  /*2220*/  STL [R1+0xc78], R2 ;  /* 0x000c780201007387 */ /* 0x0003e20000100800 */
[----:B------:R-:W-:Y:S02]  /*2230*/  IABS R37, R11 ;  /* 0x0000000b00257213 */ /* 0x000fe40000000000 */
[----:B0-----:R-:W-:Y:S01]  /*2240*/  IABS R5, R4 ;  /* 0x0000000400057213 */ /* 0x001fe20000000000 */
[----:B------:R-:W-:Y:S01]  /*2250*/  STL [R1+0xfc8], R30 ;  /* 0x000fc81e01007387 */ /* 0x000fe20000100800 */
[----:B------:R-:W-:-:S03]  /*2260*/  IMAD.HI.U32 R41, R8, R33, RZ ;  /* 0x0000002108297227 */ /* 0x000fc600078e00ff */
[----:B------:R-:W-:Y:S01]  /*2270*/  STL [R1+0xfcc], R31 ;  /* 0x000fcc1f01007387 */ /* 0x000fe20000100800 */
[----:B------:R-:W-:-:S03]  /*2280*/  IMAD.HI.U32 R34, R8, R5, RZ ;  /* 0x0000000508227227 */ /* 0x000fc600078e00ff */
[----:B------:R0:W-:Y:S01]  /*2290*/  STL [R1+0x178], R10 ;  /* 0x0001780a01007387 */ /* 0x0001e20000100800 */
[----:B-1----:R-:W-:-:S04]  /*22a0*/  IMAD.HI.U32 R2, R8, R32, RZ ;  /* 0x0000002008027227 */ /* 0x002fc800078e00ff */
[----:B------:R-:W-:Y:S02]  /*22b0*/  IMAD.MOV R2, RZ, RZ, -R2 ;  /* 0x000000ffff027224 */ /* 0x000fe400078e0a02 */
[----:B------:R-:W-:Y:S02]  /*22c0*/  IMAD.MOV R34, RZ, RZ, -R34 ;  /* 0x000000ffff227224 */ /* 0x000fe400078e0a22 */
[C---:B------:R-:W-:Y:S01]  /*22d0*/  IMAD R32, R7.reuse, R2, R32 ;  /* 0x0000000207207224 */ /* 0x040fe200078e0220 */
[----:B0-----:R-:W-:Y:S01]  /*22e0*/  LOP3.LUT R10, R36, 0x70, R9, 0xfe, !PT ;  /* 0x00000070240a7812 */ /* 0x001fe200078efe09 */
[----:B------:R-:W-:Y:S02]  /*22f0*/  IMAD R4, R7, R34, R5 ;  /* 0x0000002207047224 */ /* 0x000fe400078e0205 */
[----:B------:R-:W-:Y:S01]  /*2300*/  IMAD.HI.U32 R38, R8, R37, RZ ;  /* 0x0000002508267227 */ /* 0x000fe200078e00ff */
[----:B------:R-:W-:Y:S01]  /*2310*/  IABS R34, R10 ;  /* 0x0000000a00227213 */ /* 0x000fe20000000000 */
[----:B------:R-:W-:Y:S02]  /*2320*/  STL [R1+0xfd0], R32 ;  /* 0x000fd02001007387 */ /* 0x000fe40000100800 */
[----:B------:R-:W-:-:S02]  /*2330*/  IMAD.MOV R41, RZ, RZ, -R41 ;  /* 0x000000ffff297224 */ /* 0x000fc400078e0a29 */
[----:B------:R0:W-:Y:S01]  /*2340*/  STL [R1+0x17c], R4 ;  /* 0x00017c0401007387 */ /* 0x0001e20000100800 */
[----:B------:R-:W-:-:S03]  /*2350*/  IMAD.HI.U32 R5, R8, R34, RZ ;  /* 0x0000002208057227 */ /* 0x000fc600078e00ff */
[----:B------:R1:W-:Y:S01]  /*2360*/  STL [R1+0xc7c], R13 ;  /* 0x000c7c0d01007387 */ /* 0x0003e20000100800 */
[----:B------:R-:W-:Y:S02]  /*2370*/  IMAD.MOV R5, RZ, RZ, -R5 ;  /* 0x000000ffff057224 */ /* 0x000fe400078e0a05 */
[----:B------:R-:W-:Y:S01]  /*2380*/  IMAD.MOV R38, RZ, RZ, -R38 ;  /* 0x000000ffff267224 */ /* 0x000fe200078e0a26 */
[----:B------:R2:W-:Y:S01]  /*2390*/  STL [R1+0xc84], R12 ;  /* 0x000c840c01007387 */ /* 0x0005e20000100800 */
[C---:B------:R-:W-:Y:S01]  /*23a0*/  IMAD R33, R7.reuse, R41, R33 ;  /* 0x0000002907217224 */ /* 0x040fe200078e0221 */
[----:B0-----:R-:W-:Y:S01]  /*23b0*/  LOP3.LUT R4, R36, 0x72, R9, 0xfe, !PT ;  /* 0x0000007224047812 */ /* 0x001fe200078efe09 */
[----:B------:R-:W-:Y:S01]  /*23c0*/  IMAD R34, R7, R5, R34 ;  /* 0x0000000507227224 */ /* 0x000fe200078e0222 */
[----:B------:R0:W-:Y:S02]  /*23d0*/  STL [R1+0xc94], R11 ;  /* 0x000c940b01007387 */ /* 0x0001e40000100800 */
[----:B------:R-:W-:-:S02]  /*23e0*/  IABS R35, R4 ;  /* 0x0000000400237213 */ /* 0x000fc40000000000 */
[----:B------:R3:W-:Y:S01]  /*23f0*/  STL [R1+0xc9c], R10 ;  /* 0x000c9c0a01007387 */ /* 0x0007e20000100800 */
[----:B-1----:R-:W-:Y:S02]  /*2400*/  LOP3.LUT R13, R0, 0x88, RZ, 0xfc, !PT ;  /* 0x00000088000d7812 */ /* 0x002fe400078efcff */
[----:B------:R-:W-:Y:S01]  /*2410*/  IMAD.HI.U32 R2, R8, R35, RZ ;  /* 0x0000002308027227 */ /* 0x000fe200078e00ff */
[----:B------:R1:W-:Y:S01]  /*2420*/  STL [R1+0xca8], R4 ;  /* 0x000ca80401007387 */ /* 0x0003e20000100800 */
[----:B--2---:R-:W-:Y:S02]  /*2430*/  LOP3.LUT R12, R0, 0x8a, RZ, 0xfc, !PT ;  /* 0x0000008a000c7812 */ /* 0x004fe400078efcff */
[----:B------:R-:W-:Y:S01]  /*2440*/  IMAD.MOV R2, RZ, RZ, -R2 ;  /* 0x000000ffff027224 */ /* 0x000fe200078e0a02 */
[----:B------:R-:W-:Y:S01]  /*2450*/  STL [R1+0xfd4], R33 ;  /* 0x000fd42101007387 */ /* 0x000fe20000100800 */
[----:B0-----:R-:W-:Y:S01]  /*2460*/  LOP3.LUT R11, R36, 0x76, R9, 0xfe, !PT ;  /* 0x00000076240b7812 */ /* 0x001fe200078efe09 */
[----:B---3--:R-:W-:-:S02]  /*2470*/  IMAD R10, R7, R40, R39 ;  /* 0x00000028070a7224 */ /* 0x008fc400078e0227 */
[C---:B------:R-:W-:Y:S01]  /*2480*/  IMAD R35, R7.reuse, R2, R35 ;  /* 0x0000000207237224 */ /* 0x040fe200078e0223 */
[----:B------:R-:W-:Y:S01]  /*2490*/  IABS R41, R11 ;  /* 0x0000000b00297213 */ /* 0x000fe20000000000 */
[----:B-1----:R-:W-:Y:S01]  /*24a0*/  IMAD R4, R7, R38, R37 ;  /* 0x0000002607047224 */ /* 0x002fe200078e0225 */
[----:B------:R0:W-:Y:S01]  /*24b0*/  STL [R1+0x180], R10 ;  /* 0x0001800a01007387 */ /* 0x0001e20000100800 */
[--C-:B------:R-:W-:Y:S02]  /*24c0*/  LOP3.LUT R2, R36, 0x7c, R9.reuse, 0xfe, !PT ;  /* 0x0000007c24027812 */ /* 0x100fe400078efe09 */
[----:B------:R-:W-:Y:S01]  /*24d0*/  IMAD.HI.U32 R42, R8, R41, RZ ;  /* 0x00000029082a7227 */ /* 0x000fe200078e00ff */
[----:B------:R-:W-:Y:S03]  /*24e0*/  STL [R1+0xfd8], R34 ;  /* 0x000fd82201007387 */ /* 0x000fe60000100800 */
[----:B------:R-:W-:Y:S01]  /*24f0*/  IMAD.MOV R42, RZ, RZ, -R42 ;  /* 0x000000ffff2a7224 */ /* 0x000fe200078e0a2a */
[----:B------:R1:W-:Y:S01]  /*2500*/  STL [R1+0x184], R4 ;  /* 0x0001840401007387 */ /* 0x0003e20000100800 */
[----:B0-----:R-:W-:-:S03]  /*2510*/  LOP3.LUT R10, R36, 0x78, R9, 0xfe, !PT ;  /* 0x00000078240a7812 */ /* 0x001fc600078efe09 */
[----:B------:R-:W-:Y:S01]  /*2520*/  STL [R1+0xfdc], R35 ;  /* 0x000fdc2301007387 */ /* 0x000fe20000100800 */
[----:B------:R-:W-:Y:S02]  /*2530*/  IABS R39, R10 ;  /* 0x0000000a00277213 */ /* 0x000fe40000000000 */
[----:B-1----:R-:W-:-:S03]  /*2540*/  LOP3.LUT R4, R36, 0x74, R9, 0xfe, !PT ;  /* 0x0000007424047812 */ /* 0x002fc600078efe09 */
[C---:B------:R-:W-:Y:S01]  /*2550*/  IMAD.HI.U32 R40, R8.reuse, R39, RZ ;  /* 0x0000002708287227 */ /* 0x040fe200078e00ff */
[----:B------:R-:W-:Y:S01]  /*2560*/  IABS R43, R4 ;  /* 0x00000004002b7213 */ /* 0x000fe20000000000 */
[----:B------:R0:W-:Y:S02]  /*2570*/  STL [R1+0xc90], R4 ;  /* 0x000c900401007387 */ /* 0x0001e40000100800 */
[----:B------:R-:W-:Y:S02]  /*2580*/  IMAD.MOV R40, RZ, RZ, -R40 ;  /* 0x000000ffff287224 */ /* 0x000fe400078e0a28 */
[----:B------:R-:W-:Y:S01]  /*2590*/  IMAD.HI.U32 R44, R8, R43, RZ ;  /* 0x0000002b082c7227 */ /* 0x000fe200078e00ff */
[----:B------:R1:W-:Y:S03]  /*25a0*/  STL [R1+0xc88], R11 ;  /* 0x000c880b01007387 */ /* 0x0003e60000100800 */
[----:B------:R-:W-:Y:S01]  /*25b0*/  IMAD.MOV R44, RZ, RZ, -R44 ;  /* 0x000000ffff2c7224 */ /* 0x000fe200078e0a2c */
[----:B------:R2:W-:Y:S01]  /*25c0*/  STL [R1+0xc98], R10 ;  /* 0x000c980a01007387 */ /* 0x0005e20000100800 */
[----:B0-----:R-:W-:-:S04]  /*25d0*/  LOP3.LUT R4, R36, 0x7a, R9, 0xfe, !PT ;  /* 0x0000007a24047812 */ /* 0x001fc800078efe09 */
[----:B------:R-:W-:Y:S01]  /*25e0*/  IABS R37, R4 ;  /* 0x0000000400257213 */ /* 0x000fe20000000000 */
[----:B------:R0:W-:Y:S01]  /*25f0*/  STL [R1+0xca0], R4 ;  /* 0x000ca00401007387 */ /* 0x0001e20000100800 */
[----:B-1----:R-:W-:-:S03]  /*2600*/  LOP3.LUT R11, R0, 0x8c, RZ, 0xfc, !PT ;  /* 0x0000008c000b7812 */ /* 0x002fc600078efcff */
[----:B------:R1:W-:Y:S01]  /*2610*/  STL [R1+0xca4], R2 ;  /* 0x000ca40201007387 */ /* 0x0003e20000100800 */
[----:B--2---:R-:W-:Y:S02]  /*2620*/  IMAD R10, R7, R42, R41 ;  /* 0x0000002a070a7224 */ /* 0x004fe400078e0229 */
[----:B------:R-:W-:-:S04]  /*2630*/  IMAD.HI.U32 R38, R8, R37, RZ ;  /* 0x0000002508267227 */ /* 0x000fc800078e00ff */
[C---:B0-----:R-:W-:Y:S02]  /*2640*/  IMAD R4, R7.reuse, R44, R43 ;  /* 0x0000002c07047224 */ /* 0x041fe400078e022b */
[----:B------:R-:W-:Y:S01]  /*2650*/  IMAD.MOV R38, RZ, RZ, -R38 ;  /* 0x000000ffff267224 */ /* 0x000fe200078e0a26 */
[----:B-1----:R-:W-:Y:S02]  /*2660*/  IABS R2, R2 ;  /* 0x0000000200027213 */ /* 0x002fe40000000000 */
[----:B------:R0:W-:Y:S01]  /*2670*/  STL [R1+0x188], R4 ;  /* 0x0001880401007387 */ /* 0x0001e20000100800 */
[C---:B------:R-:W-:Y:S02]  /*2680*/  IMAD R37, R7.reuse, R38, R37 ;  /* 0x0000002607257224 */ /* 0x040fe400078e0225 */
[----:B------:R-:W-:Y:S01]  /*2690*/  IMAD.HI.U32 R5, R8, R2, RZ ;  /* 0x0000000208057227 */ /* 0x000fe200078e00ff */
[----:B------:R1:W-:Y:S03]  /*26a0*/  STL [R1+0x18c], R10 ;  /* 0x00018c0a01007387 */ /* 0x0003e60000100800 */
[----:B------:R-:W-:Y:S01]  /*26b0*/  IMAD.MOV R5, RZ, RZ, -R5 ;  /* 0x000000ffff057224 */ /* 0x000fe200078e0a05 */
[----:B0-----:R-:W-:Y:S01]  /*26c0*/  LOP3.LUT R4, R36, 0x7e, R9, 0xfe, !PT ;  /* 0x0000007e24047812 */ /* 0x001fe200078efe09 */
[----:B------:R-:W-:-:S02]  /*26d0*/  IMAD R36, R7, R40, R39 ;  /* 0x0000002807247224 */ /* 0x000fc400078e0227 */
[----:B------:R-:W-:Y:S01]  /*26e0*/  IMAD R2, R7, R5, R2 ;  /* 0x0000000507027224 */ /* 0x000fe200078e0202 */
[C---:B-1----:R-:W-:Y:S02]  /*26f0*/  LOP3.LUT R10, R0.reuse, 0x80, RZ, 0xfc, !PT ;  /* 0x00000080000a7812 */ /* 0x042fe400078efcff */
[----:B------:R-:W-:Y:S01]  /*2700*/  STL [R1+0xfe0], R36 ;  /* 0x000fe02401007387 */ /* 0x000fe20000100800 */
[----:B------:R-:W-:Y:S02]  /*2710*/  IABS R44, R4 ;  /* 0x00000004002c7213 */ /* 0x000fe40000000000 */
[----:B------:R-:W-:Y:S01]  /*2720*/  IABS R38, R10 ;  /* 0x0000000a00267213 */ /* 0x000fe20000000000 */
[----:B------:R0:W-:Y:S01]  /*2730*/  STL [R1+0xc8c], R4 ;  /* 0x000c8c0401007387 */ /* 0x0001e20000100800 */
[----:B------:R-:W-:Y:S01]  /*2740*/  LOP3.LUT R5, R0, 0x82, RZ, 0xfc, !PT ;  /* 0x0000008200057812 */ /* 0x000fe200078efcff */
[C---:B------:R-:W-:Y:S02]  /*2750*/  IMAD.HI.U32 R45, R8.reuse, R44, RZ ;  /* 0x0000002c082d7227 */ /* 0x040fe400078e00ff */
[----:B------:R-:W-:Y:S01]  /*2760*/  STL [R1+0xfe4], R37 ;  /* 0x000fe42501007387 */ /* 0x000fe20000100800 */
[----:B------:R-:W-:Y:S01]  /*2770*/  IABS R39, R5 ;  /* 0x0000000500277213 */ /* 0x000fe20000000000 */
[----:B------:R-:W-:-:S02]  /*2780*/  IMAD.HI.U32 R43, R8, R38, RZ ;  /* 0x00000026082b7227 */ /* 0x000fc400078e00ff */
[----:B------:R1:W-:Y:S01]  /*2790*/  STL [R1+0x190], R2 ;  /* 0x0001900201007387 */ /* 0x0003e20000100800 */
[----:B0-----:R-:W-:Y:S01]  /*27a0*/  LOP3.LUT R4, R0, 0x84, RZ, 0xfc, !PT ;  /* 0x0000008400047812 */ /* 0x001fe200078efcff */
[----:B------:R-:W-:Y:S02]  /*27b0*/  IMAD.MOV R43, RZ, RZ, -R43 ;  /* 0x000000ffff2b7224 */ /* 0x000fe400078e0a2b */
[----:B------:R0:W-:Y:S01]  /*27c0*/  STL [R1+0xc80], R10 ;  /* 0x000c800a01007387 */ /* 0x0001e20000100800 */
[----:B------:R-:W-:Y:S01]  /*27d0*/  IMAD.MOV R45, RZ, RZ, -R45 ;  /* 0x000000ffff2d7224 */ /* 0x000fe200078e0a2d */
[----:B------:R-:W-:Y:S01]  /*27e0*/  IABS R40, R4 ;  /* 0x0000000400287213 */ /* 0x000fe20000000000 */
[----:B------:R-:W-:Y:S01]  /*27f0*/  IMAD.HI.U32 R42, R8, R39, RZ ;  /* 0x00000027082a7227 */ /* 0x000fe200078e00ff */
[----:B------:R-:W-:Y:S01]  /*2800*/  STL [R1+0xe24], R5 ;  /* 0x000e240501007387 */ /* 0x000fe20000100800 */
[----:B-1----:R-:W-:Y:S02]  /*2810*/  LOP3.LUT R2, R0, 0x86, RZ, 0xfc, !PT ;  /* 0x0000008600027812 */ /* 0x002fe400078efcff */
[----:B------:R-:W-:Y:S01]  /*2820*/  IMAD.HI.U32 R41, R8, R40, RZ ;  /* 0x0000002808297227 */ /* 0x000fe200078e00ff */
[----:B------:R1:W-:Y:S01]  /*2830*/  STL [R1+0xf38], R4 ;  /* 0x000f380401007387 */ /* 0x0003e20000100800 */
[----:B0-----:R-:W-:-:S02]  /*2840*/  LOP3.LUT R10, R0, 0x8e, RZ, 0xfc, !PT ;  /* 0x0000008e000a7812 */ /* 0x001fc400078efcff */
[C---:B------:R-:W-:Y:S01]  /*2850*/  IMAD R38, R7.reuse, R43, R38 ;  /* 0x0000002b07267224 */ /* 0x040fe200078e0226 */
[----:B------:R0:W-:Y:S01]  /*2860*/  STL [R1+0xf3c], R2 ;  /* 0x000f3c0201007387 */ /* 0x0001e20000100800 */
[----:B------:R-:W-:Y:S02]  /*2870*/  IMAD.MOV R42, RZ, RZ, -R42 ;  /* 0x000000ffff2a7224 */ /* 0x000fe400078e0a2a */
[----:B------:R-:W-:Y:S01]  /*2880*/  IMAD.MOV R41, RZ, RZ, -R41 ;  /* 0x000000ffff297224 */ /* 0x000fe200078e0a29 */
[----:B------:R-:W-:Y:S01]  /*2890*/  STL [R1+0xfe8], R38 ;  /* 0x000fe82601007387 */ /* 0x000fe20000100800 */
[C---:B------:R-:W-:Y:S02]  /*28a0*/  IMAD R39, R7.reuse, R42, R39 ;  /* 0x0000002a07277224 */ /* 0x040fe400078e0227 */
[----:B-1----:R-:W-:Y:S01]  /*28b0*/  IMAD R4, R7, R45, R44 ;  /* 0x0000002d07047224 */ /* 0x002fe200078e022c */
[----:B------:R-:W-:Y:S02]  /*28c0*/  IABS R44, R11 ;  /* 0x0000000b002c7213 */ /* 0x000fe40000000000 */
[----:B0-----:R-:W-:-:S02]  /*28d0*/  IABS R2, R2 ;  /* 0x0000000200027213 */ /* 0x001fc40000000000 */
[----:B------:R0:W-:Y:S01]  /*28e0*/  STL [R1+0x194], R4 ;  /* 0x0001940401007387 */ /* 0x0001e20000100800 */
[----:B------:R-:W-:-:S03]  /*28f0*/  IMAD.HI.U32 R45, R8, R44, RZ ;  /* 0x0000002c082d7227 */ /* 0x000fc600078e00ff */
[----:B------:R-:W-:Y:S01]  /*2900*/  STL [R1+0xfec], R39 ;  /* 0x000fec2701007387 */ /* 0x000fe20000100800 */
[----:B------:R-:W-:-:S04]  /*2910*/  IMAD.HI.U32 R5, R8, R2, RZ ;  /* 0x0000000208057227 */ /* 0x000fc800078e00ff */
[----:B------:R-:W-:Y:S02]  /*2920*/  IMAD.MOV R5, RZ, RZ, -R5 ;  /* 0x000000ffff057224 */ /* 0x000fe400078e0a05 */
[C---:B0-----:R-:W-:Y:S01]  /*2930*/  IMAD R4, R7.reuse, R41, R40 ;  /* 0x0000002907047224 */ /* 0x041fe200078e0228 */
[----:B------:R-:W-:Y:S01]  /*2940*/  IABS R40, R13 ;  /* 0x0000000d00287213 */ /* 0x000fe20000000000 */
[----:B------:R-:W-:Y:S01]  /*2950*/  IMAD R2, R7, R5, R2 ;  /* 0x0000000507027224 */ /* 0x000fe200078e0202 */
[----:B------:R-:W-:Y:S01]  /*2960*/  IABS R41, R12 ;  /* 0x0000000c00297213 */ /* 0x000fe20000000000 */
[----:B------:R-:W-:Y:S01]  /*2970*/  IMAD.MOV R45, RZ, RZ, -R45 ;  /* 0x000000ffff2d7224 */ /* 0x000fe200078e0a2d */
[----:B------:R0:W-:Y:S01]  /*2980*/  STL [R1+0x198], R4 ;  /* 0x0001980401007387 */ /* 0x0001e20000100800 */
[C---:B------:R-:W-:Y:S01]  /*2990*/  IMAD.HI.U32 R47, R8.reuse, R40, RZ ;  /* 0x00000028082f7227 */ /* 0x040fe200078e00ff */
[----:B------:R-:W-:Y:S02]  /*29a0*/  IABS R5, R10 ;  /* 0x0000000a00057213 */ /* 0x000fe40000000000 */
[----:B------:R-:W-:Y:S01]  /*29b0*/  STL [R1+0x19c], R2 ;  /* 0x00019c0201007387 */ /* 0x000fe20000100800 */
[----:B------:R-:W-:-:S03]  /*29c0*/  IMAD.HI.U32 R46, R8, R41, RZ ;  /* 0x00000029082e7227 */ /* 0x000fc600078e00ff */
[----:B------:R1:W-:Y:S01]  /*29d0*/  STL [R1+0xef8], R13 ;  /* 0x000ef80d01007387 */ /* 0x0003e20000100800 */
[----:B------:R-:W-:Y:S01]  /*29e0*/  IMAD.MOV R47, RZ, RZ, -R47 ;  /* 0x000000ffff2f7224 */ /* 0x000fe200078e0a2f */
[----:B0-----:R-:W-:Y:S01]  /*29f0*/  LOP3.LUT R4, R0, 0x90, RZ, 0xfc, !PT ;  /* 0x0000009000047812 */ /* 0x001fe200078efcff */
[----:B------:R-:W-:Y:S01]  /*2a00*/  IMAD.MOV R46, RZ, RZ, -R46 ;  /* 0x000000ffff2e7224 */ /* 0x000fe200078e0a2e */
[----:B------:R0:W-:Y:S01]  /*2a10*/  STL [R1+0xf0c], R12 ;  /* 0x000f0c0c01007387 */ /* 0x0001e20000100800 */
[----:B------:R-:W-:Y:S01]  /*2a20*/  IMAD.HI.U32 R43, R8, R5, RZ ;  /* 0x00000005082b7227 */ /* 0x000fe200078e00ff */
[----:B------:R-:W-:Y:S02]  /*2a30*/  IABS R42, R4 ;  /* 0x00000004002a7213 */ /* 0x000fe40000000000 */
[----:B------:R2:W-:Y:S01]  /*2a40*/  STL [R1+0xf20], R11 ;  /* 0x000f200b01007387 */ /* 0x0005e20000100800 */
[----:B------:R-:W-:Y:S01]  /*2a50*/  IMAD R40, R7, R47, R40 ;  /* 0x0000002f07287224 */ /* 0x000fe200078e0228 */
[----:B-1----:R-:W-:Y:S01]  /*2a60*/  LOP3.LUT R13, R0, 0x92, RZ, 0xfc, !PT ;  /* 0x00000092000d7812 */ /* 0x002fe200078efcff */
[----:B------:R-:W-:Y:S01]  /*2a70*/  IMAD.HI.U32 R2, R8, R42, RZ ;  /* 0x0000002a08027227 */ /* 0x000fe200078e00ff */
[----:B------:R1:W-:Y:S01]  /*2a80*/  STL [R1+0xf28], R10 ;  /* 0x000f280a01007387 */ /* 0x0003e20000100800 */
[----:B0-----:R-:W-:-:S02]  /*2a90*/  LOP3.LUT R12, R0, 0x94, RZ, 0xfc, !PT ;  /* 0x00000094000c7812 */ /* 0x001fc400078efcff */
[C---:B------:R-:W-:Y:S01]  /*2aa0*/  IMAD R41, R7.reuse, R46, R41 ;  /* 0x0000002e07297224 */ /* 0x040fe200078e0229 */
[----:B------:R0:W-:Y:S01]  /*2ab0*/  STL [R1+0xf34], R4 ;  /* 0x000f340401007387 */ /* 0x0001e20000100800 */
[----:B------:R-:W-:Y:S01]  /*2ac0*/  IMAD.MOV R43, RZ, RZ, -R43 ;  /* 0x000000ffff2b7224 */ /* 0x000fe200078e0a2b */
[----:B--2---:R-:W-:Y:S01]  /*2ad0*/  LOP3.LUT R11, R0, 0x96, RZ, 0xfc, !PT ;  /* 0x00000096000b7812 */ /* 0x004fe200078efcff */
[----:B------:R-:W-:Y:S01]  /*2ae0*/  IMAD.MOV R2, RZ, RZ, -R2 ;  /* 0x000000ffff027224 */ /* 0x000fe200078e0a02 */
[----:B------:R-:W-:Y:S01]  /*2af0*/  STL [R1+0xff0], R40 ;  /* 0x000ff02801007387 */ /* 0x000fe20000100800 */
[----:B------:R-:W-:Y:S01]  /*2b00*/  IABS R48, R12 ;  /* 0x0000000c00307213 */ /* 0x000fe20000000000 */
[C---:B-1----:R-:W-:Y:S01]  /*2b10*/  IMAD R10, R7.reuse, R45, R44 ;  /* 0x0000002d070a7224 */ /* 0x042fe200078e022c */
[----:B------:R-:W-:Y:S01]  /*2b20*/  IABS R46, R11 ;  /* 0x0000000b002e7213 */ /* 0x000fe20000000000 */
[----:B------:R-:W-:Y:S01]  /*2b30*/  STL [R1+0xff4], R41 ;  /* 0x000ff42901007387 */ /* 0x000fe20000100800 */
[----:B------:R-:W-:-:S02]  /*2b40*/  IMAD R42, R7, R2, R42 ;  /* 0x00000002072a7224 */ /* 0x000fc400078e022a */
[----:B0-----:R-:W-:Y:S01]  /*2b50*/  IMAD R4, R7, R43, R5 ;  /* 0x0000002b07047224 */ /* 0x001fe200078e0205 */
[----:B------:R0:W-:Y:S01]  /*2b60*/  STL [R1+0x1a0], R10 ;  /* 0x0001a00a01007387 */ /* 0x0001e20000100800 */
[----:B------:R-:W-:Y:S01]  /*2b70*/  IABS R43, R13 ;  /* 0x0000000d002b7213 */ /* 0x000fe20000000000 */
[C---:B------:R-:W-:Y:S02]  /*2b80*/  IMAD.HI.U32 R49, R8.reuse, R48, RZ ;  /* 0x0000003008317227 */ /* 0x040fe400078e00ff */
[----:B------:R-:W-:Y:S02]  /*2b90*/  STL [R1+0xff8], R42 ;  /* 0x000ff82a01007387 */ /* 0x000fe40000100800 */
[----:B------:R-:W-:Y:S02]  /*2ba0*/  IMAD.HI.U32 R50, R8, R43, RZ ;  /* 0x0000002b08327227 */ /* 0x000fe400078e00ff */
[----:B------:R1:W-:Y:S01]  /*2bb0*/  STL [R1+0x1a4], R4 ;  /* 0x0001a40401007387 */ /* 0x0003e20000100800 */
[----:B0-----:R-:W-:Y:S01]  /*2bc0*/  LOP3.LUT R10, R0, 0x98, RZ, 0xfc, !PT ;  /* 0x00000098000a7812 */ /* 0x001fe200078efcff */
[----:B------:R-:W-:-:S02]  /*2bd0*/  IMAD.MOV R50, RZ, RZ, -R50 ;  /* 0x000000ffff327224 */ /* 0x000fc400078e0a32 */
[----:B------:R0:W-:Y:S01]  /*2be0*/  STL [R1+0xee4], R13 ;  /* 0x000ee40d01007387 */ /* 0x0001e20000100800 */
[----:B------:R-:W-:Y:S01]  /*2bf0*/  IMAD.HI.U32 R47, R8, R46, RZ ;  /* 0x0000002e082f7227 */ /* 0x000fe200078e00ff */
[----:B------:R-:W-:Y:S02]  /*2c00*/  IABS R44, R10 ;  /* 0x0000000a002c7213 */ /* 0x000fe40000000000 */
[----:B------:R-:W-:Y:S01]  /*2c10*/  STL [R1+0xf00], R12 ;  /* 0x000f000c01007387 */ /* 0x000fe20000100800 */
[----:B------:R-:W-:Y:S01]  /*2c20*/  IMAD.MOV R49, RZ, RZ, -R49 ;  /* 0x000000ffff317224 */ /* 0x000fe200078e0a31 */
[----:B-1----:R-:W-:Y:S01]  /*2c30*/  LOP3.LUT R4, R0, 0x9a, RZ, 0xfc, !PT ;  /* 0x0000009a00047812 */ /* 0x002fe200078efcff */
[----:B------:R-:W-:Y:S01]  /*2c40*/  IMAD.HI.U32 R5, R8, R44, RZ ;  /* 0x0000002c08057227 */ /* 0x000fe200078e00ff */
[----:B------:R1:W-:Y:S02]  /*2c50*/  STL [R1+0xf14], R11 ;  /* 0x000f140b01007387 */ /* 0x0003e40000100800 */
[----:B------:R-:W-:Y:S01]  /*2c60*/  IABS R45, R4 ;  /* 0x00000004002d7213 */ /* 0x000fe20000000000 */
[----:B------:R-:W-:Y:S01]  /*2c70*/  IMAD.MOV R5, RZ, RZ, -R5 ;  /* 0x000000ffff057224 */ /* 0x000fe200078e0a05 */
[----:B------:R2:W-:Y:S01]  /*2c80*/  STL [R1+0xf24], R10 ;  /* 0x000f240a01007387 */ /* 0x0005e20000100800 */
[----:B------:R-:W-:Y:S01]  /*2c90*/  IMAD R43, R7, R50, R43 ;  /* 0x00000032072b7224 */ /* 0x000fe200078e022b */
[----:B0-----:R-:W-:Y:S01]  /*2ca0*/  LOP3.LUT R13, R0, 0x9c, RZ, 0xfc, !PT ;  /* 0x0000009c000d7812 */ /* 0x001fe200078efcff */
[----:B------:R-:W-:Y:S01]  /*2cb0*/  IMAD.MOV R47, RZ, RZ, -R47 ;  /* 0x000000ffff2f7224 */ /* 0x000fe200078e0a2f */
[----:B------:R0:W-:Y:S01]  /*2cc0*/  STL [R1+0xf30], R4 ;  /* 0x000f300401007387 */ /* 0x0001e20000100800 */
[----:B------:R-:W-:Y:S01]  /*2cd0*/  IMAD.HI.U32 R2, R8, R45, RZ ;  /* 0x0000002d08027227 */ /* 0x000fe200078e00ff */
[----:B-1----:R-:W-:-:S02]  /*2ce0*/  LOP3.LUT R11, R0, 0xa0, RZ, 0xfc, !PT ;  /* 0x000000a0000b7812 */ /* 0x002fc400078efcff */
[----:B------:R-:W-:Y:S01]  /*2cf0*/  STL [R1+0xffc], R43 ;  /* 0x000ffc2b01007387 */ /* 0x000fe20000100800 */
[C---:B------:R-:W-:Y:S01]  /*2d00*/  IMAD R44, R7.reuse, R5, R44 ;  /* 0x00000005072c7224 */ /* 0x040fe200078e022c */
[----:B------:R-:W-:Y:S01]  /*2d10*/  LOP3.LUT R12, R0, 0x9e, RZ, 0xfc, !PT ;  /* 0x0000009e000c7812 */ /* 0x000fe200078efcff */
[C---:B--2---:R-:W-:Y:S01]  /*2d20*/  IMAD R10, R7.reuse, R49, R48 ;  /* 0x00000031070a7224 */ /* 0x044fe200078e0230 */
[----:B------:R-:W-:Y:S01]  /*2d30*/  IABS R52, R13 ;  /* 0x0000000d00347213 */ /* 0x000fe20000000000 */
[----:B------:R-:W-:Y:S01]  /*2d40*/  IMAD.MOV R2, RZ, RZ, -R2 ;  /* 0x000000ffff027224 */ /* 0x000fe200078e0a02 */
[----:B------:R-:W-:Y:S01]  /*2d50*/  IABS R50, R12 ;  /* 0x0000000c00327213 */ /* 0x000fe20000000000 */
[C---:B0-----:R-:W-:Y:S01]  /*2d60*/  IMAD R4, R7.reuse, R47, R46 ;  /* 0x0000002f07047224 */ /* 0x041fe200078e022e */
[----:B------:R0:W-:Y:S01]  /*2d70*/  STL [R1+0x1a8], R10 ;  /* 0x0001a80a01007387 */ /* 0x0001e20000100800 */
[----:B------:R-:W-:Y:S01]  /*2d80*/  IMAD R45, R7, R2, R45 ;  /* 0x00000002072d7224 */ /* 0x000fe200078e022d */
[----:B------:R-:W-:Y:S01]  /*2d90*/  IABS R46, R11 ;  /* 0x0000000b002e7213 */ /* 0x000fe20000000000 */
[C---:B------:R-:W-:Y:S01]  /*2da0*/  IMAD.HI.U32 R53, R8.reuse, R52, RZ ;  /* 0x0000003408357227 */ /* 0x040fe200078e00ff */
[----:B------:R-:W-:Y:S03]  /*2db0*/  STL [R1+0x1000], R44 ;  /* 0x0010002c01007387 */ /* 0x000fe60000100800 */
[----:B------:R-:W-:Y:S01]  /*2dc0*/  IMAD.HI.U32 R49, R8, R46, RZ ;  /* 0x0000002e08317227 */ /* 0x000fe200078e00ff */
[----:B------:R1:W-:Y:S01]  /*2dd0*/  STL [R1+0x1ac], R4 ;  /* 0x0001ac0401007387 */ /* 0x0003e20000100800 */
[----:B0-----:R-:W-:-:S02]  /*2de0*/  LOP3.LUT R10, R0, 0xa2, RZ, 0xfc, !PT ;  /* 0x000000a2000a7812 */ /* 0x001fc400078efcff */
[----:B------:R-:W-:Y:S01]  /*2df0*/  IMAD.HI.U32 R51, R8, R50, RZ ;  /* 0x0000003208337227 */ /* 0x000fe200078e00ff */
[----:B------:R-:W-:Y:S01]  /*2e00*/  STL [R1+0x1004], R45 ;  /* 0x0010042d01007387 */ /* 0x000fe20000100800 */
[----:B------:R-:W-:Y:S02]  /*2e10*/  IABS R47, R10 ;  /* 0x0000000a002f7213 */ /* 0x000fe40000000000 */
[----:B------:R-:W-:Y:S01]  /*2e20*/  IMAD.MOV R53, RZ, RZ, -R53 ;  /* 0x000000ffff357224 */ /* 0x000fe200078e0a35 */
[----:B------:R0:W-:Y:S01]  /*2e30*/  STL [R1+0xec0], R13 ;  /* 0x000ec00d01007387 */ /* 0x0001e20000100800 */
[----:B------:R-:W-:Y:S01]  /*2e40*/  IMAD.MOV R49, RZ, RZ, -R49 ;  /* 0x000000ffff317224 */ /* 0x000fe200078e0a31 */
[----:B-1----:R-:W-:Y:S01]  /*2e50*/  LOP3.LUT R4, R0, 0xa4, RZ, 0xfc, !PT ;  /* 0x000000a400047812 */ /* 0x002fe200078efcff */
[----:B------:R-:W-:Y:S01]  /*2e60*/  IMAD.HI.U32 R48, R8, R47, RZ ;  /* 0x0000002f08307227 */ /* 0x000fe200078e00ff */
[----:B------:R1:W-:Y:S02]  /*2e70*/  STL [R1+0xeec], R12 ;  /* 0x000eec0c01007387 */ /* 0x0003e40000100800 */
[----:B------:R-:W-:Y:S01]  /*2e80*/  IABS R2, R4 ;  /* 0x0000000400027213 */ /* 0x000fe20000000000 */
[----:B------:R-:W-:Y:S01]  /*2e90*/  IMAD.MOV R48, RZ, RZ, -R48 ;  /* 0x000000ffff307224 */ /* 0x000fe200078e0a30 */
[----:B------:R2:W-:Y:S01]  /*2ea0*/  STL [R1+0xf04], R11 ;  /* 0x000f040b01007387 */ /* 0x0005e20000100800 */
[----:B------:R-:W-:Y:S01]  /*2eb0*/  IMAD.MOV R51, RZ, RZ, -R51 ;  /* 0x000000ffff337224 */ /* 0x000fe200078e0a33 */
[----:B0-----:R-:W-:Y:S01]  /*2ec0*/  LOP3.LUT R13, R0, 0xa6, RZ, 0xfc, !PT ;  /* 0x000000a6000d7812 */ /* 0x001fe200078efcff */
[----:B------:R-:W-:Y:S01]  /*2ed0*/  IMAD.HI.U32 R5, R8, R2, RZ ;  /* 0x0000000208057227 */ /* 0x000fe200078e00ff */
[----:B------:R0:W-:Y:S01]  /*2ee0*/  STL [R1+0xf18], R10 ;  /* 0x000f180a01007387 */ /* 0x0001e20000100800 */
[----:B-1----:R-:W-:-:S02]  /*2ef0*/  LOP3.LUT R12, R0, 0xa8, RZ, 0xfc, !PT ;  /* 0x000000a8000c7812 */ /* 0x002fc400078efcff */
[----:B------:R-:W-:Y:S01]  /*2f00*/  IMAD.MOV R5, RZ, RZ, -R5 ;  /* 0x000000ffff057224 */ /* 0x000fe200078e0a05 */
[----:B------:R1:W-:Y:S01]  /*2f10*/  STL [R1+0xf2c], R4 ;  /* 0x000f2c0401007387 */ /* 0x0003e20000100800 */
[C---:B------:R-:W-:Y:S01]  /*2f20*/  IMAD R47, R7.reuse, R48, R47 ;  /* 0x00000030072f7224 */ /* 0x040fe200078e022f */
[----:B------:R-:W-:Y:S01]  /*2f30*/  IABS R48, R12 ;  /* 0x0000000c00307213 */ /* 0x000fe20000000000 */
[C---:B------:R-:W-:Y:S01]  /*2f40*/  IMAD R46, R7.reuse, R49, R46 ;  /* 0x00000031072e7224 */ /* 0x040fe200078e022e */
[----:B------:R-:W-:Y:S01]  /*2f50*/  IABS R54, R13 ;  /* 0x0000000d00367213 */ /* 0x000fe20000000000 */
[C---:B------:R-:W-:Y:S01]  /*2f60*/  IMAD R2, R7.reuse, R5, R2 ;  /* 0x0000000507027224 */ /* 0x040fe200078e0202 */
[----:B--2---:R-:W-:Y:S01]  /*2f70*/  LOP3.LUT R11, R0, 0xaa, RZ, 0xfc, !PT ;  /* 0x000000aa000b7812 */ /* 0x004fe200078efcff */
[----:B0-----:R-:W-:Y:S02]  /*2f80*/  IMAD R10, R7, R53, R52 ;  /* 0x00000035070a7224 */ /* 0x001fe400078e0234 */
[----:B------:R-:W-:Y:S01]  /*2f90*/  IMAD.HI.U32 R53, R8, R48, RZ ;  /* 0x0000003008357227 */ /* 0x000fe200078e00ff */
[----:B------:R-:W-:-:S02]  /*2fa0*/  IABS R49, R11 ;  /* 0x0000000b00317213 */ /* 0x000fc40000000000 */
[----:B------:R0:W-:Y:S01]  /*2fb0*/  STL [R1+0x1b0], R10 ;  /* 0x0001b00a01007387 */ /* 0x0001e20000100800 */
[C---:B-1----:R-:W-:Y:S02]  /*2fc0*/  IMAD R4, R7.reuse, R51, R50 ;  /* 0x0000003307047224 */ /* 0x042fe400078e0232 */
[----:B------:R-:W-:Y:S01]  /*2fd0*/  IMAD.HI.U32 R55, R8, R54, RZ ;  /* 0x0000003608377227 */ /* 0x000fe200078e00ff */
[----:B------:R-:W-:Y:S03]  /*2fe0*/  STL [R1+0x1008], R46 ;  /* 0x0010082e01007387 */ /* 0x000fe60000100800 */
[----:B------:R-:W-:Y:S01]  /*2ff0*/  IMAD.MOV R53, RZ, RZ, -R53 ;  /* 0x000000ffff357224 */ /* 0x000fe200078e0a35 */
[----:B------:R1:W-:Y:S01]  /*3000*/  STL [R1+0x1b4], R4 ;  /* 0x0001b40401007387 */ /* 0x0003e20000100800 */
[----:B------:R-:W-:Y:S01]  /*3010*/  IMAD.MOV R55, RZ, RZ, -R55 ;  /* 0x000000ffff377224 */ /* 0x000fe200078e0a37 */
[----:B0-----:R-:W-:Y:S01]  /*3020*/  LOP3.LUT R10, R0, 0xac, RZ, 0xfc, !PT ;  /* 0x000000ac000a7812 */ /* 0x001fe200078efcff */
[----:B------:R-:W-:Y:S01]  /*3030*/  IMAD.HI.U32 R52, R8, R49, RZ ;  /* 0x0000003108347227 */ /* 0x000fe200078e00ff */
[----:B------:R-:W-:Y:S02]  /*3040*/  STL [R1+0x100c], R47 ;  /* 0x00100c2f01007387 */ /* 0x000fe40000100800 */
[----:B------:R-:W-:Y:S01]  /*3050*/  IABS R50, R10 ;  /* 0x0000000a00327213 */ /* 0x000fe20000000000 */
[C---:B------:R-:W-:Y:S01]  /*3060*/  IMAD R48, R7.reuse, R53, R48 ;  /* 0x0000003507307224 */ /* 0x040fe200078e0230 */
[----:B------:R0:W-:Y:S01]  /*3070*/  STL [R1+0x1b8], R2 ;  /* 0x0001b80201007387 */ /* 0x0001e20000100800 */
[----:B------:R-:W-:Y:S01]  /*3080*/  IMAD.MOV R52, RZ, RZ, -R52 ;  /* 0x000000ffff347224 */ /* 0x000fe200078e0a34 */
[----:B-1----:R-:W-:Y:S01]  /*3090*/  LOP3.LUT R4, R0, 0xae, RZ, 0xfc, !PT ;  /* 0x000000ae00047812 */ /* 0x002fe200078efcff */
[----:B------:R-:W-:Y:S01]  /*30a0*/  IMAD.HI.U32 R51, R8, R50, RZ ;  /* 0x0000003208337227 */ /* 0x000fe200078e00ff */
[----:B------:R1:W-:Y:S03]  /*30b0*/  STL [R1+0xeb0], R13 ;  /* 0x000eb00d01007387 */ /* 0x0003e60000100800 */
[----:B------:R-:W-:Y:S01]  /*30c0*/  IMAD.MOV R51, RZ, RZ, -R51 ;  /* 0x000000ffff337224 */ /* 0x000fe200078e0a33 */
[----:B------:R2:W-:Y:S01]  /*30d0*/  STL [R1+0xec8], R12 ;  /* 0x000ec80c01007387 */ /* 0x0005e20000100800 */
[----:B------:R-:W-:Y:S01]  /*30e0*/  IMAD R49, R7, R52, R49 ;  /* 0x0000003407317224 */ /* 0x000fe200078e0231 */
[----:B0-----:R-:W-:-:S02]  /*30f0*/  IABS R2, R4 ;  /* 0x0000000400027213 */ /* 0x001fc40000000000 */
[----:B------:R0:W-:Y:S01]  /*3100*/  STL [R1+0xef0], R11 ;  /* 0x000ef00b01007387 */ /* 0x0001e20000100800 */
[----:B-1----:R-:W-:Y:S02]  /*3110*/  LOP3.LUT R13, R0, 0xb0, RZ, 0xfc, !PT ;  /* 0x000000b0000d7812 */ /* 0x002fe400078efcff */
[----:B------:R-:W-:Y:S01]  /*3120*/  IMAD.HI.U32 R5, R8, R2, RZ ;  /* 0x0000000208057227 */ /* 0x000fe200078e00ff */
[----:B------:R1:W-:Y:S01]  /*3130*/  STL [R1+0xf08], R10 ;  /* 0x000f080a01007387 */ /* 0x0003e20000100800 */
[C---:B--2---:R-:W-:Y:S02]  /*3140*/  LOP3.LUT R12, R0.reuse, 0xb2, RZ, 0xfc, !PT ;  /* 0x000000b2000c7812 */ /* 0x044fe400078efcff */
[----:B------:R-:W-:Y:S01]  /*3150*/  IMAD.MOV R5, RZ, RZ, -R5 ;  /* 0x000000ffff057224 */ /* 0x000fe200078e0a05 */
[----:B------:R2:W-:Y:S01]  /*3160*/  STL [R1+0xf1c], R4 ;  /* 0x000f1c0401007387 */ /* 0x0005e20000100800 */
[C---:B0-----:R-:W-:Y:S02]  /*3170*/  LOP3.LUT R11, R0.reuse, 0xb4, RZ, 0xfc, !PT ;  /* 0x000000b4000b7812 */ /* 0x041fe400078efcff */
[C---:B------:R-:W-:Y:S01]  /*3180*/  IMAD R2, R7.reuse, R5, R2 ;  /* 0x0000000507027224 */ /* 0x040fe200078e0202 */
[----:B------:R-:W-:Y:S01]  /*3190*/  STL [R1+0x1010], R48 ;  /* 0x0010103001007387 */ /* 0x000fe20000100800 */
[----:B-1----:R-:W-:Y:S01]  /*31a0*/  LOP3.LUT R10, R0, 0xb6, RZ, 0xfc, !PT ;  /* 0x000000b6000a7812 */ /* 0x002fe200078efcff */
[----:B--2---:R-:W-:Y:S01]  /*31b0*/  IMAD R4, R7, R55, R54 ;  /* 0x0000003707047224 */ /* 0x004fe200078e0236 */
[----:B------:R-:W-:-:S02]  /*31c0*/  IABS R54, R11 ;  /* 0x0000000b00367213 */ /* 0x000fc40000000000 */
[----:B------:R-:W-:Y:S02]  /*31d0*/  IABS R5, R10 ;  /* 0x0000000a00057213 */ /* 0x000fe40000000000 */
[----:B------:R0:W-:Y:S01]  /*31e0*/  STL [R1+0x1bc], R4 ;  /* 0x0001bc0401007387 */ /* 0x0001e20000100800 */
[----:B------:R-:W-:-:S03]  /*31f0*/  IMAD.HI.U32 R55, R8, R54, RZ ;  /* 0x0000003608377227 */ /* 0x000fc600078e00ff */
[----:B------:R-:W-:Y:S01]  /*3200*/  STL [R1+0x1014], R49 ;  /* 0x0010143101007387 */ /* 0x000fe20000100800 */
[----:B------:R-:W-:Y:S02]  /*3210*/  IMAD.MOV R55, RZ, RZ, -R55 ;  /* 0x000000ffff377224 */ /* 0x000fe400078e0a37 */
[----:B------:R-:W-:-:S04]  /*3220*/  IMAD.HI.U32 R53, R8, R5, RZ ;  /* 0x0000000508357227 */ /* 0x000fc800078e00ff */
[----:B0-----:R-:W-:Y:S01]  /*3230*/  IMAD R4, R7, R51, R50 ;  /* 0x0000003307047224 */ /* 0x001fe200078e0232 */
[----:B------:R-:W-:Y:S01]  /*3240*/  IABS R50, R13 ;  /* 0x0000000d00327213 */ /* 0x000fe20000000000 */
[----:B------:R-:W-:Y:S01]  /*3250*/  IMAD.MOV R53, RZ, RZ, -R53 ;  /* 0x000000ffff357224 */ /* 0x000fe200078e0a35 */
[----:B------:R-:W-:Y:S02]  /*3260*/  IABS R51, R12 ;  /* 0x0000000c00337213 */ /* 0x000fe40000000000 */
[----:B------:R0:W-:Y:S01]  /*3270*/  STL [R1+0x1c0], R4 ;  /* 0x0001c00401007387 */ /* 0x0001e20000100800 */
[----:B------:R-:W-:-:S03]  /*3280*/  IMAD.HI.U32 R57, R8, R50, RZ ;  /* 0x0000003208397227 */ /* 0x000fc600078e00ff */
[----:B------:R-:W-:Y:S01]  /*3290*/  STL [R1+0x1c4], R2 ;  /* 0x0001c40201007387 */ /* 0x000fe20000100800 */
[----:B------:R-:W-:-:S03]  /*32a0*/  IMAD.HI.U32 R56, R8, R51, RZ ;  /* 0x0000003308387227 */ /* 0x000fc600078e00ff */
[----:B------:R1:W-:Y:S01]  /*32b0*/  STL [R1+0xeac], R13 ;  /* 0x000eac0d01007387 */ /* 0x0003e20000100800 */
[----:B------:R-:W-:Y:S01]  /*32c0*/  IMAD.MOV R57, RZ, RZ, -R57 ;  /* 0x000000ffff397224 */ /* 0x000fe200078e0a39 */
[C---:B0-----:R-:W-:Y:S01]  /*32d0*/  LOP3.LUT R4, R0.reuse, 0xb8, RZ, 0xfc, !PT ;  /* 0x000000b800047812 */ /* 0x041fe200078efcff */
[----:B------:R-:W-:Y:S01]  /*32e0*/  IMAD.MOV R56, RZ, RZ, -R56 ;  /* 0x000000ffff387224 */ /* 0x000fe200078e0a38 */
[----:B------:R0:W-:Y:S01]  /*32f0*/  STL [R1+0xebc], R12 ;  /* 0x000ebc0c01007387 */ /* 0x0001e20000100800 */
[C---:B------:R-:W-:Y:S01]  /*3300*/  IMAD R50, R7.reuse, R57, R50 ;  /* 0x0000003907327224 */ /* 0x040fe200078e0232 */
[----:B------:R-:W-:Y:S01]  /*3310*/  IABS R52, R4 ;  /* 0x0000000400347213 */ /* 0x000fe20000000000 */
[----:B------:R-:W-:Y:S01]  /*3320*/  IMAD R51, R7, R56, R51 ;  /* 0x0000003807337224 */ /* 0x000fe200078e0233 */
[----:B------:R2:W-:Y:S01]  /*3330*/  STL [R1+0xedc], R11 ;  /* 0x000edc0b01007387 */ /* 0x0005e20000100800 */
[----:B-1----:R-:W-:Y:S02]  /*3340*/  LOP3.LUT R13, R0, 0xba, RZ, 0xfc, !PT ;  /* 0x000000ba000d7812 */ /* 0x002fe400078efcff */
[----:B------:R-:W-:Y:S01]  /*3350*/  IMAD.HI.U32 R2, R8, R52, RZ ;  /* 0x0000003408027227 */ /* 0x000fe200078e00ff */
[----:B------:R1:W-:Y:S01]  /*3360*/  STL [R1+0xef4], R10 ;  /* 0x000ef40a01007387 */ /* 0x0003e20000100800 */
[----:B0-----:R-:W-:-:S02]  /*3370*/  LOP3.LUT R12, R0, 0xbc, RZ, 0xfc, !PT ;  /* 0x000000bc000c7812 */ /* 0x001fc400078efcff */
[----:B------:R-:W-:Y:S01]  /*3380*/  IMAD.MOV R2, RZ, RZ, -R2 ;  /* 0x000000ffff027224 */ /* 0x000fe200078e0a02 */
[----:B------:R0:W-:Y:S01]  /*3390*/  STL [R1+0xf10], R4 ;  /* 0x000f100401007387 */ /* 0x0001e20000100800 */
[----:B--2---:R-:W-:Y:S02]  /*33a0*/  LOP3.LUT R11, R0, 0xbe, RZ, 0xfc, !PT ;  /* 0x000000be000b7812 */ /* 0x004fe400078efcff */
[C---:B------:R-:W-:Y:S01]  /*33b0*/  IMAD R52, R7.reuse, R2, R52 ;  /* 0x0000000207347224 */ /* 0x040fe200078e0234 */
[----:B------:R-:W-:Y:S01]  /*33c0*/  STL [R1+0x1018], R50 ;  /* 0x0010183201007387 */ /* 0x000fe20000100800 */
[----:B------:R-:W-:Y:S01]  /*33d0*/  IABS R58, R12 ;  /* 0x0000000c003a7213 */ /* 0x000fe20000000000 */
[C---:B-1----:R-:W-:Y:S01]  /*33e0*/  IMAD R10, R7.reuse, R55, R54 ;  /* 0x00000037070a7224 */ /* 0x042fe200078e0236 */
[----:B------:R-:W-:Y:S01]  /*33f0*/  IABS R56, R11 ;  /* 0x0000000b00387213 */ /* 0x000fe20000000000 */
[----:B------:R-:W-:Y:S01]  /*3400*/  STL [R1+0x101c], R51 ;  /* 0x00101c3301007387 */ /* 0x000fe20000100800 */
[----:B0-----:R-:W-:Y:S01]  /*3410*/  IMAD R4, R7, R53, R5 ;  /* 0x0000003507047224 */ /* 0x001fe200078e0205 */
[----:B------:R-:W-:-:S02]  /*3420*/  IABS R53, R13 ;  /* 0x0000000d00357213 */ /* 0x000fc40000000000 */
[----:B------:R0:W-:Y:S01]  /*3430*/  STL [R1+0x1c8], R10 ;  /* 0x0001c80a01007387 */ /* 0x0001e20000100800 */
[----:B------:R-:W-:-:S03]  /*3440*/  IMAD.HI.U32 R59, R8, R58, RZ ;  /* 0x0000003a083b7227 */ /* 0x000fc600078e00ff */
[----:B------:R-:W-:Y:S01]  /*3450*/  STL [R1+0x1020], R52 ;  /* 0x0010203401007387 */ /* 0x000fe20000100800 */
[----:B------:R-:W-:-:S03]  /*3460*/  IMAD.HI.U32 R60, R8, R53, RZ ;  /* 0x00000035083c7227 */ /* 0x000fc600078e00ff */
[----:B------:R1:W-:Y:S01]  /*3470*/  STL [R1+0x1cc], R4 ;  /* 0x0001cc0401007387 */ /* 0x0003e20000100800 */
[----:B------:R-:W-:Y:S01]  /*3480*/  IMAD.MOV R60, RZ, RZ, -R60 ;  /* 0x000000ffff3c7224 */ /* 0x000fe200078e0a3c */
[----:B0-----:R-:W-:Y:S01]  /*3490*/  LOP3.LUT R10, R0, 0xc0, RZ, 0xfc, !PT ;  /* 0x000000c0000a7812 */ /* 0x001fe200078efcff */
[----:B------:R-:W-:Y:S01]  /*34a0*/  IMAD.HI.U32 R57, R8, R56, RZ ;  /* 0x0000003808397227 */ /* 0x000fe200078e00ff */
[----:B------:R0:W-:Y:S02]  /*34b0*/  STL [R1+0xe74], R13 ;  /* 0x000e740d01007387 */ /* 0x0001e40000100800 */
[----:B------:R-:W-:Y:S01]  /*34c0*/  IABS R54, R10 ;  /* 0x0000000a00367213 */ /* 0x000fe20000000000 */
[----:B------:R-:W-:Y:S01]  /*34d0*/  IMAD.MOV R59, RZ, RZ, -R59 ;  /* 0x000000ffff3b7224 */ /* 0x000fe200078e0a3b */
[----:B------:R2:W-:Y:S01]  /*34e0*/  STL [R1+0xeb8], R12 ;  /* 0x000eb80c01007387 */ /* 0x0005e20000100800 */
[----:B------:R-:W-:Y:S01]  /*34f0*/  IMAD R53, R7, R60, R53 ;  /* 0x0000003c07357224 */ /* 0x000fe200078e0235 */
        /* <DEDUP_REMOVED lines=10> */
[----:B--2---:R-:W-:-:S02]  /*35a0*/  LOP3.LUT R12, R0, 0xc6, RZ, 0xfc, !PT ;  /* 0x000000c6000c7812 */ /* 0x004fc400078efcff */
[C---:B------:R-:W-:Y:S01]  /*35b0*/  IMAD R54, R7.reuse, R5, R54 ;  /* 0x0000000507367224 */ /* 0x040fe200078e0236 */
[----:B------:R-:W-:Y:S01]  /*35c0*/  STL [R1+0x1024], R53 ;  /* 0x0010243501007387 */ /* 0x000fe20000100800 */
[----:B------:R-:W-:Y:S01]  /*35d0*/  IMAD.MOV R2, RZ, RZ, -R2 ;  /* 0x000000ffff027224 */ /* 0x000fe200078e0a02 */
[----:B-1----:R-:W-:Y:S01]  /*35e0*/  LOP3.LUT R11, R0, 0xc8, RZ, 0xfc, !PT ;  /* 0x000000c8000b7812 */ /* 0x002fe200078efcff */
[C---:B---3--:R-:W-:Y:S01]  /*35f0*/  IMAD R10, R7.reuse, R59, R58 ;  /* 0x0000003b070a7224 */ /* 0x048fe200078e023a */
[----:B------:R-:W-:Y:S01]  /*3600*/  IABS R62, R13 ;  /* 0x0000000d003e7213 */ /* 0x000fe20000000000 */
[C---:B------:R-:W-:Y:S01]  /*3610*/  IMAD R55, R7.reuse, R2, R55 ;  /* 0x0000000207377224 */ /* 0x040fe200078e0237 */
[----:B------:R-:W-:Y:S01]  /*3620*/  IABS R60, R12 ;  /* 0x0000000c003c7213 */ /* 0x000fe20000000000 */
[----:B0-----:R-:W-:Y:S01]  /*3630*/  IMAD R4, R7, R57, R56 ;  /* 0x0000003907047224 */ /* 0x001fe200078e0238 */
[----:B------:R0:W-:Y:S01]  /*3640*/  STL [R1+0x1d0], R10 ;  /* 0x0001d00a01007387 */ /* 0x0001e20000100800 */
[----:B------:R-:W-:Y:S01]  /*3650*/  IABS R56, R11 ;  /* 0x0000000b00387213 */ /* 0x000fe20000000000 */
[----:B------:R-:W-:-:S02]  /*3660*/  IMAD.HI.U32 R63, R8, R62, RZ ;  /* 0x0000003e083f7227 */ /* 0x000fc400078e00ff */
[----:B------:R-:W-:Y:S02]  /*3670*/  STL [R1+0x1028], R54 ;  /* 0x0010283601007387 */ /* 0x000fe40000100800 */
[----:B------:R-:W-:Y:S02]  /*3680*/  IMAD.HI.U32 R59, R8, R56, RZ ;  /* 0x00000038083b7227 */ /* 0x000fe400078e00ff */
[----:B------:R1:W-:Y:S01]  /*3690*/  STL [R1+0x1d4], R4 ;  /* 0x0001d40401007387 */ /* 0x0003e20000100800 */
[----:B0-----:R-:W-:Y:S01]  /*36a0*/  LOP3.LUT R10, R0, 0xca, RZ, 0xfc, !PT ;  /* 0x000000ca000a7812 */ /* 0x001fe200078efcff */
[----:B------:R-:W-:Y:S02]  /*36b0*/  IMAD.HI.U32 R61, R8, R60, RZ ;  /* 0x0000003c083d7227 */ /* 0x000fe400078e00ff */
[----:B------:R-:W-:Y:S01]  /*36c0*/  STL [R1+0x102c], R55 ;  /* 0x00102c3701007387 */ /* 0x000fe20000100800 */
[----:B------:R-:W-:Y:S01]  /*36d0*/  IABS R57, R10 ;  /* 0x0000000a00397213 */ /* 0x000fe20000000000 */
[----:B------:R-:W-:-:S02]  /*36e0*/  IMAD.MOV R63, RZ, RZ, -R63 ;  /* 0x000000ffff3f7224 */ /* 0x000fc400078e0a3f */
        /* <DEDUP_REMOVED lines=90> */
[C---:B-1----:R-:W-:Y:S01]  /*3c90*/  IMAD R10, R7.reuse, R65, R64 ;  /* 0x00000041070a7224 */ /* 0x042fe200078e0240 */
[----:B------:R-:W-:Y:S02]  /*3ca0*/  IABS R64, R11 ;  /* 0x0000000b00407213 */ /* 0x000fe40000000000 */
[----:B------:R-:W-:Y:S01]  /*3cb0*/  STL [R1+0x1044], R61 ;  /* 0x0010443d01007387 */ /* 0x000fe20000100800 */
[----:B0-----:R-:W-:Y:S01]  /*3cc0*/  IMAD R4, R7, R63, R5 ;  /* 0x0000003f07047224 */ /* 0x001fe200078e0205 */
[----:B------:R-:W-:-:S02]  /*3cd0*/  IABS R63, R13 ;  /* 0x0000000d003f7213 */ /* 0x000fc40000000000 */
[----:B------:R0:W-:Y:S01]  /*3ce0*/  STL [R1+0x1f4], R10 ;  /* 0x0001f40a01007387 */ /* 0x0001e20000100800 */
[----:B------:R-:W-:Y:S01]  /*3cf0*/  IABS R5, R12 ;  /* 0x0000000c00057213 */ /* 0x000fe20000000000 */
[C---:B------:R-:W-:Y:S02]  /*3d00*/  IMAD.HI.U32 R68, R8.reuse, R64, RZ ;  /* 0x0000004008447227 */ /* 0x040fe400078e00ff */
[----:B------:R-:W-:Y:S02]  /*3d10*/  STL [R1+0x1048], R62 ;  /* 0x0010483e01007387 */ /* 0x000fe40000100800 */
[----:B------:R-:W-:Y:S02]  /*3d20*/  IMAD.HI.U32 R70, R8, R63, RZ ;  /* 0x0000003f08467227 */ /* 0x000fe400078e00ff */
[----:B------:R1:W-:Y:S01]  /*3d30*/  STL [R1+0x1f8], R4 ;  /* 0x0001f80401007387 */ /* 0x0003e20000100800 */
[----:B0-----:R-:W-:Y:S01]  /*3d40*/  LOP3.LUT R10, R0, 0xe8, RZ, 0xfc, !PT ;  /* 0x000000e8000a7812 */ /* 0x001fe200078efcff */
[----:B------:R-:W-:-:S02]  /*3d50*/  IMAD.HI.U32 R67, R8, R5, RZ ;  /* 0x0000000508437227 */ /* 0x000fc400078e00ff */
[----:B------:R-:W-:Y:S01]  /*3d60*/  STL [R1+0xe5c], R13 ;  /* 0x000e5c0d01007387 */ /* 0x000fe20000100800 */
[----:B------:R-:W-:Y:S01]  /*3d70*/  IABS R66, R10 ;  /* 0x0000000a00427213 */ /* 0x000fe20000000000 */
[----:B------:R-:W-:Y:S02]  /*3d80*/  IMAD.MOV R70, RZ, RZ, -R70 ;  /* 0x000000ffff467224 */ /* 0x000fe400078e0a46 */
        /* <DEDUP_REMOVED lines=12> */
[----:B------:R-:W-:-:S02]  /*3e50*/  LOP3.LUT R13, R0, 0xf6, RZ, 0xfc, !PT ;  /* 0x000000f6000d7812 */ /* 0x000fc400078efcff */
[C---:B------:R-:W-:Y:S01]  /*3e60*/  IMAD R63, R7.reuse, R70, R63 ;  /* 0x00000046073f7224 */ /* 0x040fe200078e023f */
[C---:B-1----:R-:W-:Y:S01]  /*3e70*/  LOP3.LUT R11, R0.reuse, 0xee, RZ, 0xfc, !PT ;  /* 0x000000ee000b7812 */ /* 0x042fe200078efcff */
[C---:B------:R-:W-:Y:S01]  /*3e80*/  IMAD R5, R7.reuse, R67, R5 ;  /* 0x0000004307057224 */ /* 0x040fe200078e0205 */
[----:B--2---:R-:W-:Y:S01]  /*3e90*/  LOP3.LUT R10, R0, 0xf0, RZ, 0xfc, !PT ;  /* 0x000000f0000a7812 */ /* 0x004fe200078efcff */
[----:B------:R-:W-:Y:S01]  /*3ea0*/  IMAD.MOV R2, RZ, RZ, -R2 ;  /* 0x000000ffff027224 */ /* 0x000fe200078e0a02 */
[----:B------:R-:W-:Y:S01]  /*3eb0*/  STL [R1+0x104c], R63 ;  /* 0x00104c3f01007387 */ /* 0x000fe20000100800 */
[----:B------:R-:W-:Y:S01]  /*3ec0*/  IABS R70, R12 ;  /* 0x0000000c00467213 */ /* 0x000fe20000000000 */
[C---:B0-----:R-:W-:Y:S02]  /*3ed0*/  IMAD R4, R7.reuse, R68, R64 ;  /* 0x0000004407047224 */ /* 0x041fe400078e0240 */
[C---:B------:R-:W-:Y:S01]  /*3ee0*/  IMAD R64, R7.reuse, R69, R66 ;  /* 0x0000004507407224 */ /* 0x040fe200078e0242 */
[----:B------:R0:W-:Y:S01]  /*3ef0*/  STL [R1+0x1f0], R5 ;  /* 0x0001f00501007387 */ /* 0x0001e20000100800 */
[----:B------:R-:W-:Y:S01]  /*3f00*/  IMAD R65, R7, R2, R65 ;  /* 0x0000000207417224 */ /* 0x000fe200078e0241 */
[----:B------:R-:W-:Y:S01]  /*3f10*/  IABS R66, R11 ;  /* 0x0000000b00427213 */ /* 0x000fe20000000000 */
[----:B------:R-:W-:Y:S01]  /*3f20*/  IMAD.HI.U32 R71, R8, R70, RZ ;  /* 0x0000004608477227 */ /* 0x000fe200078e00ff */
[----:B------:R-:W-:Y:S01]  /*3f30*/  STL [R1+0x1050], R64 ;  /* 0x0010504001007387 */ /* 0x000fe20000100800 */
[----:B------:R-:W-:-:S02]  /*3f40*/  IABS R69, R10 ;  /* 0x0000000a00457213 */ /* 0x000fc40000000000 */
[----:B------:R-:W-:Y:S01]  /*3f50*/  IMAD.HI.U32 R72, R8, R66, RZ ;  /* 0x0000004208487227 */ /* 0x000fe200078e00ff */
[----:B------:R1:W-:Y:S01]  /*3f60*/  STL [R1+0x1e8], R4 ;  /* 0x0001e80401007387 */ /* 0x0003e20000100800 */
[----:B0-----:R-:W-:Y:S02]  /*3f70*/  LOP3.LUT R5, R0, 0xf2, RZ, 0xfc, !PT ;  /* 0x000000f200057812 */ /* 0x001fe400078efcff */
        /* <DEDUP_REMOVED lines=13> */
[----:B0-----:R-:W-:-:S02]  /*4050*/  LOP3.LUT R12, R0, 0xf8, RZ, 0xfc, !PT ;  /* 0x000000f8000c7812 */ /* 0x001fc400078efcff */
[----:B------:R0:W-:Y:S01]  /*4060*/  STL [R1+0xe84], R5 ;  /* 0x000e840501007387 */ /* 0x0001e20000100800 */
[C---:B------:R-:W-:Y:S01]  /*4070*/  IMAD R67, R7.reuse, R68, R67 ;  /* 0x0000004407437224 */ /* 0x040fe200078e0243 */
[----:B-1----:R-:W-:Y:S02]  /*4080*/  LOP3.LUT R11, R0, 0xfa, RZ, 0xfc, !PT ;  /* 0x000000fa000b7812 */ /* 0x002fe400078efcff */
[----:B------:R1:W-:Y:S01]  /*4090*/  STL [R1+0xe9c], R4 ;  /* 0x000e9c0401007387 */ /* 0x0003e20000100800 */
[----:B------:R-:W-:Y:S01]  /*40a0*/  IABS R68, R12 ;  /* 0x0000000c00447213 */ /* 0x000fe20000000000 */
[----:B--2---:R-:W-:Y:S02]  /*40b0*/  IMAD R10, R7, R71, R70 ;  /* 0x00000047070a7224 */ /* 0x004fe400078e0246 */
[----:B0-----:R-:W-:-:S03]  /*40c0*/  IMAD.HI.U32 R5, R8, R2, RZ ;  /* 0x0000000208057227 */ /* 0x001fc600078e00ff */
[----:B------:R0:W-:Y:S01]  /*40d0*/  STL [R1+0x208], R10 ;  /* 0x0002080a01007387 */ /* 0x0001e20000100800 */
[C---:B-1----:R-:W-:Y:S02]  /*40e0*/  IMAD R4, R7.reuse, R72, R66 ;  /* 0x0000004807047224 */ /* 0x042fe400078e0242 */
[----:B------:R-:W-:Y:S02]  /*40f0*/  IMAD.MOV R5, RZ, RZ, -R5 ;  /* 0x000000ffff057224 */ /* 0x000fe400078e0a05 */
[C---:B------:R-:W-:Y:S01]  /*4100*/  IMAD R66, R7.reuse, R73, R69 ;  /* 0x0000004907427224 */ /* 0x040fe200078e0245 */
[----:B------:R-:W-:Y:S01]  /*4110*/  IABS R73, R13 ;  /* 0x0000000d00497213 */ /* 0x000fe20000000000 */
[----:B------:R-:W-:Y:S01]  /*4120*/  IMAD R2, R7, R5, R2 ;  /* 0x0000000507027224 */ /* 0x000fe200078e0202 */
[----:B0-----:R-:W-:Y:S01]  /*4130*/  LOP3.LUT R10, R0, 0xfc, RZ, 0xfc, !PT ;  /* 0x000000fc000a7812 */ /* 0x001fe200078efcff */
[----:B------:R-:W-:Y:S01]  /*4140*/  IMAD.HI.U32 R75, R8, R68, RZ ;  /* 0x00000044084b7227 */ /* 0x000fe200078e00ff */
[----:B------:R-:W-:Y:S01]  /*4150*/  STL [R1+0x1058], R66 ;  /* 0x0010584201007387 */ /* 0x000fe20000100800 */
[----:B------:R-:W-:-:S02]  /*4160*/  IABS R69, R11 ;  /* 0x0000000b00457213 */ /* 0x000fc40000000000 */
[C---:B------:R-:W-:Y:S01]  /*4170*/  IMAD.HI.U32 R74, R8.reuse, R73, RZ ;  /* 0x00000049084a7227 */ /* 0x040fe200078e00ff */
[----:B------:R0:W-:Y:S03]  /*4180*/  STL [R1+0x204], R4 ;  /* 0x0002040401007387 */ /* 0x0001e60000100800 */
[----:B------:R-:W-:Y:S01]  /*4190*/  IMAD.MOV R74, RZ, RZ, -R74 ;  /* 0x000000ffff4a7224 */ /* 0x000fe200078e0a4a */
[----:B------:R1:W-:Y:S01]  /*41a0*/  STL [R1+0x105c], R67 ;  /* 0x00105c4301007387 */ /* 0x0003e20000100800 */
[----:B------:R-:W-:-:S03]  /*41b0*/  IMAD.HI.U32 R72, R8, R69, RZ ;  /* 0x0000004508487227 */ /* 0x000fc600078e00ff */
[----:B------:R2:W-:Y:S01]  /*41c0*/  STL [R1+0x200], R2 ;  /* 0x0002000201007387 */ /* 0x0005e20000100800 */
[----:B------:R-:W-:Y:S01]  /*41d0*/  IMAD.MOV R72, RZ, RZ, -R72 ;  /* 0x000000ffff487224 */ /* 0x000fe200078e0a48 */
[----:B0-----:R-:W-:Y:S01]  /*41e0*/  LOP3.LUT R4, R0, 0xfe, RZ, 0xfc, !PT ;  /* 0x000000fe00047812 */ /* 0x001fe200078efcff */
[----:B------:R-:W-:Y:S01]  /*41f0*/  IMAD.MOV R75, RZ, RZ, -R75 ;  /* 0x000000ffff4b7224 */ /* 0x000fe200078e0a4b */
[----:B------:R0:W-:Y:S01]  /*4200*/  STL [R1+0xe20], R13 ;  /* 0x000e200d01007387 */ /* 0x0001e20000100800 */
[C---:B------:R-:W-:Y:S01]  /*4210*/  IMAD R69, R7.reuse, R72, R69 ;  /* 0x0000004807457224 */ /* 0x040fe200078e0245 */
[----:B------:R-:W-:Y:S01]  /*4220*/  IABS R5, R4 ;  /* 0x0000000400057213 */ /* 0x000fe20000000000 */
[----:B------:R-:W-:Y:S01]  /*4230*/  IMAD R68, R7, R75, R68 ;  /* 0x0000004b07447224 */ /* 0x000fe200078e0244 */
[----:B------:R3:W-:Y:S01]  /*4240*/  STL [R1+0xe3c], R12 ;  /* 0x000e3c0c01007387 */ /* 0x0007e20000100800 */
[----:B-1----:R-:W-:Y:S01]  /*4250*/  IMAD R67, R9, UR8, RZ ;  /* 0x0000000809437c24 */ /* 0x002fe2000f8e02ff */
[----:B--2---:R-:W-:Y:S01]  /*4260*/  IABS R2, R10 ;  /* 0x0000000a00027213 */ /* 0x004fe20000000000 */
[----:B------:R-:W-:Y:S01]  /*4270*/  IMAD.HI.U32 R71, R8, R5, RZ ;  /* 0x0000000508477227 */ /* 0x000fe200078e00ff */
[----:B------:R1:W-:Y:S01]  /*4280*/  STL [R1+0xe54], R11 ;  /* 0x000e540b01007387 */ /* 0x0003e20000100800 */
[----:B0-----:R-:W-:-:S02]  /*4290*/  LOP3.LUT R13, R0, 0x11e, RZ, 0xfc, !PT ;  /* 0x0000011e000d7812 */ /* 0x001fc400078efcff */
[----:B------:R-:W-:Y:S01]  /*42a0*/  IMAD.HI.U32 R70, R8, R2, RZ ;  /* 0x0000000208467227 */ /* 0x000fe200078e00ff */
[----:B------:R0:W-:Y:S01]  /*42b0*/  STL [R1+0xe80], R10 ;  /* 0x000e800a01007387 */ /* 0x0001e20000100800 */
[C---:B---3--:R-:W-:Y:S02]  /*42c0*/  LOP3.LUT R12, R0.reuse, 0x100, RZ, 0xfc, !PT ;  /* 0x00000100000c7812 */ /* 0x048fe400078efcff */
[----:B------:R-:W-:Y:S01]  /*42d0*/  IMAD.MOV R70, RZ, RZ, -R70 ;  /* 0x000000ffff467224 */ /* 0x000fe200078e0a46 */
[----:B------:R2:W-:Y:S01]  /*42e0*/  STL [R1+0xe98], R4 ;  /* 0x000e980401007387 */ /* 0x0005e20000100800 */
[----:B------:R-:W-:Y:S01]  /*42f0*/  IMAD.MOV R71, RZ, RZ, -R71 ;  /* 0x000000ffff477224 */ /* 0x000fe200078e0a47 */
[----:B-1----:R-:W-:Y:S01]  /*4300*/  LOP3.LUT R11, R0, 0x102, RZ, 0xfc, !PT ;  /* 0x00000102000b7812 */ /* 0x002fe200078efcff */
[----:B------:R-:W-:Y:S01]  /*4310*/  IMAD R122, R122, 0x2, R67 ;  /* 0x000000027a7a7824 */ /* 0x000fe200078e0243 */
[----:B0-----:R-:W-:-:S03]  /*4320*/  LOP3.LUT R10, R0, 0x106, RZ, 0xfc, !PT ;  /* 0x00000106000a7812 */ /* 0x001fc600078efcff */
[----:B------:R-:W-:Y:S02]  /*4330*/  IMAD R123, R123, 0x2, R122 ;  /* 0x000000027b7b7824 */ /* 0x000fe400078e027a */
[----:B--2---:R-:W-:Y:S02]  /*4340*/  IMAD R4, R7, R74, R73 ;  /* 0x0000004a07047224 */ /* 0x004fe400078e0249 */
[----:B------:R-:W-:-:S03]  /*4350*/  IMAD R124, R124, 0x2, R123 ;  /* 0x000000027c7c7824 */ /* 0x000fc600078e027b */
[----:B------:R0:W-:Y:S01]  /*4360*/  STL [R1+0x210], R4 ;  /* 0x0002100401007387 */ /* 0x0001e20000100800 */
[----:B------:R-:W-:Y:S02]  /*4370*/  IMAD R125, R125, 0x2, R124 ;  /* 0x000000027d7d7824 */ /* 0x000fe400078e027c */
[C---:B0-----:R-:W-:Y:S01]  /*4380*/  IMAD R4, R7.reuse, R70, R2 ;  /* 0x0000004607047224 */ /* 0x041fe200078e0202 */
[----:B------:R-:W-:Y:S01]  /*4390*/  IABS R70, R12 ;  /* 0x0000000c00467213 */ /* 0x000fe20000000000 */
[----:B------:R-:W-:Y:S01]  /*43a0*/  IMAD R2, R7, R71, R5 ;  /* 0x0000004707027224 */ /* 0x000fe200078e0205 */
[----:B------:R-:W-:Y:S02]  /*43b0*/  IABS R5, R10 ;  /* 0x0000000a00057213 */ /* 0x000fe40000000000 */
[----:B------:R0:W-:Y:S01]  /*43c0*/  STL [R1+0x21c], R4 ;  /* 0x00021c0401007387 */ /* 0x0001e20000100800 */
[----:B------:R-:W-:Y:S01]  /*43d0*/  IABS R71, R11 ;  /* 0x0000000b00477213 */ /* 0x000fe20000000000 */
[----:B------:R-:W-:-:S02]  /*43e0*/  IMAD.HI.U32 R77, R8, R70, RZ ;  /* 0x00000046084d7227 */ /* 0x000fc400078e00ff */
[----:B------:R1:W-:Y:S02]  /*43f0*/  STL [R1+0x218], R2 ;  /* 0x0002180201007387 */ /* 0x0003e40000100800 */
[----:B------:R-:W-:Y:S02]  /*4400*/  IMAD.HI.U32 R74, R8, R5, RZ ;  /* 0x00000005084a7227 */ /* 0x000fe400078e00ff */
[----:B------:R2:W-:Y:S01]  /*4410*/  STL [R1+0xdf0], R12 ;  /* 0x000df00c01007387 */ /* 0x0005e20000100800 */
[----:B0-----:R-:W-:Y:S01]  /*4420*/  LOP3.LUT R4, R0, 0x108, RZ, 0xfc, !PT ;  /* 0x0000010800047812 */ /* 0x001fe200078efcff */
[----:B------:R-:W-:Y:S02]  /*4430*/  IMAD.MOV R74, RZ, RZ, -R74 ;  /* 0x000000ffff4a7224 */ /* 0x000fe400078e0a4a */
[----:B------:R0:W-:Y:S01]  /*4440*/  STL [R1+0xe28], R11 ;  /* 0x000e280b01007387 */ /* 0x0001e20000100800 */
[----:B------:R-:W-:Y:S01]  /*4450*/  IMAD.HI.U32 R76, R8, R71, RZ ;  /* 0x00000047084c7227 */ /* 0x000fe200078e00ff */
[----:B-1----:R-:W-:-:S02]  /*4460*/  LOP3.LUT R2, R0, 0x104, RZ, 0xfc, !PT ;  /* 0x0000010400027812 */ /* 0x002fc400078efcff */
[----:B------:R-:W-:Y:S01]  /*4470*/  IABS R72, R4 ;  /* 0x0000000400487213 */ /* 0x000fe20000000000 */
[----:B------:R-:W-:Y:S01]  /*4480*/  IMAD.MOV R77, RZ, RZ, -R77 ;  /* 0x000000ffff4d7224 */ /* 0x000fe200078e0a4d */
[C---:B--2---:R-:W-:Y:S01]  /*4490*/  LOP3.LUT R12, R0.reuse, 0x10a, RZ, 0xfc, !PT ;  /* 0x0000010a000c7812 */ /* 0x044fe200078efcff */
[----:B------:R1:W-:Y:S01]  /*44a0*/  STL [R1+0xe40], R2 ;  /* 0x000e400201007387 */ /* 0x0003e20000100800 */
[----:B------:R-:W-:Y:S01]  /*44b0*/  IMAD.MOV R76, RZ, RZ, -R76 ;  /* 0x000000ffff4c7224 */ /* 0x000fe200078e0a4c */
[----:B0-----:R-:W-:Y:S02]  /*44c0*/  LOP3.LUT R11, R0, 0x10c, RZ, 0xfc, !PT ;  /* 0x0000010c000b7812 */ /* 0x001fe400078efcff */
[----:B------:R0:W-:Y:S01]  /*44d0*/  STL [R1+0xe60], R10 ;  /* 0x000e600a01007387 */ /* 0x0001e20000100800 */
[----:B------:R-:W-:-:S03]  /*44e0*/  IMAD.HI.U32 R75, R8, R72, RZ ;  /* 0x00000048084b7227 */ /* 0x000fc600078e00ff */
[----:B------:R2:W-:Y:S01]  /*44f0*/  STL [R1+0xe94], R4 ;  /* 0x000e940401007387 */ /* 0x0005e20000100800 */
[C---:B------:R-:W-:Y:S01]  /*4500*/  IMAD R70, R7.reuse, R77, R70 ;  /* 0x0000004d07467224 */ /* 0x040fe200078e0246 */
[----:B-1----:R-:W-:Y:S01]  /*4510*/  IABS R2, R2 ;  /* 0x0000000200027213 */ /* 0x002fe20000000000 */
[----:B------:R-:W-:Y:S02]  /*4520*/  IMAD.MOV R75, RZ, RZ, -R75 ;  /* 0x000000ffff4b7224 */ /* 0x000fe400078e0a4b */
[----:B------:R-:W-:Y:S01]  /*4530*/  IMAD R71, R7, R76, R71 ;  /* 0x0000004c07477224 */ /* 0x000fe200078e0247 */
[----:B0-----:R-:W-:Y:S01]  /*4540*/  LOP3.LUT R10, R0, 0x10e, RZ, 0xfc, !PT ;  /* 0x0000010e000a7812 */ /* 0x001fe200078efcff */
[----:B------:R-:W-:-:S04]  /*4550*/  IMAD.HI.U32 R73, R8, R2, RZ ;  /* 0x0000000208497227 */ /* 0x000fc800078e00ff */
[----:B------:R-:W-:Y:S02]  /*4560*/  IMAD.MOV R73, RZ, RZ, -R73 ;  /* 0x000000ffff497224 */ /* 0x000fe400078e0a49 */
[C---:B------:R-:W-:Y:S02]  /*4570*/  IMAD R72, R7.reuse, R75, R72 ;  /* 0x0000004b07487224 */ /* 0x040fe400078e0248 */
[C---:B--2---:R-:W-:Y:S01]  /*4580*/  IMAD R4, R7.reuse, R73, R2 ;  /* 0x0000004907047224 */ /* 0x044fe200078e0202 */
[----:B------:R-:W-:Y:S01]  /*4590*/  IABS R73, R12 ;  /* 0x0000000c00497213 */ /* 0x000fe20000000000 */
[----:B------:R-:W-:Y:S01]  /*45a0*/  IMAD R2, R7, R74, R5 ;  /* 0x0000004a07027224 */ /* 0x000fe200078e0205 */
[----:B------:R-:W-:Y:S02]  /*45b0*/  IABS R5, R11 ;  /* 0x0000000b00057213 */ /* 0x000fe40000000000 */
[----:B------:R-:W-:Y:S01]  /*45c0*/  IABS R74, R10 ;  /* 0x0000000a004a7213 */ /* 0x000fe20000000000 */
[----:B------:R0:W-:Y:S01]  /*45d0*/  STL [R1+0x238], R4 ;  /* 0x0002380401007387 */ /* 0x0001e20000100800 */
[----:B------:R-:W-:-:S03]  /*45e0*/  IMAD.HI.U32 R80, R8, R73, RZ ;  /* 0x0000004908507227 */ /* 0x000fc600078e00ff */
[----:B------:R1:W-:Y:S01]  /*45f0*/  STL [R1+0x234], R2 ;  /* 0x0002340201007387 */ /* 0x0003e20000100800 */
[----:B------:R-:W-:-:S03]  /*4600*/  IMAD.HI.U32 R77, R8, R5, RZ ;  /* 0x00000005084d7227 */ /* 0x000fc600078e00ff */
[----:B------:R2:W-:Y:S01]  /*4610*/  STL [R1+0xde4], R12 ;  /* 0x000de40c01007387 */ /* 0x0005e20000100800 */
[----:B------:R-:W-:Y:S01]  /*4620*/  IMAD.HI.U32 R78, R8, R74, RZ ;  /* 0x0000004a084e7227 */ /* 0x000fe200078e00ff */
[C---:B0-----:R-:W-:Y:S02]  /*4630*/  LOP3.LUT R4, R0.reuse, 0x110, RZ, 0xfc, !PT ;  /* 0x0000011000047812 */ /* 0x041fe400078efcff */
[----:B------:R0:W-:Y:S01]  /*4640*/  STL [R1+0xdfc], R11 ;  /* 0x000dfc0b01007387 */ /* 0x0001e20000100800 */
[----:B------:R-:W-:Y:S01]  /*4650*/  IMAD.MOV R77, RZ, RZ, -R77 ;  /* 0x000000ffff4d7224 */ /* 0x000fe200078e0a4d */
[C---:B-1----:R-:W-:Y:S01]  /*4660*/  LOP3.LUT R2, R0.reuse, 0x112, RZ, 0xfc, !PT ;  /* 0x0000011200027812 */ /* 0x042fe200078efcff */
[----:B------:R-:W-:Y:S01]  /*4670*/  IMAD.MOV R78, RZ, RZ, -R78 ;  /* 0x000000ffff4e7224 */ /* 0x000fe200078e0a4e */
[----:B------:R-:W-:Y:S01]  /*4680*/  IABS R76, R4 ;  /* 0x00000004004c7213 */ /* 0x000fe20000000000 */
[----:B------:R1:W-:Y:S01]  /*4690*/  STL [R1+0xe2c], R10 ;  /* 0x000e2c0a01007387 */ /* 0x0003e20000100800 */
[----:B------:R-:W-:Y:S01]  /*46a0*/  IABS R75, R2 ;  /* 0x00000002004b7213 */ /* 0x000fe20000000000 */
[----:B------:R-:W-:Y:S01]  /*46b0*/  IMAD R5, R7, R77, R5 ;  /* 0x0000004d07057224 */ /* 0x000fe200078e0205 */
[----:B--2---:R-:W-:Y:S01]  /*46c0*/  LOP3.LUT R12, R0, 0x114, RZ, 0xfc, !PT ;  /* 0x00000114000c7812 */ /* 0x004fe200078efcff */
[----:B------:R-:W-:Y:S01]  /*46d0*/  IMAD.HI.U32 R79, R8, R76, RZ ;  /* 0x0000004c084f7227 */ /* 0x000fe200078e00ff */
[----:B------:R2:W-:Y:S01]  /*46e0*/  STL [R1+0xe44], R4 ;  /* 0x000e440401007387 */ /* 0x0005e20000100800 */
[----:B0-----:R-:W-:-:S02]  /*46f0*/  LOP3.LUT R11, R0, 0x116, RZ, 0xfc, !PT ;  /* 0x00000116000b7812 */ /* 0x001fc400078efcff */
[----:B------:R-:W-:Y:S01]  /*4700*/  IMAD.MOV R80, RZ, RZ, -R80 ;  /* 0x000000ffff507224 */ /* 0x000fe200078e0a50 */
[----:B------:R0:W-:Y:S01]  /*4710*/  STL [R1+0xe68], R2 ;  /* 0x000e680201007387 */ /* 0x0001e20000100800 */
[----:B------:R-:W-:Y:S01]  /*4720*/  IMAD.MOV R79, RZ, RZ, -R79 ;  /* 0x000000ffff4f7224 */ /* 0x000fe200078e0a4f */
[----:B-1----:R-:W-:Y:S01]  /*4730*/  LOP3.LUT R10, R0, 0x118, RZ, 0xfc, !PT ;  /* 0x00000118000a7812 */ /* 0x002fe200078efcff */
[C---:B------:R-:W-:Y:S01]  /*4740*/  IMAD R73, R7.reuse, R80, R73 ;  /* 0x0000005007497224 */ /* 0x040fe200078e0249 */
[----:B------:R1:W-:Y:S01]  /*4750*/  STL [R1+0x230], R5 ;  /* 0x0002300501007387 */ /* 0x0003e20000100800 */
[----:B------:R-:W-:Y:S01]  /*4760*/  IABS R80, R12 ;  /* 0x0000000c00507213 */ /* 0x000fe20000000000 */
[C---:B--2---:R-:W-:Y:S02]  /*4770*/  IMAD R4, R7.reuse, R78, R74 ;  /* 0x0000004e07047224 */ /* 0x044fe400078e024a */
[----:B------:R-:W-:Y:S01]  /*4780*/  IMAD R74, R7, R79, R76 ;  /* 0x0000004f074a7224 */ /* 0x000fe200078e024c */
[----:B------:R-:W-:Y:S01]  /*4790*/  IABS R76, R11 ;  /* 0x0000000b004c7213 */ /* 0x000fe20000000000 */
[----:B0-----:R-:W-:Y:S01]  /*47a0*/  IMAD.HI.U32 R2, R8, R75, RZ ;  /* 0x0000004b08027227 */ /* 0x001fe200078e00ff */
[----:B------:R0:W-:Y:S01]  /*47b0*/  STL [R1+0x244], R4 ;  /* 0x0002440401007387 */ /* 0x0001e20000100800 */
[----:B------:R-:W-:-:S02]  /*47c0*/  IABS R79, R10 ;  /* 0x0000000a004f7213 */ /* 0x000fc40000000000 */
[----:B------:R-:W-:Y:S01]  /*47d0*/  IMAD.MOV R2, RZ, RZ, -R2 ;  /* 0x000000ffff027224 */ /* 0x000fe200078e0a02 */
[----:B-1----:R-:W-:Y:S01]  /*47e0*/  LOP3.LUT R5, R0, 0x11a, RZ, 0xfc, !PT ;  /* 0x0000011a00057812 */ /* 0x002fe200078efcff */
[----:B------:R1:W-:Y:S01]  /*47f0*/  STL [R1+0xde0], R12 ;  /* 0x000de00c01007387 */ /* 0x0003e20000100800 */
[----:B------:R-:W-:Y:S02]  /*4800*/  IMAD.HI.U32 R81, R8, R80, RZ ;  /* 0x0000005008517227 */ /* 0x000fe400078e00ff */
[----:B------:R-:W-:Y:S01]  /*4810*/  IABS R77, R5 ;  /* 0x00000005004d7213 */ /* 0x000fe20000000000 */
[----:B------:R2:W-:Y:S01]  /*4820*/  STL [R1+0xdec], R11 ;  /* 0x000dec0b01007387 */ /* 0x0005e20000100800 */
[----:B0-----:R-:W-:Y:S01]  /*4830*/  LOP3.LUT R4, R0, 0x11c, RZ, 0xfc, !PT ;  /* 0x0000011c00047812 */ /* 0x001fe200078efcff */
[----:B------:R-:W-:Y:S02]  /*4840*/  IMAD R75, R7, R2, R75 ;  /* 0x00000002074b7224 */ /* 0x000fe400078e024b */
[----:B------:R-:W-:Y:S01]  /*4850*/  IMAD.HI.U32 R82, R8, R76, RZ ;  /* 0x0000004c08527227 */ /* 0x000fe200078e00ff */
[----:B------:R-:W-:Y:S01]  /*4860*/  IABS R2, R4 ;  /* 0x0000000400027213 */ /* 0x000fe20000000000 */
[----:B------:R0:W-:Y:S01]  /*4870*/  STL [R1+0xe08], R10 ;  /* 0x000e080a01007387 */ /* 0x0001e20000100800 */
[----:B-1----:R-:W-:Y:S01]  /*4880*/  LOP3.LUT R12, R0, 0x120, RZ, 0xfc, !PT ;  /* 0x00000120000c7812 */ /* 0x002fe200078efcff */
[----:B------:R-:W-:-:S02]  /*4890*/  IMAD.HI.U32 R83, R8, R79, RZ ;  /* 0x0000004f08537227 */ /* 0x000fc400078e00ff */
[----:B------:R1:W-:Y:S01]  /*48a0*/  STL [R1+0xe34], R5 ;  /* 0x000e340501007387 */ /* 0x0003e20000100800 */
[----:B--2---:R-:W-:Y:S01]  /*48b0*/  LOP3.LUT R11, R0, 0x122, RZ, 0xfc, !PT ;  /* 0x00000122000b7812 */ /* 0x004fe200078efcff */
[----:B------:R-:W-:Y:S02]  /*48c0*/  IMAD.MOV R81, RZ, RZ, -R81 ;  /* 0x000000ffff517224 */ /* 0x000fe400078e0a51 */
[----:B------:R-:W-:Y:S01]  /*48d0*/  IMAD.MOV R82, RZ, RZ, -R82 ;  /* 0x000000ffff527224 */ /* 0x000fe200078e0a52 */
[----:B------:R2:W-:Y:S01]  /*48e0*/  STL [R1+0xe50], R4 ;  /* 0x000e500401007387 */ /* 0x0005e20000100800 */
[----:B------:R-:W-:Y:S02]  /*48f0*/  IMAD.MOV R83, RZ, RZ, -R83 ;  /* 0x000000ffff537224 */ /* 0x000fe400078e0a53 */
[----:B0-----:R-:W-:Y:S02]  /*4900*/  IMAD R10, R7, R81, R80 ;  /* 0x00000051070a7224 */ /* 0x001fe400078e0250 */
[----:B-1----:R-:W-:-:S03]  /*4910*/  IMAD.HI.U32 R5, R8, R2, RZ ;  /* 0x0000000208057227 */ /* 0x002fc600078e00ff */
[----:B------:R0:W-:Y:S01]  /*4920*/  STL [R1+0x240], R10 ;  /* 0x0002400a01007387 */ /* 0x0001e20000100800 */
[----:B------:R-:W-:Y:S02]  /*4930*/  IMAD.MOV R5, RZ, RZ, -R5 ;  /* 0x000000ffff057224 */ /* 0x000fe400078e0a05 */
[C---:B--2---:R-:W-:Y:S02]  /*4940*/  IMAD R4, R7.reuse, R82, R76 ;  /* 0x0000005207047224 */ /* 0x044fe400078e024c */
[C---:B------:R-:W-:Y:S01]  /*4950*/  IMAD R76, R7.reuse, R83, R79 ;  /* 0x00000053074c7224 */ /* 0x040fe200078e024f */
[----:B------:R-:W-:Y:S01]  /*4960*/  IABS R83, R13 ;  /* 0x0000000d00537213 */ /* 0x000fe20000000000 */
[----:B------:R-:W-:Y:S01]  /*4970*/  IMAD R2, R7, R5, R2 ;  /* 0x0000000507027224 */ /* 0x000fe200078e0202 */
[----:B------:R1:W-:Y:S01]  /*4980*/  STL [R1+0x254], R4 ;  /* 0x0002540401007387 */ /* 0x0003e20000100800 */
[----:B------:R-:W-:Y:S01]  /*4990*/  IMAD.HI.U32 R78, R8, R77, RZ ;  /* 0x0000004d084e7227 */ /* 0x000fe200078e00ff */
[----:B0-----:R-:W-:-:S02]  /*49a0*/  LOP3.LUT R10, R0, 0x124, RZ, 0xfc, !PT ;  /* 0x00000124000a7812 */ /* 0x001fc400078efcff */
[----:B------:R0:W-:Y:S01]  /*49b0*/  STL [R1+0x250], R2 ;  /* 0x0002500201007387 */ /* 0x0001e20000100800 */
[----:B------:R-:W-:Y:S01]  /*49c0*/  IMAD.HI.U32 R84, R8, R83, RZ ;  /* 0x0000005308547227 */ /* 0x000fe200078e00ff */
[----:B------:R-:W-:Y:S02]  /*49d0*/  IABS R79, R11 ;  /* 0x0000000b004f7213 */ /* 0x000fe40000000000 */
[----:B------:R-:W-:Y:S01]  /*49e0*/  STL [R1+0xdc4], R13 ;  /* 0x000dc40d01007387 */ /* 0x000fe20000100800 */
[----:B------:R-:W-:Y:S01]  /*49f0*/  IMAD.MOV R84, RZ, RZ, -R84 ;  /* 0x000000ffff547224 */ /* 0x000fe200078e0a54 */
[----:B-1----:R-:W-:Y:S01]  /*4a00*/  LOP3.LUT R4, R0, 0x126, RZ, 0xfc, !PT ;  /* 0x0000012600047812 */ /* 0x002fe200078efcff */
[----:B------:R-:W-:Y:S01]  /*4a10*/  IMAD.MOV R78, RZ, RZ, -R78 ;  /* 0x000000ffff4e7224 */ /* 0x000fe200078e0a4e */
[----:B------:R1:W-:Y:S01]  /*4a20*/  STL [R1+0xde8], R12 ;  /* 0x000de80c01007387 */ /* 0x0003e20000100800 */
[----:B------:R-:W-:Y:S01]  /*4a30*/  IMAD.HI.U32 R82, R8, R79, RZ ;  /* 0x0000004f08527227 */ /* 0x000fe200078e00ff */
[----:B0-----:R-:W-:-:S02]  /*4a40*/  IABS R2, R10 ;  /* 0x0000000a00027213 */ /* 0x001fc40000000000 */
[----:B------:R-:W-:Y:S01]  /*4a50*/  IABS R5, R4 ;  /* 0x0000000400057213 */ /* 0x000fe20000000000 */
[----:B------:R0:W-:Y:S01]  /*4a60*/  STL [R1+0xdf8], R11 ;  /* 0x000df80b01007387 */ /* 0x0001e20000100800 */
[----:B------:R-:W-:Y:S01]  /*4a70*/  IMAD R77, R7, R78, R77 ;  /* 0x0000004e074d7224 */ /* 0x000fe200078e024d */
[----:B------:R-:W-:Y:S01]  /*4a80*/  IABS R78, R12 ;  /* 0x0000000c004e7213 */ /* 0x000fe20000000000 */
[----:B------:R-:W-:Y:S01]  /*4a90*/  IMAD.HI.U32 R80, R8, R2, RZ ;  /* 0x0000000208507227 */ /* 0x000fe200078e00ff */
[----:B------:R2:W-:Y:S01]  /*4aa0*/  STL [R1+0xe14], R10 ;  /* 0x000e140a01007387 */ /* 0x0005e20000100800 */
[----:B-1----:R-:W-:Y:S02]  /*4ab0*/  LOP3.LUT R12, R0, 0x128, RZ, 0xfc, !PT ;  /* 0x00000128000c7812 */ /* 0x002fe400078efcff */
[----:B------:R-:W-:Y:S01]  /*4ac0*/  IMAD.HI.U32 R81, R8, R5, RZ ;  /* 0x0000000508517227 */ /* 0x000fe200078e00ff */
[----:B------:R1:W-:Y:S01]  /*4ad0*/  STL [R1+0xe38], R4 ;  /* 0x000e380401007387 */ /* 0x0003e20000100800 */
[----:B------:R-:W-:-:S02]  /*4ae0*/  LOP3.LUT R13, R0, 0x146, RZ, 0xfc, !PT ;  /* 0x00000146000d7812 */ /* 0x000fc400078efcff */
[----:B------:R-:W-:Y:S01]  /*4af0*/  IMAD.MOV R80, RZ, RZ, -R80 ;  /* 0x000000ffff507224 */ /* 0x000fe200078e0a50 */
[C---:B0-----:R-:W-:Y:S01]  /*4b00*/  LOP3.LUT R11, R0.reuse, 0x12a, RZ, 0xfc, !PT ;  /* 0x0000012a000b7812 */ /* 0x041fe200078efcff */
[----:B------:R-:W-:Y:S01]  /*4b10*/  IMAD.MOV R81, RZ, RZ, -R81 ;  /* 0x000000ffff517224 */ /* 0x000fe200078e0a51 */
[----:B--2---:R-:W-:Y:S01]  /*4b20*/  LOP3.LUT R10, R0, 0x12e, RZ, 0xfc, !PT ;  /* 0x0000012e000a7812 */ /* 0x004fe200078efcff */
[----:B------:R-:W-:Y:S02]  /*4b30*/  IMAD.MOV R82, RZ, RZ, -R82 ;  /* 0x000000ffff527224 */ /* 0x000fe400078e0a52 */
[----:B------:R-:W-:-:S04]  /*4b40*/  IMAD.HI.U32 R85, R8, R78, RZ ;  /* 0x0000004e08557227 */ /* 0x000fc800078e00ff */
[C---:B-1----:R-:W-:Y:S02]  /*4b50*/  IMAD R4, R7.reuse, R84, R83 ;  /* 0x0000005407047224 */ /* 0x042fe400078e0253 */
[C---:B------:R-:W-:Y:S02]  /*4b60*/  IMAD R79, R7.reuse, R82, R79 ;  /* 0x00000052074f7224 */ /* 0x040fe400078e024f */
[----:B------:R-:W-:Y:S01]  /*4b70*/  IMAD.MOV R85, RZ, RZ, -R85 ;  /* 0x000000ffff557224 */ /* 0x000fe200078e0a55 */
[----:B------:R0:W-:Y:S03]  /*4b80*/  STL [R1+0x260], R4 ;  /* 0x0002600401007387 */ /* 0x0001e60000100800 */
[C---:B------:R-:W-:Y:S02]  /*4b90*/  IMAD R78, R7.reuse, R85, R78 ;  /* 0x00000055074e7224 */ /* 0x040fe400078e024e */
[C---:B0-----:R-:W-:Y:S01]  /*4ba0*/  IMAD R4, R7.reuse, R80, R2 ;  /* 0x0000005007047224 */ /* 0x041fe200078e0202 */
[----:B------:R-:W-:Y:S01]  /*4bb0*/  IABS R80, R12 ;  /* 0x0000000c00507213 */ /* 0x000fe20000000000 */
[----:B------:R-:W-:Y:S01]  /*4bc0*/  IMAD R2, R7, R81, R5 ;  /* 0x0000005107027224 */ /* 0x000fe200078e0205 */
[----:B------:R-:W-:-:S02]  /*4bd0*/  IABS R5, R10 ;  /* 0x0000000a00057213 */ /* 0x000fc40000000000 */
[----:B------:R0:W-:Y:S01]  /*4be0*/  STL [R1+0x268], R4 ;  /* 0x0002680401007387 */ /* 0x0001e20000100800 */
[----:B------:R-:W-:Y:S01]  /*4bf0*/  IABS R81, R11 ;  /* 0x0000000b00517213 */ /* 0x000fe20000000000 */
[C---:B------:R-:W-:Y:S02]  /*4c00*/  IMAD.HI.U32 R87, R8.reuse, R80, RZ ;  /* 0x0000005008577227 */ /* 0x040fe400078e00ff */
[----:B------:R1:W-:Y:S02]  /*4c10*/  STL [R1+0x270], R2 ;  /* 0x0002700201007387 */ /* 0x0003e40000100800 */
[----:B------:R-:W-:Y:S02]  /*4c20*/  IMAD.HI.U32 R84, R8, R5, RZ ;  /* 0x0000000508547227 */ /* 0x000fe400078e00ff */
[----:B------:R2:W-:Y:S01]  /*4c30*/  STL [R1+0xdb4], R12 ;  /* 0x000db40c01007387 */ /* 0x0005e20000100800 */
[----:B0-----:R-:W-:Y:S01]  /*4c40*/  LOP3.LUT R4, R0, 0x130, RZ, 0xfc, !PT ;  /* 0x0000013000047812 */ /* 0x001fe200078efcff */
[----:B------:R-:W-:-:S02]  /*4c50*/  IMAD.MOV R84, RZ, RZ, -R84 ;  /* 0x000000ffff547224 */ /* 0x000fc400078e0a54 */
[----:B------:R0:W-:Y:S01]  /*4c60*/  STL [R1+0xdcc], R11 ;  /* 0x000dcc0b01007387 */ /* 0x0001e20000100800 */
[----:B------:R-:W-:Y:S01]  /*4c70*/  IMAD.HI.U32 R86, R8, R81, RZ ;  /* 0x0000005108567227 */ /* 0x000fe200078e00ff */
[C---:B-1----:R-:W-:Y:S02]  /*4c80*/  LOP3.LUT R2, R0.reuse, 0x12c, RZ, 0xfc, !PT ;  /* 0x0000012c00027812 */ /* 0x042fe400078efcff */
        /* <DEDUP_REMOVED lines=233> */
[----:B0-----:R-:W-:-:S02]  /*5b20*/  LOP3.LUT R11, R0, 0x17a, RZ, 0xfc, !PT ;  /* 0x0000017a000b7812 */ /* 0x001fc400078efcff */
[----:B------:R-:W-:Y:S02]  /*5b30*/  IMAD.MOV R100, RZ, RZ, -R100 ;  /* 0x000000ffff647224 */ /* 0x000fe400078e0a64 */
        /* <DEDUP_REMOVED lines=22> */
[----:B------:R-:W-:Y:S01]  /*5ca0*/  IMAD.MOV R107, RZ, RZ, -R107 ;  /* 0x000000ffff6b7224 */ /* 0x000fe200078e0a6b */
[----:B-1----:R-:W-:Y:S01]  /*5cb0*/  LOP3.LUT R2, R0, 0x17c, RZ, 0xfc, !PT ;  /* 0x0000017c00027812 */ /* 0x002fe200078efcff */
[----:B------:R-:W-:Y:S01]  /*5cc0*/  IMAD.HI.U32 R106, R8, R101, RZ ;  /* 0x00000065086a7227 */ /* 0x000fe200078e00ff */
[----:B------:R-:W-:Y:S02]  /*5cd0*/  IABS R102, R4 ;  /* 0x0000000400667213 */ /* 0x000fe40000000000 */
[C---:B--2---:R-:W-:Y:S01]  /*5ce0*/  LOP3.LUT R12, R0.reuse, 0x182, RZ, 0xfc, !PT ;  /* 0x00000182000c7812 */ /* 0x044fe200078efcff */
[----:B------:R1:W-:Y:S01]  /*5cf0*/  STL [R1+0xd48], R2 ;  /* 0x000d480201007387 */ /* 0x0003e20000100800 */
[----:B------:R-:W-:Y:S01]  /*5d00*/  IMAD R100, R7, R107, R100 ;  /* 0x0000006b07647224 */ /* 0x000fe200078e0264 */
[----:B0-----:R-:W-:Y:S02]  /*5d10*/  LOP3.LUT R11, R0, 0x184, RZ, 0xfc, !PT ;  /* 0x00000184000b7812 */ /* 0x001fe400078efcff */
[----:B------:R0:W-:Y:S01]  /*5d20*/  STL [R1+0xd4c], R10 ;  /* 0x000d4c0a01007387 */ /* 0x0001e20000100800 */
[----:B------:R-:W-:-:S02]  /*5d30*/  IMAD.MOV R106, RZ, RZ, -R106 ;  /* 0x000000ffff6a7224 */ /* 0x000fc400078e0a6a */
[----:B------:R-:W-:Y:S01]  /*5d40*/  IMAD.HI.U32 R105, R8, R102, RZ ;  /* 0x0000006608697227 */ /* 0x000fe200078e00ff */
[----:B------:R2:W-:Y:S01]  /*5d50*/  STL [R1+0xd50], R4 ;  /* 0x000d500401007387 */ /* 0x0005e20000100800 */
[----:B-1----:R-:W-:Y:S02]  /*5d60*/  IABS R2, R2 ;  /* 0x0000000200027213 */ /* 0x002fe40000000000 */
[----:B------:R-:W-:Y:S02]  /*5d70*/  IMAD R101, R7, R106, R101 ;  /* 0x0000006a07657224 */ /* 0x000fe400078e0265 */
[----:B------:R-:W-:Y:S01]  /*5d80*/  IMAD.MOV R105, RZ, RZ, -R105 ;  /* 0x000000ffff697224 */ /* 0x000fe200078e0a69 */
        /* <DEDUP_REMOVED lines=16> */
[----:B------:R-:W-:Y:S01]  /*5e90*/  STL [R1+0xd30], R11 ;  /* 0x000d300b01007387 */ /* 0x000fe20000100800 */
[----:B------:R-:W-:Y:S01]  /*5ea0*/  IMAD.MOV R107, RZ, RZ, -R107 ;  /* 0x000000ffff6b7224 */ /* 0x000fe200078e0a6b */
[----:B-1----:R-:W-:Y:S01]  /*5eb0*/  LOP3.LUT R2, R0, 0x18a, RZ, 0xfc, !PT ;  /* 0x0000018a00027812 */ /* 0x002fe200078efcff */
[----:B------:R-:W-:Y:S01]  /*5ec0*/  IMAD.MOV R108, RZ, RZ, -R108 ;  /* 0x000000ffff6c7224 */ /* 0x000fe200078e0a6c */
[----:B------:R0:W-:Y:S01]  /*5ed0*/  STL [R1+0xd34], R10 ;  /* 0x000d340a01007387 */ /* 0x0001e20000100800 */
[----:B------:R-:W-:Y:S01]  /*5ee0*/  IMAD R5, R7, R107, R5 ;  /* 0x0000006b07057224 */ /* 0x000fe200078e0205 */
[----:B------:R-:W-:Y:S01]  /*5ef0*/  IABS R106, R4 ;  /* 0x00000004006a7213 */ /* 0x000fe20000000000 */
[----:B------:R-:W-:Y:S01]  /*5f00*/  IMAD.MOV R110, RZ, RZ, -R110 ;  /* 0x000000ffff6e7224 */ /* 0x000fe200078e0a6e */
[----:B------:R1:W-:Y:S01]  /*5f10*/  STL [R1+0xd38], R4 ;  /* 0x000d380401007387 */ /* 0x0003e20000100800 */
[----:B------:R-:W-:-:S02]  /*5f20*/  IABS R105, R2 ;  /* 0x0000000200697213 */ /* 0x000fc40000000000 */
[----:B------:R-:W-:Y:S01]  /*5f30*/  IMAD.HI.U32 R109, R8, R106, RZ ;  /* 0x0000006a086d7227 */ /* 0x000fe200078e00ff */
[----:B------:R3:W-:Y:S01]  /*5f40*/  STL [R1+0xd3c], R2 ;  /* 0x000d3c0201007387 */ /* 0x0007e20000100800 */
[C---:B--2---:R-:W-:Y:S02]  /*5f50*/  LOP3.LUT R12, R0.reuse, 0x1c2, RZ, 0xfc, !PT ;  /* 0x000001c2000c7812 */ /* 0x044fe400078efcff */
[----:B0-----:R-:W-:Y:S01]  /*5f60*/  LOP3.LUT R10, R0, 0x18c, RZ, 0xfc, !PT ;  /* 0x0000018c000a7812 */ /* 0x001fe200078efcff */
[----:B------:R0:W-:Y:S01]  /*5f70*/  STL [R1+0x328], R5 ;  /* 0x0003280501007387 */ /* 0x0001e20000100800 */
[----:B------:R-:W-:Y:S02]  /*5f80*/  IMAD.MOV R109, RZ, RZ, -R109 ;  /* 0x000000ffff6d7224 */ /* 0x000fe400078e0a6d */
[C---:B-1----:R-:W-:Y:S01]  /*5f90*/  IMAD R4, R7.reuse, R108, R104 ;  /* 0x0000006c07047224 */ /* 0x042fe200078e0268 */
[----:B------:R-:W-:Y:S01]  /*5fa0*/  IABS R107, R10 ;  /* 0x0000000a006b7213 */ /* 0x000fe20000000000 */
[----:B------:R-:W-:-:S02]  /*5fb0*/  IMAD R104, R7, R109, R106 ;  /* 0x0000006d07687224 */ /* 0x000fc400078e026a */
[----:B---3--:R-:W-:Y:S01]  /*5fc0*/  IMAD.HI.U32 R2, R8, R105, RZ ;  /* 0x0000006908027227 */ /* 0x008fe200078e00ff */
[----:B------:R1:W-:Y:S01]  /*5fd0*/  STL [R1+0x330], R4 ;  /* 0x0003300401007387 */ /* 0x0003e20000100800 */
[----:B0-----:R-:W-:Y:S02]  /*5fe0*/  LOP3.LUT R5, R0, 0x18e, RZ, 0xfc, !PT ;  /* 0x0000018e00057812 */ /* 0x001fe400078efcff */
[----:B------:R-:W-:Y:S01]  /*5ff0*/  IMAD.MOV R2, RZ, RZ, -R2 ;  /* 0x000000ffff027224 */ /* 0x000fe200078e0a02 */
[----:B------:R0:W-:Y:S01]  /*6000*/  STL [R1+0xd24], R10 ;  /* 0x000d240a01007387 */ /* 0x0001e20000100800 */
[----:B------:R-:W-:-:S03]  /*6010*/  IMAD.HI.U32 R108, R8, R107, RZ ;  /* 0x0000006b086c7227 */ /* 0x000fc600078e00ff */
[----:B------:R2:W-:Y:S01]  /*6020*/  STL [R1+0xd20], R5 ;  /* 0x000d200501007387 */ /* 0x0005e20000100800 */
[C---:B------:R-:W-:Y:S01]  /*6030*/  IMAD R105, R7.reuse, R2, R105 ;  /* 0x0000000207697224 */ /* 0x040fe200078e0269 */
[C---:B-1----:R-:W-:Y:S01]  /*6040*/  LOP3.LUT R4, R0.reuse, 0x190, RZ, 0xfc, !PT ;  /* 0x0000019000047812 */ /* 0x042fe200078efcff */
[----:B------:R-:W-:Y:S02]  /*6050*/  IMAD R103, R7, R110, R103 ;  /* 0x0000006e07677224 */ /* 0x000fe400078e0267 */
[----:B------:R-:W-:Y:S01]  /*6060*/  IMAD.U32 R110, RZ, RZ, UR8 ;  /* 0x00000008ff6e7e24 */ /* 0x000fe2000f8e00ff */
[----:B------:R-:W-:Y:S01]  /*6070*/  IABS R106, R4 ;  /* 0x00000004006a7213 */ /* 0x000fe20000000000 */
[----:B------:R1:W-:Y:S01]  /*6080*/  STL [R1+0xd28], R4 ;  /* 0x000d280401007387 */ /* 0x0003e20000100800 */
[----:B------:R-:W-:Y:S01]  /*6090*/  IMAD.MOV R108, RZ, RZ, -R108 ;  /* 0x000000ffff6c7224 */ /* 0x000fe200078e0a6c */
[----:B0-----:R-:W-:Y:S01]  /*60a0*/  LOP3.LUT R10, R0, 0x192, RZ, 0xfc, !PT ;  /* 0x00000192000a7812 */ /* 0x001fe200078efcff */
[----:B------:R-:W-:Y:S01]  /*60b0*/  IMAD R66, R110, 0x2, R125 ;  /* 0x000000026e427824 */ /* 0x000fe200078e027d */
[----:B--2---:R-:W-:Y:S01]  /*60c0*/  IABS R5, R5 ;  /* 0x0000000500057213 */ /* 0x004fe20000000000 */
[----:B------:R-:W-:-:S04]  /*60d0*/  IMAD.HI.U32 R2, R8, R106, RZ ;  /* 0x0000006a08027227 */ /* 0x000fc800078e00ff */
[----:B------:R-:W-:-:S04]  /*60e0*/  IMAD.HI.U32 R109, R8, R5, RZ ;  /* 0x00000005086d7227 */ /* 0x000fc800078e00ff */
[----:B------:R-:W-:Y:S02]  /*60f0*/  IMAD.MOV R109, RZ, RZ, -R109 ;  /* 0x000000ffff6d7224 */ /* 0x000fe400078e0a6d */
[----:B------:R-:W-:Y:S02]  /*6100*/  IMAD.MOV R2, RZ, RZ, -R2 ;  /* 0x000000ffff027224 */ /* 0x000fe400078e0a02 */
[C---:B-1----:R-:W-:Y:S02]  /*6110*/  IMAD R4, R7.reuse, R109, R5 ;  /* 0x0000006d07047224 */ /* 0x042fe400078e0205 */
[----:B------:R-:W-:Y:S02]  /*6120*/  IMAD.U32 R5, RZ, RZ, UR8 ;  /* 0x00000008ff057e24 */ /* 0x000fe4000f8e00ff */
[C---:B------:R-:W-:Y:S01]  /*6130*/  IMAD R9, R7.reuse, R108, R107 ;  /* 0x0000006c07097224 */ /* 0x040fe200078e026b */
[----:B------:R-:W-:Y:S01]  /*6140*/  IABS R107, R10 ;  /* 0x0000000a006b7213 */ /* 0x000fe20000000000 */
[----:B------:R-:W-:-:S02]  /*6150*/  IMAD R106, R7, R2, R106 ;  /* 0x00000002076a7224 */ /* 0x000fc400078e026a */
[----:B------:R-:W-:Y:S01]  /*6160*/  IMAD.U32 R2, RZ, RZ, UR8 ;  /* 0x00000008ff027e24 */ /* 0x000fe2000f8e00ff */
[----:B------:R0:W-:Y:S01]  /*6170*/  STL [R1+0x338], R9 ;  /* 0x0003380901007387 */ /* 0x0001e20000100800 */
[----:B------:R-:W-:Y:S02]  /*6180*/  IMAD R65, R5, 0x2, R66 ;  /* 0x0000000205417824 */ /* 0x000fe400078e0242 */
[----:B------:R-:W-:Y:S01]  /*6190*/  IMAD.U32 R108, RZ, RZ, UR8 ;  /* 0x00000008ff6c7e24 */ /* 0x000fe2000f8e00ff */
[----:B------:R1:W-:Y:S01]  /*61a0*/  STL [R1+0x344], R4 ;  /* 0x0003440401007387 */ /* 0x0003e20000100800 */
[----:B------:R-:W-:Y:S02]  /*61b0*/  IMAD R64, R2, 0x2, R65 ;  /* 0x0000000202407824 */ /* 0x000fe400078e0241 */
[----:B------:R-:W-:Y:S01]  /*61c0*/  IMAD.U32 R109, RZ, RZ, UR8 ;  /* 0x00000008ff6d7e24 */ /* 0x000fe2000f8e00ff */
[----:B------:R2:W-:Y:S01]  /*61d0*/  STL [R1+0xd14], R10 ;  /* 0x000d140a01007387 */ /* 0x0005e20000100800 */
[----:B------:R-:W-:Y:S01]  /*61e0*/  IMAD R63, R108, 0x2, R64 ;  /* 0x000000026c3f7824 */ /* 0x000fe200078e0240 */
[----:B0-----:R-:W-:-:S03]  /*61f0*/  LOP3.LUT R9, R0, 0x194, RZ, 0xfc, !PT ;  /* 0x0000019400097812 */ /* 0x001fc600078efcff */
[----:B------:R-:W-:Y:S01]  /*6200*/  IMAD R62, R109, 0x2, R63 ;  /* 0x000000026d3e7824 */ /* 0x000fe200078e023f */
[----:B------:R-:W-:Y:S01]  /*6210*/  IABS R5, R9 ;  /* 0x0000000900057213 */ /* 0x000fe20000000000 */
[----:B------:R0:W-:Y:S01]  /*6220*/  STL [R1+0xd18], R9 ;  /* 0x000d180901007387 */ /* 0x0001e20000100800 */
[----:B-1----:R-:W-:Y:S01]  /*6230*/  LOP3.LUT R4, R0, 0x196, RZ, 0xfc, !PT ;  /* 0x0000019600047812 */ /* 0x002fe200078efcff */
[----:B------:R-:W-:Y:S01]  /*6240*/  IMAD R61, R110, 0x2, R62 ;  /* 0x000000026e3d7824 */ /* 0x000fe200078e023e */
[----:B--2---:R-:W-:Y:S01]  /*6250*/  LOP3.LUT R10, R0, 0x198, RZ, 0xfc, !PT ;  /* 0x00000198000a7812 */ /* 0x004fe200078efcff */
[----:B------:R-:W-:Y:S01]  /*6260*/  IMAD.HI.U32 R108, R8, R5, RZ ;  /* 0x00000005086c7227 */ /* 0x000fe200078e00ff */
[----:B------:R-:W-:Y:S01]  /*6270*/  IABS R2, R4 ;  /* 0x0000000400027213 */ /* 0x000fe20000000000 */
[----:B------:R1:W-:Y:S02]  /*6280*/  STL [R1+0xd1c], R4 ;  /* 0x000d1c0401007387 */ /* 0x0003e40000100800 */
[----:B------:R-:W-:-:S02]  /*6290*/  IMAD.MOV R108, RZ, RZ, -R108 ;  /* 0x000000ffff6c7224 */ /* 0x000fc400078e0a6c */
[----:B------:R-:W-:Y:S01]  /*62a0*/  IMAD.HI.U32 R110, R8, R2, RZ ;  /* 0x00000002086e7227 */ /* 0x000fe200078e00ff */
[----:B0-----:R-:W-:-:S03]  /*62b0*/  LOP3.LUT R9, R0, 0x19a, RZ, 0xfc, !PT ;  /* 0x0000019a00097812 */ /* 0x001fc600078efcff */
[----:B------:R-:W-:Y:S02]  /*62c0*/  IMAD R60, R111, 0x2, R61 ;  /* 0x000000026f3c7824 */ /* 0x000fe400078e023d */
[----:B-1----:R-:W-:Y:S01]  /*62d0*/  IMAD R4, R7, R108, R5 ;  /* 0x0000006c07047224 */ /* 0x002fe200078e0205 */
[----:B------:R-:W-:Y:S01]  /*62e0*/  IABS R108, R10 ;  /* 0x0000000a006c7213 */ /* 0x000fe20000000000 */
[----:B------:R-:W-:Y:S02]  /*62f0*/  IMAD.MOV R110, RZ, RZ, -R110 ;  /* 0x000000ffff6e7224 */ /* 0x000fe400078e0a6e */
[----:B------:R-:W-:Y:S01]  /*6300*/  IMAD.U32 R5, RZ, RZ, UR8 ;  /* 0x00000008ff057e24 */ /* 0x000fe2000f8e00ff */
[----:B------:R0:W-:Y:S01]  /*6310*/  STL [R1+0x340], R4 ;  /* 0x0003400401007387 */ /* 0x0001e20000100800 */
[----:B------:R-:W-:Y:S02]  /*6320*/  IMAD R59, R112, 0x2, R60 ;  /* 0x00000002703b7824 */ /* 0x000fe400078e023c */
[----:B------:R-:W-:-:S04]  /*6330*/  IMAD.HI.U32 R109, R8, R107, RZ ;  /* 0x0000006b086d7227 */ /* 0x000fc800078e00ff */
[----:B------:R-:W-:Y:S02]  /*6340*/  IMAD R58, R5, 0x2, R59 ;  /* 0x00000002053a7824 */ /* 0x000fe400078e023b */
[----:B------:R-:W-:Y:S02]  /*6350*/  IMAD.MOV R109, RZ, RZ, -R109 ;  /* 0x000000ffff6d7224 */ /* 0x000fe400078e0a6d */
[----:B0-----:R-:W-:Y:S02]  /*6360*/  IMAD R4, R7, R110, R2 ;  /* 0x0000006e07047224 */ /* 0x001fe400078e0202 */
[----:B------:R-:W-:Y:S02]  /*6370*/  IMAD.U32 R2, RZ, RZ, UR8 ;  /* 0x00000008ff027e24 */ /* 0x000fe4000f8e00ff */
[----:B------:R-:W-:Y:S01]  /*6380*/  IMAD.U32 R110, RZ, RZ, UR8 ;  /* 0x00000008ff6e7e24 */ /* 0x000fe2000f8e00ff */
[----:B------:R0:W-:Y:S01]  /*6390*/  STL [R1+0x350], R4 ;  /* 0x0003500401007387 */ /* 0x0001e20000100800 */
[----:B------:R-:W-:-:S02]  /*63a0*/  IMAD R57, R2, 0x2, R58 ;  /* 0x0000000202397824 */ /* 0x000fc400078e023a */
[----:B------:R-:W-:Y:S01]  /*63b0*/  IMAD R107, R7, R109, R107 ;  /* 0x0000006d076b7224 */ /* 0x000fe200078e026b */
[----:B------:R-:W-:Y:S01]  /*63c0*/  IABS R109, R9 ;  /* 0x00000009006d7213 */ /* 0x000fe20000000000 */
[----:B------:R-:W-:Y:S01]  /*63d0*/  IMAD R56, R110, 0x2, R57 ;  /* 0x000000026e387824 */ /* 0x000fe200078e0239 */
[----:B------:R1:W-:Y:S03]  /*63e0*/  STL [R1+0xd0c], R10 ;  /* 0x000d0c0a01007387 */ /* 0x0003e60000100800 */
[----:B------:R-:W-:Y:S01]  /*63f0*/  IMAD R55, R5, 0x2, R56 ;  /* 0x0000000205377824 */ /* 0x000fe200078e0238 */
[----:B0-----:R-:W-:Y:S01]  /*6400*/  LOP3.LUT R4, R0, 0x1a0, RZ, 0xfc, !PT ;  /* 0x000001a000047812 */ /* 0x001fe200078efcff */
[----:B------:R-:W-:Y:S01]  /*6410*/  IMAD.HI.U32 R5, R8, R108, RZ ;  /* 0x0000006c08057227 */ /* 0x000fe200078e00ff */
[----:B------:R0:W-:Y:S02]  /*6420*/  STL [R1+0xd08], R9 ;  /* 0x000d080901007387 */ /* 0x0001e40000100800 */
[----:B------:R-:W-:Y:S01]  /*6430*/  IABS R110, R4 ;  /* 0x00000004006e7213 */ /* 0x000fe20000000000 */
[----:B------:R-:W-:Y:S01]  /*6440*/  IMAD R54, R111, 0x2, R55 ;  /* 0x000000026f367824 */ /* 0x000fe200078e0237 */
[----:B-1----:R-:W-:Y:S01]  /*6450*/  LOP3.LUT R10, R0, 0x1a2, RZ, 0xfc, !PT ;  /* 0x000001a2000a7812 */ /* 0x002fe200078efcff */
[----:B------:R-:W-:Y:S01]  /*6460*/  IMAD.HI.U32 R2, R8, R109, RZ ;  /* 0x0000006d08027227 */ /* 0x000fe200078e00ff */
[----:B------:R1:W-:Y:S03]  /*6470*/  STL [R1+0xd10], R4 ;  /* 0x000d100401007387 */ /* 0x0003e60000100800 */
[----:B------:R-:W-:Y:S01]  /*6480*/  IMAD.MOV R5, RZ, RZ, -R5 ;  /* 0x000000ffff057224 */ /* 0x000fe200078e0a05 */
[----:B0-----:R-:W-:Y:S01]  /*6490*/  LOP3.LUT R9, R0, 0x1a8, RZ, 0xfc, !PT ;  /* 0x000001a800097812 */ /* 0x001fe200078efcff */
[----:B------:R-:W-:Y:S01]  /*64a0*/  IMAD R53, R112, 0x2, R54 ;  /* 0x0000000270357824 */ /* 0x000fe200078e0236 */
[----:B------:R-:W-:Y:S01]  /*64b0*/  STL [R1+0xd04], R10 ;  /* 0x000d040a01007387 */ /* 0x000fe20000100800 */
[----:B------:R-:W-:Y:S01]  /*64c0*/  IMAD.MOV R2, RZ, RZ, -R2 ;  /* 0x000000ffff027224 */ /* 0x000fe200078e0a02 */
[----:B------:R-:W-:Y:S01]  /*64d0*/  IABS R112, R9 ;  /* 0x0000000900707213 */ /* 0x000fe20000000000 */
[----:B------:R-:W-:Y:S01]  /*64e0*/  IMAD R108, R7, R5, R108 ;  /* 0x00000005076c7224 */ /* 0x000fe200078e026c */
[----:B-1----:R-:W-:Y:S01]  /*64f0*/  LOP3.LUT R4, R0, 0x1aa, RZ, 0xfc, !PT ;  /* 0x000001aa00047812 */ /* 0x002fe200078efcff */
[----:B------:R-:W-:Y:S01]  /*6500*/  IMAD.U32 R5, RZ, RZ, UR8 ;  /* 0x00000008ff057e24 */ /* 0x000fe2000f8e00ff */
[----:B------:R0:W-:Y:S01]  /*6510*/  STL [R1+0xd00], R9 ;  /* 0x000d000901007387 */ /* 0x0001e20000100800 */
[----:B------:R-:W-:-:S02]  /*6520*/  IMAD R52, R113, 0x2, R53 ;  /* 0x0000000271347824 */ /* 0x000fc400078e0235 */
[----:B------:R-:W-:Y:S01]  /*6530*/  IMAD R109, R7, R2, R109 ;  /* 0x00000002076d7224 */ /* 0x000fe200078e026d */
[----:B------:R1:W-:Y:S01]  /*6540*/  STL [R1+0xcfc], R4 ;  /* 0x000cfc0401007387 */ /* 0x0003e20000100800 */
[----:B------:R-:W-:Y:S02]  /*6550*/  IMAD.U32 R2, RZ, RZ, UR8 ;  /* 0x00000008ff027e24 */ /* 0x000fe4000f8e00ff */
[----:B------:R-:W-:Y:S02]  /*6560*/  IMAD R51, R5, 0x2, R52 ;  /* 0x0000000205337824 */ /* 0x000fe400078e0234 */
[----:B------:R-:W-:Y:S01]  /*6570*/  IMAD.HI.U32 R111, R8, R110, RZ ;  /* 0x0000006e086f7227 */ /* 0x000fe200078e00ff */
[----:B0-----:R-:W-:-:S03]  /*6580*/  LOP3.LUT R9, R0, 0x1b2, RZ, 0xfc, !PT ;  /* 0x000001b200097812 */ /* 0x001fc600078efcff */
[----:B------:R-:W-:Y:S02]  /*6590*/  IMAD R50, R2, 0x2, R51 ;  /* 0x0000000202327824 */ /* 0x000fe400078e0233 */
[----:B------:R-:W-:Y:S02]  /*65a0*/  IMAD.MOV R111, RZ, RZ, -R111 ;  /* 0x000000ffff6f7224 */ /* 0x000fe400078e0a6f */
[----:B------:R-:W-:Y:S01]  /*65b0*/  IMAD R49, R113, 0x2, R50 ;  /* 0x0000000271317824 */ /* 0x000fe200078e0232 */
[----:B------:R-:W-:Y:S01]  /*65c0*/  IABS R113, R4 ;  /* 0x0000000400717213 */ /* 0x000fe20000000000 */
[----:B------:R-:W-:Y:S01]  /*65d0*/  IMAD R110, R7, R111, R110 ;  /* 0x0000006f076e7224 */ /* 0x000fe200078e026e */
[----:B------:R-:W-:Y:S01]  /*65e0*/  IABS R111, R10 ;  /* 0x0000000a006f7213 */ /* 0x000fe20000000000 */
[----:B------:R-:W-:Y:S01]  /*65f0*/  IMAD R48, R5, 0x2, R49 ;  /* 0x0000000205307824 */ /* 0x000fe200078e0231 */
[----:B------:R-:W-:Y:S01]  /*6600*/  LOP3.LUT R10, R0, 0x1b0, RZ, 0xfc, !PT ;  /* 0x000001b0000a7812 */ /* 0x000fe200078efcff */
[----:B------:R-:W-:Y:S01]  /*6610*/  IMAD.HI.U32 R2, R8, R112, RZ ;  /* 0x0000007008027227 */ /* 0x000fe200078e00ff */
[----:B-1----:R-:W-:-:S03]  /*6620*/  LOP3.LUT R4, R0, 0x1b8, RZ, 0xfc, !PT ;  /* 0x000001b800047812 */ /* 0x002fc600078efcff */
[----:B------:R-:W-:Y:S01]  /*6630*/  IMAD.HI.U32 R5, R8, R111, RZ ;  /* 0x0000006f08057227 */ /* 0x000fe200078e00ff */
[----:B------:R-:W-:Y:S03]  /*6640*/  STL [R1+0xcf8], R10 ;  /* 0x000cf80a01007387 */ /* 0x000fe60000100800 */
[----:B------:R-:W-:Y:S01]  /*6650*/  IMAD R47, R114, 0x2, R48 ;  /* 0x00000002722f7824 */ /* 0x000fe200078e0230 */
[----:B------:R0:W-:Y:S01]  /*6660*/  STL [R1+0xcf4], R9 ;  /* 0x000cf40901007387 */ /* 0x0001e20000100800 */
[----:B------:R-:W-:Y:S02]  /*6670*/  IMAD.MOV R5, RZ, RZ, -R5 ;  /* 0x000000ffff057224 */ /* 0x000fe400078e0a05 */
[----:B------:R-:W-:Y:S01]  /*6680*/  IMAD R46, R115, 0x2, R47 ;  /* 0x00000002732e7824 */ /* 0x000fe200078e022f */
[----:B------:R1:W-:Y:S01]  /*6690*/  STL [R1+0xcf0], R4 ;  /* 0x000cf00401007387 */ /* 0x0003e20000100800 */
[----:B------:R-:W-:Y:S01]  /*66a0*/  IMAD.MOV R2, RZ, RZ, -R2 ;  /* 0x000000ffff027224 */ /* 0x000fe200078e0a02 */
[----:B------:R-:W-:Y:S01]  /*66b0*/  IABS R115, R9 ;  /* 0x0000000900737213 */ /* 0x000fe20000000000 */
[----:B------:R-:W-:-:S02]  /*66c0*/  IMAD R111, R7, R5, R111 ;  /* 0x00000005076f7224 */ /* 0x000fc400078e026f */
[----:B------:R-:W-:Y:S01]  /*66d0*/  IMAD.U32 R5, RZ, RZ, UR8 ;  /* 0x00000008ff057e24 */ /* 0x000fe2000f8e00ff */
[----:B0-----:R-:W-:Y:S01]  /*66e0*/  LOP3.LUT R9, R0, 0x1c0, RZ, 0xfc, !PT ;  /* 0x000001c000097812 */ /* 0x001fe200078efcff */
[----:B------:R-:W-:Y:S02]  /*66f0*/  IMAD R45, R116, 0x2, R46 ;  /* 0x00000002742d7824 */ /* 0x000fe400078e022e */
[----:B------:R-:W-:Y:S02]  /*6700*/  IMAD R112, R7, R2, R112 ;  /* 0x0000000207707224 */ /* 0x000fe400078e0270 */
[----:B------:R-:W-:Y:S02]  /*6710*/  IMAD.U32 R2, RZ, RZ, UR8 ;  /* 0x00000008ff027e24 */ /* 0x000fe4000f8e00ff */
[----:B------:R-:W-:Y:S02]  /*6720*/  IMAD R44, R5, 0x2, R45 ;  /* 0x00000002052c7824 */ /* 0x000fe400078e022d */
[----:B------:R-:W-:-:S04]  /*6730*/  IMAD.HI.U32 R114, R8, R113, RZ ;  /* 0x0000007108727227 */ /* 0x000fc800078e00ff */
[----:B------:R-:W-:Y:S02]  /*6740*/  IMAD R43, R2, 0x2, R44 ;  /* 0x00000002022b7824 */ /* 0x000fe400078e022c */
[----:B------:R-:W-:Y:S02]  /*6750*/  IMAD.MOV R114, RZ, RZ, -R114 ;  /* 0x000000ffff727224 */ /* 0x000fe400078e0a72 */
[----:B------:R-:W-:Y:S01]  /*6760*/  IMAD R42, R116, 0x2, R43 ;  /* 0x00000002742a7824 */ /* 0x000fe200078e022b */
[----:B------:R-:W-:Y:S01]  /*6770*/  IABS R116, R4 ;  /* 0x0000000400747213 */ /* 0x000fe20000000000 */
[----:B-1----:R-:W-:Y:S02]  /*6780*/  IMAD.MOV.U32 R4, RZ, RZ, R3 ;  /* 0x000000ffff047224 */ /* 0x002fe400078e0003 */
[----:B------:R-:W0:Y:S01]  /*6790*/  S2R R3, SR_TID.X ;  /* 0x0000000000037919 */ /* 0x000e220000002100 */
[----:B------:R-:W-:Y:S02]  /*67a0*/  IMAD R41, R5, 0x2, R42 ;  /* 0x0000000205297824 */ /* 0x000fe400078e022a */
[----:B------:R-:W-:Y:S01]  /*67b0*/  IMAD R113, R7, R114, R113 ;  /* 0x0000007207717224 */ /* 0x000fe200078e0271 */
[----:B------:R-:W-:Y:S01]  /*67c0*/  IABS R114, R10 ;  /* 0x0000000a00727213 */ /* 0x000fe20000000000 */
[----:B------:R-:W-:Y:S01]  /*67d0*/  IMAD R40, R117, 0x2, R41 ;  /* 0x0000000275287824 */ /* 0x000fe200078e0229 */
[----:B------:R-:W-:Y:S01]  /*67e0*/  LOP3.LUT R10, R0, 0x1ba, RZ, 0xfc, !PT ;  /* 0x000001ba000a7812 */ /* 0x000fe200078efcff */
[----:B------:R-:W-:-:S04]  /*67f0*/  IMAD.HI.U32 R2, R8, R115, RZ ;  /* 0x0000007308027227 */ /* 0x000fc800078e00ff */
[----:B------:R-:W-:-:S04]  /*6800*/  IMAD.HI.U32 R5, R8, R114, RZ ;  /* 0x0000007208057227 */ /* 0x000fc800078e00ff */
[----:B------:R-:W-:Y:S02]  /*6810*/  IMAD R39, R118, 0x2, R40 ;  /* 0x0000000276277824 */ /* 0x000fe400078e0228 */
[----:B------:R-:W-:-:S04]  /*6820*/  IMAD.HI.U32 R117, R8, R116, RZ ;  /* 0x0000007408757227 */ /* 0x000fc800078e00ff */
[----:B------:R-:W-:Y:S02]  /*6830*/  IMAD.MOV R5, RZ, RZ, -R5 ;  /* 0x000000ffff057224 */ /* 0x000fe400078e0a05 */
[----:B------:R-:W-:Y:S02]  /*6840*/  IMAD R38, R119, 0x2, R39 ;  /* 0x0000000277267824 */ /* 0x000fe400078e0227 */
[----:B------:R-:W-:Y:S02]  /*6850*/  IMAD.MOV R2, RZ, RZ, -R2 ;  /* 0x000000ffff027224 */ /* 0x000fe400078e0a02 */
[----:B------:R-:W-:Y:S02]  /*6860*/  IMAD.MOV R117, RZ, RZ, -R117 ;  /* 0x000000ffff757224 */ /* 0x000fe400078e0a75 */
[----:B------:R-:W-:Y:S02]  /*6870*/  IMAD R114, R7, R5, R114 ;  /* 0x0000000507727224 */ /* 0x000fe400078e0272 */
[----:B------:R-:W-:Y:S01]  /*6880*/  IMAD.U32 R5, RZ, RZ, UR8 ;  /* 0x00000008ff057e24 */ /* 0x000fe2000f8e00ff */
[----:B0-----:R-:W-:Y:S01]  /*6890*/  STL [R1+0xf48], R3 ;  /* 0x000f480301007387 */ /* 0x001fe20000100800 */
[----:B------:R-:W-:-:S02]  /*68a0*/  IMAD R37, R118, 0x2, R38 ;  /* 0x0000000276257824 */ /* 0x000fc400078e0226 */
[----:B------:R-:W-:Y:S01]  /*68b0*/  IMAD R115, R7, R2, R115 ;  /* 0x0000000207737224 */ /* 0x000fe200078e0273 */
[----:B------:R-:W-:Y:S01]  /*68c0*/  LOP3.LUT R2, R3, 0x7f, RZ, 0xc0, !PT ;  /* 0x0000007f03027812 */ /* 0x000fe200078ec0ff */
[----:B------:R-:W-:Y:S01]  /*68d0*/  IMAD R116, R7, R117, R116 ;  /* 0x0000007507747224 */ /* 0x000fe200078e0274 */
[----:B------:R0:W-:Y:S01]  /*68e0*/  STL [R1+0xcec], R10 ;  /* 0x000cec0a01007387 */ /* 0x0001e20000100800 */
[----:B------:R-:W-:Y:S02]  /*68f0*/  IMAD.U32 R117, RZ, RZ, UR8 ;  /* 0x00000008ff757e24 */ /* 0x000fe4000f8e00ff */
[----:B------:R-:W-:Y:S01]  /*6900*/  IMAD R36, R5, 0x2, R37 ;  /* 0x0000000205247824 */ /* 0x000fe200078e0225 */
[----:B------:R-:W-:Y:S01]  /*6910*/  IABS R5, R10 ;  /* 0x0000000a00057213 */ /* 0x000fe20000000000 */
[----:B------:R-:W-:Y:S01]  /*6920*/  IMAD R11, R121, 0x80, R2 ;  /* 0x00000080790b7824 */ /* 0x000fe200078e0202 */
[----:B------:R1:W-:Y:S01]  /*6930*/  STL [R1+0xce8], R9 ;  /* 0x000ce80901007387 */ /* 0x0003e20000100800 */
[----:B------:R-:W-:Y:S01]  /*6940*/  IMAD R35, R117, 0x2, R36 ;  /* 0x0000000275237824 */ /* 0x000fe200078e0224 */
[----:B------:R-:W-:Y:S01]  /*6950*/  IABS R117, R9 ;  /* 0x0000000900757213 */ /* 0x000fe20000000000 */
[----:B------:R-:W-:Y:S01]  /*6960*/  IMAD.U32 R121, RZ, RZ, UR8 ;  /* 0x00000008ff797e24 */ /* 0x000fe2000f8e00ff */
[----:B------:R-:W-:Y:S01]  /*6970*/  IABS R118, R11 ;  /* 0x0000000b00767213 */ /* 0x000fe20000000000 */
[----:B------:R-:W-:Y:S01]  /*6980*/  IMAD R34, R119, 0x2, R35 ;  /* 0x0000000277227824 */ /* 0x000fe200078e0223 */
[----:B------:R-:W-:Y:S01]  /*6990*/  STL [R1+0xb80], R11 ;  /* 0x000b800b01007387 */ /* 0x000fe20000100800 */
[----:B------:R-:W-:Y:S01]  /*69a0*/  IMAD.HI.U32 R119, R8, R5, RZ ;  /* 0x0000000508777227 */ /* 0x000fe200078e00ff */
[----:B0-----:R-:W-:-:S02]  /*69b0*/  LOP3.LUT R10, R0, 0x1c8, RZ, 0xfc, !PT ;  /* 0x000001c8000a7812 */ /* 0x001fc400078efcff */
[----:B------:R-:W-:Y:S01]  /*69c0*/  ISETP.GE.AND P1, PT, R11, RZ, PT ;  /* 0x000000ff0b00720c */ /* 0x000fe20003f26270 */
[----:B-1----:R-:W-:Y:S02]  /*69d0*/  IMAD.U32 R9, RZ, RZ, UR8 ;  /* 0x00000008ff097e24 */ /* 0x002fe4000f8e00ff */
[----:B------:R-:W-:Y:S02]  /*69e0*/  IMAD R33, R121, 0x2, R34 ;  /* 0x0000000279217824 */ /* 0x000fe400078e0222 */
[----:B------:R-:W-:Y:S02]  /*69f0*/  IMAD.MOV R119, RZ, RZ, -R119 ;  /* 0x000000ffff777224 */ /* 0x000fe400078e0a77 */
[----:B------:R-:W-:-:S04]  /*6a00*/  IMAD.HI.U32 R3, R4, R118, RZ ;  /* 0x0000007604037227 */ /* 0x000fc800078e00ff */
[----:B------:R-:W-:Y:S02]  /*6a10*/  IMAD.U32 R4, RZ, RZ, UR8 ;  /* 0x00000008ff047e24 */ /* 0x000fe4000f8e00ff */
[----:B------:R-:W-:Y:S01]  /*6a20*/  IMAD R32, R9, 0x2, R33 ;  /* 0x0000000209207824 */ /* 0x000fe200078e0221 */
[----:B------:R-:W-:Y:S01]  /*6a30*/  LOP3.LUT R9, R0, 0x1ca, RZ, 0xfc, !PT ;  /* 0x000001ca00097812 */ /* 0x000fe200078efcff */
[----:B------:R-:W-:Y:S02]  /*6a40*/  IMAD R5, R7, R119, R5 ;  /* 0x0000007707057224 */ /* 0x000fe400078e0205 */
[----:B------:R-:W-:-:S03]  /*6a50*/  IMAD.HI.U32 R121, R8, R117, RZ ;  /* 0x0000007508797227 */ /* 0x000fc600078e00ff */
[----:B------:R0:W-:Y:S01]  /*6a60*/  STL [R1+0x110], R5 ;  /* 0x0001100501007387 */ /* 0x0001e20000100800 */
[----:B------:R-:W-:Y:S02]  /*6a70*/  IMAD.MOV R3, RZ, RZ, -R3 ;  /* 0x000000ffff037224 */ /* 0x000fe400078e0a03 */
[----:B------:R-:W-:Y:S01]  /*6a80*/  IMAD.U32 R119, RZ, RZ, UR8 ;  /* 0x00000008ff777e24 */ /* 0x000fe2000f8e00ff */
[----:B------:R1:W-:Y:S01]  /*6a90*/  STL [R1+0xce4], R12 ;  /* 0x000ce40c01007387 */ /* 0x0003e20000100800 */
[----:B------:R-:W-:Y:S02]  /*6aa0*/  IMAD R31, R4, 0x2, R32 ;  /* 0x00000002041f7824 */ /* 0x000fe400078e0220 */
[----:B------:R-:W-:Y:S01]  /*6ab0*/  IMAD.MOV R121, RZ, RZ, -R121 ;  /* 0x000000ffff797224 */ /* 0x000fe200078e0a79 */
[----:B------:R2:W-:Y:S01]  /*6ac0*/  STL [R1+0xce0], R10 ;  /* 0x000ce00a01007387 */ /* 0x0005e20000100800 */
[----:B------:R-:W-:Y:S01]  /*6ad0*/  IMAD R30, R119, 0x2, R31 ;  /* 0x00000002771e7824 */ /* 0x000fe200078e021f */
[----:B------:R-:W-:Y:S01]  /*6ae0*/  IABS R119, R12 ;  /* 0x0000000c00777213 */ /* 0x000fe20000000000 */
[----:B0-----:R-:W-:Y:S01]  /*6af0*/  IMAD R5, R6, R3, R118 ;  /* 0x0000000306057224 */ /* 0x001fe200078e0276 */
[----:B------:R0:W-:Y:S01]  /*6b00*/  STL [R1+0xcdc], R9 ;  /* 0x000cdc0901007387 */ /* 0x0001e20000100800 */
[----:B------:R-:W-:-:S02]  /*6b10*/  IMAD.U32 R118, RZ, RZ, UR8 ;  /* 0x00000008ff767e24 */ /* 0x000fc4000f8e00ff */
[----:B------:R-:W-:Y:S01]  /*6b20*/  IMAD R117, R7, R121, R117 ;  /* 0x0000007907757224 */ /* 0x000fe200078e0275 */
[----:B------:R-:W-:Y:S01]  /*6b30*/  ISETP.GT.U32.AND P0, PT, R6, R5, PT ;  /* 0x000000050600720c */ /* 0x000fe20003f04070 */
[----:B------:R-:W-:Y:S02]  /*6b40*/  IMAD.U32 R121, RZ, RZ, UR8 ;  /* 0x00000008ff797e24 */ /* 0x000fe4000f8e00ff */
[----:B------:R-:W-:Y:S01]  /*6b50*/  IMAD R29, R118, 0x2, R30 ;  /* 0x00000002761d7824 */ /* 0x000fe200078e021e */
[----:B------:R-:W-:Y:S01]  /*6b60*/  IABS R118, R10 ;  /* 0x0000000a00767213 */ /* 0x000fe20000000000 */
[----:B------:R-:W-:Y:S02]  /*6b70*/  IMAD.U32 R3, RZ, RZ, UR8 ;  /* 0x00000008ff037e24 */ /* 0x000fe4000f8e00ff */
[----:B------:R-:W-:Y:S01]  /*6b80*/  IMAD R28, R121, 0x2, R29 ;  /* 0x00000002791c7824 */ /* 0x000fe200078e021d */
[----:B------:R-:W-:Y:S01]  /*6b90*/  IABS R121, R9 ;  /* 0x0000000900797213 */ /* 0x000fe20000000000 */
[----:B-1----:R-:W-:-:S02]  /*6ba0*/  IMAD.U32 R12, RZ, RZ, UR8 ;  /* 0x00000008ff0c7e24 */ /* 0x002fc4000f8e00ff */
[----:B------:R-:W-:Y:S02]  /*6bb0*/  IMAD R27, R3, 0x2, R28 ;  /* 0x00000002031b7824 */ /* 0x000fe400078e021c */
[----:B------:R-:W-:-:S04]  /*6bc0*/  IMAD.HI.U32 R3, R8, R119, RZ ;  /* 0x0000007708037227 */ /* 0x000fc800078e00ff */
[----:B------:R-:W-:Y:S02]  /*6bd0*/  IMAD R26, R4, 0x2, R27 ;  /* 0x00000002041a7824 */ /* 0x000fe400078e021b */
[----:B------:R-:W-:Y:S02]  /*6be0*/  @!P0 IMAD.IADD R5, R5, 0x1, -R6 ;  /* 0x0000000105058824 */ /* 0x000fe400078e0a06 */
[----:B------:R-:W-:Y:S02]  /*6bf0*/  IMAD.MOV R3, RZ, RZ, -R3 ;  /* 0x000000ffff037224 */ /* 0x000fe400078e0a03 */
[----:B--2---:R-:W-:Y:S01]  /*6c00*/  IMAD.U32 R10, RZ, RZ, UR8 ;  /* 0x00000008ff0a7e24 */ /* 0x004fe2000f8e00ff */
[----:B------:R-:W-:Y:S01]  /*6c10*/  ISETP.GT.U32.AND P0, PT, R6, R5, PT ;  /* 0x000000050600720c */ /* 0x000fe20003f04070 */
[----:B------:R-:W-:Y:S02]  /*6c20*/  IMAD R25, R12, 0x2, R26 ;  /* 0x000000020c197824 */ /* 0x000fe400078e021a */
[----:B0-----:R-:W-:-:S04]  /*6c30*/  IMAD.HI.U32 R9, R8, R118, RZ ;  /* 0x0000007608097227 */ /* 0x001fc800078e00ff */
[----:B------:R-:W-:-:S04]  /*6c40*/  IMAD.HI.U32 R4, R8, R121, RZ ;  /* 0x0000007908047227 */ /* 0x000fc800078e00ff */
[----:B------:R-:W-:Y:S02]  /*6c50*/  IMAD R12, R7, R3, R119 ;  /* 0x00000003070c7224 */ /* 0x000fe400078e0277 */
[----:B------:R-:W-:Y:S02]  /*6c60*/  IMAD.U32 R3, RZ, RZ, UR8 ;  /* 0x00000008ff037e24 */ /* 0x000fe4000f8e00ff */
[----:B------:R-:W-:Y:S01]  /*6c70*/  IMAD R24, R10, 0x2, R25 ;  /* 0x000000020a187824 */ /* 0x000fe200078e0219 */
[----:B------:R0:W-:Y:S01]  /*6c80*/  STL [R1+0x10c], R12 ;  /* 0x00010c0c01007387 */ /* 0x0001e20000100800 */
[----:B------:R-:W-:Y:S02]  /*6c90*/  IMAD.MOV R9, RZ, RZ, -R9 ;  /* 0x000000ffff097224 */ /* 0x000fe400078e0a09 */
[----:B------:R-:W-:Y:S02]  /*6ca0*/  IMAD.MOV R4, RZ, RZ, -R4 ;  /* 0x000000ffff047224 */ /* 0x000fe400078e0a04 */
[----:B------:R-:W-:-:S02]  /*6cb0*/  IMAD.U32 R119, RZ, RZ, UR8 ;  /* 0x00000008ff777e24 */ /* 0x000fc4000f8e00ff */
[----:B------:R-:W-:Y:S02]  /*6cc0*/  IMAD R3, R3, 0x2, R24 ;  /* 0x0000000203037824 */ /* 0x000fe400078e0218 */
[C---:B------:R-:W-:Y:S01]  /*6cd0*/  IMAD R118, R7.reuse, R9, R118 ;  /* 0x0000000907767224 */ /* 0x040fe200078e0276 */
[----:B0-----:R-:W-:Y:S01]  /*6ce0*/  LOP3.LUT R12, R0, 0x1d2, RZ, 0xfc, !PT ;  /* 0x000001d2000c7812 */ /* 0x001fe200078efcff */
[----:B------:R-:W-:Y:S02]  /*6cf0*/  IMAD R4, R7, R4, R121 ;  /* 0x0000000407047224 */ /* 0x000fe400078e0279 */
[----:B------:R-:W-:Y:S02]  /*6d00*/  IMAD.U32 R121, RZ, RZ, UR8 ;  /* 0x00000008ff797e24 */ /* 0x000fe4000f8e00ff */
[----:B------:R-:W-:Y:S01]  /*6d10*/  IMAD R9, R119, 0x2, R3 ;  /* 0x0000000277097824 */ /* 0x000fe200078e0203 */
[----:B------:R0:W-:Y:S01]  /*6d20*/  STL [R1+0x108], R4 ;  /* 0x0001080401007387 */ /* 0x0001e20000100800 */
[----:B------:R-:W-:Y:S01]  /*6d30*/  @!P0 IMAD.IADD R5, R5, 0x1, -R6 ;  /* 0x0000000105058824 */ /* 0x000fe200078e0a06 */
[----:B------:R-:W-:Y:S01]  /*6d40*/  ISETP.NE.AND P0, PT, R120, RZ, PT ;  /* 0x000000ff7800720c */ /* 0x000fe20003f05270 */
[----:B------:R-:W-:-:S02]  /*6d50*/  IMAD.U32 R6, RZ, RZ, UR8 ;  /* 0x00000008ff067e24 */ /* 0x000fc4000f8e00ff */
[C---:B------:R-:W-:Y:S02]  /*6d60*/  IMAD R23, R121.reuse, 0x2, R9 ;  /* 0x0000000279177824 */ /* 0x040fe400078e0209 */
[----:B------:R-:W-:Y:S02]  /*6d70*/  IMAD.U32 R11, RZ, RZ, UR8 ;  /* 0x00000008ff0b7e24 */ /* 0x000fe4000f8e00ff */
[----:B------:R-:W-:Y:S01]  /*6d80*/  IMAD R22, R6, 0x2, R23 ;  /* 0x0000000206167824 */ /* 0x000fe200078e0217 */
[----:B0-----:R-:W-:Y:S02]  /*6d90*/  LOP3.LUT R4, R0, 0x1d0, RZ, 0xfc, !PT ;  /* 0x000001d000047812 */ /* 0x001fe400078efcff */
[----:B------:R-:W-:Y:S01]  /*6da0*/  IABS R6, R12 ;  /* 0x0000000c00067213 */ /* 0x000fe20000000000 */
[----:B------:R-:W-:Y:S01]  /*6db0*/  IMAD R21, R10, 0x2, R22 ;  /* 0x000000020a157824 */ /* 0x000fe200078e0216 */
[----:B------:R-:W-:Y:S01]  /*6dc0*/  IABS R119, R4 ;  /* 0x0000000400777213 */ /* 0x000fe20000000000 */
[----:B------:R0:W-:Y:S02]  /*6dd0*/  STL [R1+0xcd8], R4 ;  /* 0x000cd80401007387 */ /* 0x0001e40000100800 */
[----:B------:R-:W-:-:S02]  /*6de0*/  IMAD R20, R121, 0x2, R21 ;  /* 0x0000000279147824 */ /* 0x000fc400078e0215 */
[----:B------:R-:W-:Y:S01]  /*6df0*/  IMAD.HI.U32 R121, R8, R119, RZ ;  /* 0x0000007708797227 */ /* 0x000fe200078e00ff */
[----:B------:R1:W-:Y:S03]  /*6e00*/  STL [R1+0xcd4], R12 ;  /* 0x000cd40c01007387 */ /* 0x0003e60000100800 */
[----:B------:R-:W-:Y:S02]  /*6e10*/  @!P1 IMAD.MOV R5, RZ, RZ, -R5 ;  /* 0x000000ffff059224 */ /* 0x000fe400078e0a05 */
[----:B0-----:R-:W-:Y:S01]  /*6e20*/  IMAD.U32 R4, RZ, RZ, UR8 ;  /* 0x00000008ff047e24 */ /* 0x001fe2000f8e00ff */
[----:B------:R-:W2:Y:S03]  /*6e30*/  LDL R13, [R1+0x18] ;  /* 0x00001800010d7983 */ /* 0x000ea60000100800 */
[----:B------:R-:W-:-:S02]  /*6e40*/  IMAD R19, R4, 0x2, R20 ;  /* 0x0000000204137824 */ /* 0x000fc400078e0214 */
[----:B-1----:R-:W-:-:S04]  /*6e50*/  IMAD.HI.U32 R12, R8, R6, RZ ;  /* 0x00000006080c7227 */ /* 0x002fc800078e00ff */
[C---:B------:R-:W-:Y:S02]  /*6e60*/  IMAD R17, R10.reuse, 0x2, R19 ;  /* 0x000000020a117824 */ /* 0x040fe400078e0213 */
[----:B------:R-:W-:Y:S02]  /*6e70*/  IMAD.MOV R4, RZ, RZ, -R121 ;  /* 0x000000ffff047224 */ /* 0x000fe400078e0a79 */
[----:B------:R-:W-:Y:S02]  /*6e80*/  IMAD R16, R11, 0x2, R17 ;  /* 0x000000020b107824 */ /* 0x000fe400078e0211 */
[----:B------:R-:W-:Y:S02]  /*6e90*/  IMAD.MOV R121, RZ, RZ, -R12 ;  /* 0x000000ffff797224 */ /* 0x000fe400078e0a0c */
[----:B------:R-:W-:Y:S01]  /*6ea0*/  IMAD R119, R7, R4, R119 ;  /* 0x0000000407777224 */ /* 0x000fe200078e0277 */
[----:B------:R-:W-:Y:S01]  /*6eb0*/  @!P0 LOP3.LUT R5, RZ, R120, RZ, 0x33, !PT ;  /* 0x00000078ff058212 */ /* 0x000fe200078e33ff */
[----:B------:R-:W-:Y:S01]  /*6ec0*/  IMAD.U32 R4, RZ, RZ, UR8 ;  /* 0x00000008ff047e24 */ /* 0x000fe2000f8e00ff */
[----:B------:R-:W3:Y:S01]  /*6ed0*/  LDL R12, [R1+0x14] ;  /* 0x00001400010c7983 */ /* 0x000ee20000100800 */
[----:B------:R-:W-:-:S02]  /*6ee0*/  IMAD R15, R10, 0x2, R16 ;  /* 0x000000020a0f7824 */ /* 0x000fc400078e0210 */
[----:B------:R-:W-:Y:S02]  /*6ef0*/  IMAD R10, R7, R121, R6 ;  /* 0x00000079070a7224 */ /* 0x000fe400078e0206 */
[----:B------:R-:W-:Y:S02]  /*6f00*/  IMAD.U32 R6, RZ, RZ, UR8 ;  /* 0x00000008ff067e24 */ /* 0x000fe4000f8e00ff */
[----:B------:R-:W-:Y:S02]  /*6f10*/  IMAD R14, R4, 0x2, R15 ;  /* 0x00000002040e7824 */ /* 0x000fe400078e020f */
[----:B------:R-:W-:Y:S02]  /*6f20*/  IMAD R121, R2, UR9, RZ ;  /* 0x0000000902797c24 */ /* 0x000fe4000f8e02ff */
[----:B------:R-:W-:Y:S01]  /*6f30*/  IMAD R11, R6, 0x2, R14 ;  /* 0x00000002060b7824 */ /* 0x000fe200078e020e */
[----:B------:R0:W-:Y:S02]  /*6f40*/  STL [R1+0x104], R10 ;  /* 0x0001040a01007387 */ /* 0x0001e40000100800 */
[----:B------:R-:W-:Y:S01]  /*6f50*/  LEA R6, P1, R121, UR14, 0x1 ;  /* 0x0000000e79067c11 */ /* 0x000fe2000f8208ff */
[----:B------:R-:W-:Y:S01]  /*6f60*/  IMAD.U32 R120, RZ, RZ, UR8 ;  /* 0x00000008ff787e24 */ /* 0x000fe2000f8e00ff */
[----:B------:R1:W-:Y:S04]  /*6f70*/  STL [R1+0xf4c], R2 ;  /* 0x000f4c0201007387 */ /* 0x0003e80000100800 */
[----:B------:R4:W-:Y:S01]  /*6f80*/  STL [R1+0xf50], R6 ;  /* 0x000f500601007387 */ /* 0x0009e20000100800 */
[----:B0-----:R-:W-:-:S02]  /*6f90*/  IMAD R10, R120, 0x2, R11 ;  /* 0x00000002780a7824 */ /* 0x001fc400078e020b */
[----:B-1----:R-:W-:Y:S01]  /*6fa0*/  IMAD R2, R5, UR11, RZ ;  /* 0x0000000b05027c24 */ /* 0x002fe2000f8e02ff */
[----:B------:R-:W-:Y:S02]  /*6fb0*/  LEA.HI.X.SX32 R5, R121, UR15, 0x1, P1 ;  /* 0x0000000f79057c11 */ /* 0x000fe400088f0eff */
[----:B----4-:R-:W-:Y:S01]  /*6fc0*/  LOP3.LUT R6, R0, 0x1d8, RZ, 0xfc, !PT ;  /* 0x000001d800067812 */ /* 0x010fe200078efcff */
[----:B------:R-:W-:Y:S02]  /*6fd0*/  IMAD.U32 R18, RZ, RZ, UR8 ;  /* 0x00000008ff127e24 */ /* 0x000fe4000f8e00ff */
[----:B------:R0:W-:Y:S01]  /*6fe0*/  STL [R1+0xf54], R5 ;  /* 0x000f540501007387 */ /* 0x0001e20000100800 */
[----:B------:R-:W-:Y:S01]  /*6ff0*/  IMAD R4, R4, 0x2, R10 ;  /* 0x0000000204047824 */ /* 0x000fe200078e020a */
[----:B------:R-:W-:Y:S02]  /*7000*/  LEA R120, P0, R2, UR12, 0x1 ;  /* 0x0000000c02787c11 */ /* 0x000fe4000f8008ff */
[----:B------:R1:W-:Y:S01]  /*7010*/  STL [R1+0xcd0], R6 ;  /* 0x000cd00601007387 */ /* 0x0003e20000100800 */
[----:B0-----:R-:W-:Y:S01]  /*7020*/  IABS R5, R6 ;  /* 0x0000000600057213 */ /* 0x001fe20000000000 */
[----:B-1----:R-:W-:-:S04]  /*7030*/  IMAD R6, R18, 0x2, R4 ;  /* 0x0000000212067824 */ /* 0x002fc800078e0204 */
[----:B------:R-:W-:Y:S01]  /*7040*/  IMAD.MOV.U32 R18, RZ, RZ, R5 ;  /* 0x000000ffff127224 */ /* 0x000fe200078e0005 */
[----:B------:R-:W-:-:S05]  /*7050*/  LEA R5, P1, R67, R120, 0x1 ;  /* 0x0000007843057211 */ /* 0x000fca00078208ff */
[----:B------:R0:W-:Y:S02]  /*7060*/  STL [R1+0x83c], R5 ;  /* 0x00083c0501007387 */ /* 0x0001e40000100800 */
[----:B0-----:R-:W-:-:S05]  /*7070*/  LEA R5, P6, R122, R120, 0x1 ;  /* 0x000000787a057211 */ /* 0x001fca00078c08ff */
[----:B------:R0:W-:Y:S01]  /*7080*/  STL [R1+0x844], R5 ;  /* 0x0008440501007387 */ /* 0x0001e20000100800 */
[----:B------:R-:W-:Y:S02]  /*7090*/  LEA.HI.X.SX32 R121, R2, UR13, 0x1, P0 ;  /* 0x0000000d02797c11 */ /* 0x000fe400080f0eff */
[----:B0-----:R-:W-:-:S05]  /*70a0*/  LEA R5, P5, R123, R120, 0x1 ;  /* 0x000000787b057211 */ /* 0x001fca00078a08ff */
[----:B------:R0:W-:Y:S02]  /*70b0*/  STL [R1+0x84c], R5 ;  /* 0x00084c0501007387 */ /* 0x0001e40000100800 */
[----:B0-----:R-:W-:-:S05]  /*70c0*/  LEA R5, P4, R124, R120, 0x1 ;  /* 0x000000787c057211 */ /* 0x001fca00078808ff */
[----:B------:R0:W-:Y:S01]  /*70d0*/  STL [R1+0x854], R5 ;  /* 0x0008540501007387 */ /* 0x0001e20000100800 */
[-C--:B------:R-:W-:Y:S02]  /*70e0*/  LEA.HI.X.SX32 R122, R122, R121.reuse, 0x1, P6 ;  /* 0x000000797a7a7211 */ /* 0x080fe400030f0eff */
[----:B0-----:R-:W-:Y:S02]  /*70f0*/  LEA.HI.X.SX32 R5, R67, R121, 0x1, P1 ;  /* 0x0000007943057211 */ /* 0x001fe400008f0eff */
[----:B------:R-:W4:Y:S04]  /*7100*/  LDL.LU R67, [R1+0x105c] ;  /* 0x00105c0001437983 */ /* 0x000f280000300800 */
[----:B------:R0:W-:Y:S02]  /*7110*/  STL [R1+0x838], R5 ;  /* 0x0008380501007387 */ /* 0x0001e40000100800 */
[----:B0-----:R-:W-:-:S05]  /*7120*/  LEA R5, P2, R125, R120, 0x1 ;  /* 0x000000787d057211 */ /* 0x001fca00078408ff */
[----:B------:R0:W-:Y:S04]  /*7130*/  STL [R1+0x85c], R5 ;  /* 0x00085c0501007387 */ /* 0x0001e80000100800 */
[----:B------:R1:W-:Y:S01]  /*7140*/  STL [R1+0x840], R122 ;  /* 0x0008407a01007387 */ /* 0x0003e20000100800 */
[----:B0-----:R-:W-:Y:S02]  /*7150*/  LEA R5, P1, R66, R120, 0x1 ;  /* 0x0000007842057211 */ /* 0x001fe400078208ff */
[----:B-1----:R-:W-:-:S03]  /*7160*/  LEA.HI.X.SX32 R122, R123, R121, 0x1, P5 ;  /* 0x000000797b7a7211 */ /* 0x002fc600028f0eff */
[----:B------:R0:W-:Y:S01]  /*7170*/  STL [R1+0x864], R5 ;  /* 0x0008640501007387 */ /* 0x0001e20000100800 */
[----:B------:R-:W-:-:S03]  /*7180*/  LEA R123, P5, R65, R120, 0x1 ;  /* 0x00000078417b7211 */ /* 0x000fc600078a08ff */
[----:B------:R1:W-:Y:S01]  /*7190*/  STL [R1+0x848], R122 ;  /* 0x0008487a01007387 */ /* 0x0003e20000100800 */
[----:B0-----:R-:W-:-:S03]  /*71a0*/  LEA.HI.X.SX32 R5, R124, R121, 0x1, P4 ;  /* 0x000000797c057211 */ /* 0x001fc600020f0eff */
[----:B------:R0:W-:Y:S01]  /*71b0*/  STL [R1+0x86c], R123 ;  /* 0x00086c7b01007387 */ /* 0x0001e20000100800 */
[----:B-1----:R-:W-:-:S03]  /*71c0*/  LEA R122, P4, R64, R120, 0x1 ;  /* 0x00000078407a7211 */ /* 0x002fc600078808ff */
[----:B------:R1:W-:Y:S01]  /*71d0*/  STL [R1+0x850], R5 ;  /* 0x0008500501007387 */ /* 0x0003e20000100800 */
[----:B0-----:R-:W-:-:S03]  /*71e0*/  LEA.HI.X.SX32 R123, R125, R121, 0x1, P2 ;  /* 0x000000797d7b7211 */ /* 0x001fc600010f0eff */
[----:B------:R0:W-:Y:S01]  /*71f0*/  STL [R1+0x874], R122 ;  /* 0x0008747a01007387 */ /* 0x0001e20000100800 */
[----:B-1----:R-:W-:-:S03]  /*7200*/  LEA R5, P2, R63, R120, 0x1 ;  /* 0x000000783f057211 */ /* 0x002fc600078408ff */
[----:B------:R1:W-:Y:S01]  /*7210*/  STL [R1+0x858], R123 ;  /* 0x0008587b01007387 */ /* 0x0003e20000100800 */
[----:B0-----:R-:W-:-:S03]  /*7220*/  LEA.HI.X.SX32 R122, R66, R121, 0x1, P1 ;  /* 0x00000079427a7211 */ /* 0x001fc600008f0eff */
[----:B------:R-:W2:Y:S04]  /*7230*/  LDL.LU R66, [R1+0x1058] ;  /* 0x0010580001427983 */ /* 0x000ea80000300800 */
[----:B------:R0:W-:Y:S01]  /*7240*/  STL [R1+0x87c], R5 ;  /* 0x00087c0501007387 */ /* 0x0001e20000100800 */
[----:B-1----:R-:W-:-:S03]  /*7250*/  LEA.HI.X.SX32 R123, R65, R121, 0x1, P5 ;  /* 0x00000079417b7211 */ /* 0x002fc600028f0eff */
[----:B------:R1:W-:Y:S04]  /*7260*/  STL [R1+0x860], R122 ;  /* 0x0008607a01007387 */ /* 0x0003e80000100800 */
[----:B------:R-:W2:Y:S01]  /*7270*/  LDL.LU R65, [R1+0x1054] ;  /* 0x0010540001417983 */ /* 0x000ea20000300800 */
[----:B0-----:R-:W-:-:S05]  /*7280*/  LEA R5, P1, R62, R120, 0x1 ;  /* 0x000000783e057211 */ /* 0x001fca00078208ff */
        /* <DEDUP_REMOVED lines=188> */
[----:B------:R-:W4:Y:S01]  /*7e50*/  LDL.LU R27, [R1+0xfbc] ;  /* 0x000fbc00011b7983 */ /* 0x000f220000300800 */
        /* <DEDUP_REMOVED lines=10> */
[-C--:B0-----:R-:W-:Y:S02]  /*7f00*/  LEA R5, P1, R9, R120.reuse, 0x1 ;  /* 0x0000007809057211 */ /* 0x081fe400078208ff */
[----:B-1----:R-:W-:-:S03]  /*7f10*/  LEA R122, P5, R23, R120, 0x1 ;  /* 0x00000078177a7211 */ /* 0x002fc600078a08ff */
[----:B------:R0:W-:Y:S04]  /*7f20*/  STL [R1+0x9c4], R5 ;  /* 0x0009c40501007387 */ /* 0x0001e80000100800 */
[----:B------:R1:W-:Y:S01]  /*7f30*/  STL [R1+0x9a8], R123 ;  /* 0x0009a87b01007387 */ /* 0x0003e20000100800 */
[----:B0-----:R-:W-:-:S03]  /*7f40*/  LEA.HI.X.SX32 R5, R24, R121, 0x1, P4 ;  /* 0x0000007918057211 */ /* 0x001fc600020f0eff */
[----:B------:R-:W4:Y:S04]  /*7f50*/  LDL.LU R24, [R1+0xfb0] ;  /* 0x000fb00001187983 */ /* 0x000f280000300800 */
[----:B------:R0:W-:Y:S04]  /*7f60*/  STL [R1+0x9cc], R122 ;  /* 0x0009cc7a01007387 */ /* 0x0001e80000100800 */
[----:B-1----:R-:W4:Y:S01]  /*7f70*/  LDL R123, [R1+0x10] ;  /* 0x00001000017b7983 */ /* 0x002f220000100800 */
[-C--:B------:R-:W-:Y:S02]  /*7f80*/  LEA.HI.X.SX32 R3, R3, R121.reuse, 0x1, P2 ;  /* 0x0000007903037211 */ /* 0x080fe400010f0eff */
[----:B0-----:R-:W-:Y:S01]  /*7f90*/  LEA R122, P4, R22, R120, 0x1 ;  /* 0x00000078167a7211 */ /* 0x001fe200078808ff */
[----:B------:R0:W-:Y:S01]  /*7fa0*/  STL [R1+0x9b0], R5 ;  /* 0x0009b00501007387 */ /* 0x0001e20000100800 */
[----:B------:R-:W-:-:S03]  /*7fb0*/  LEA.HI.X.SX32 R124, R9, R121, 0x1, P1 ;  /* 0x00000079097c7211 */ /* 0x000fc600008f0eff */
[----:B0-----:R-:W4:Y:S04]  /*7fc0*/  LDL.LU R5, [R1+0xc] ;  /* 0x00000c0001057983 */ /* 0x001f280000300800 */
[----:B------:R0:W-:Y:S04]  /*7fd0*/  STL [R1+0x9d4], R122 ;  /* 0x0009d47a01007387 */ /* 0x0001e80000100800 */
[----:B------:R1:W-:Y:S01]  /*7fe0*/  STL [R1+0x9b8], R3 ;  /* 0x0009b80301007387 */ /* 0x0003e20000100800 */
[----:B0-----:R-:W-:-:S03]  /*7ff0*/  LEA R122, P2, R21, R120, 0x1 ;  /* 0x00000078157a7211 */ /* 0x001fc600078408ff */
[----:B-1----:R-:W4:Y:S04]  /*8000*/  LDL.LU R3, [R1+0x8] ;  /* 0x0000080001037983 */ /* 0x002f280000300800 */
[----:B------:R0:W-:Y:S04]  /*8010*/  STL [R1+0x9dc], R122 ;  /* 0x0009dc7a01007387 */ /* 0x0001e80000100800 */
[----:B------:R-:W4:Y:S04]  /*8020*/  LDL.LU R9, [R1+0x4] ;  /* 0x0000040001097983 */ /* 0x000f280000300800 */
[----:B------:R1:W-:Y:S01]  /*8030*/  STL [R1+0x9c0], R124 ;  /* 0x0009c07c01007387 */ /* 0x0003e20000100800 */
[----:B0-----:R-:W-:-:S02]  /*8040*/  LEA R122, P1, R20, R120, 0x1 ;  /* 0x00000078147a7211 */ /* 0x001fc400078208ff */
[-C--:B------:R-:W-:Y:S02]  /*8050*/  LEA.HI.X.SX32 R125, R22, R121.reuse, 0x1, P4 ;  /* 0x00000079167d7211 */ /* 0x080fe400020f0eff */
[----:B-1----:R-:W-:Y:S02]  /*8060*/  LEA.HI.X.SX32 R124, R23, R121, 0x1, P5 ;  /* 0x00000079177c7211 */ /* 0x002fe400028f0eff */
[----:B------:R-:W4:Y:S04]  /*8070*/  LDL.LU R23, [R1+0xfac] ;  /* 0x000fac0001177983 */ /* 0x000f280000300800 */
[----:B------:R0:W-:Y:S04]  /*8080*/  STL [R1+0x9e4], R122 ;  /* 0x0009e47a01007387 */ /* 0x0001e80000100800 */
        /* <DEDUP_REMOVED lines=32> */
[----:B0-----:R-:W-:Y:S01]  /*8290*/  LEA R122, P6, R10, R120, 0x1 ;  /* 0x000000780a7a7211 */ /* 0x001fe200078c08ff */
[----:B------:R-:W-:-:S04]  /*82a0*/  IMAD.U32 R2, RZ, RZ, UR8 ;  /* 0x00000008ff027e24 */ /* 0x000fc8000f8e00ff */
[----:B------:R0:W-:Y:S01]  /*82b0*/  STL [R1+0xa1c], R122 ;  /* 0x000a1c7a01007387 */ /* 0x0001e20000100800 */
[----:B-1----:R-:W-:-:S03]  /*82c0*/  LEA.HI.X.SX32 R124, R14, R121, 0x1, P5 ;  /* 0x000000790e7c7211 */ /* 0x002fc600028f0eff */
[----:B------:R1:W-:Y:S01]  /*82d0*/  STL [R1+0xa00], R125 ;  /* 0x000a007d01007387 */ /* 0x0003e20000100800 */
[----:B------:R-:W-:-:S03]  /*82e0*/  IMAD R2, R2, 0x2, R6 ;  /* 0x0000000202027824 */ /* 0x000fc600078e0206 */
[----:B------:R-:W4:Y:S01]  /*82f0*/  LDL.LU R14, [R1+0xf8c] ;  /* 0x000f8c00010e7983 */ /* 0x000f220000300800 */
[----:B0-----:R-:W-:-:S05]  /*8300*/  LEA R122, P2, R4, R120, 0x1 ;  /* 0x00000078047a7211 */ /* 0x001fca00078408ff */
[----:B------:R0:W-:Y:S01]  /*8310*/  STL [R1+0xa20], R122 ;  /* 0x000a207a01007387 */ /* 0x0001e20000100800 */
[----:B-1----:R-:W-:-:S03]  /*8320*/  LEA.HI.X.SX32 R125, R11, R121, 0x1, P4 ;  /* 0x000000790b7d7211 */ /* 0x002fc600020f0eff */
[----:B------:R1:W-:Y:S04]  /*8330*/  STL [R1+0xa08], R124 ;  /* 0x000a087c01007387 */ /* 0x0003e80000100800 */
[----:B------:R-:W4:Y:S01]  /*8340*/  LDL.LU R11, [R1+0xf88] ;  /* 0x000f8800010b7983 */ /* 0x000f220000300800 */
[-C--:B0-----:R-:W-:Y:S02]  /*8350*/  LEA R122, P5, R6, R120.reuse, 0x1 ;  /* 0x00000078067a7211 */ /* 0x081fe400078a08ff */
[----:B------:R-:W-:Y:S02]  /*8360*/  LEA R120, P4, R2, R120, 0x1 ;  /* 0x0000007802787211 */ /* 0x000fe400078808ff */
[-C--:B-1----:R-:W-:Y:S01]  /*8370*/  LEA.HI.X.SX32 R124, R10, R121.reuse, 0x1, P6 ;  /* 0x000000790a7c7211 */ /* 0x082fe200030f0eff */
[----:B------:R0:W-:Y:S04]  /*8380*/  STL [R1+0xa24], R122 ;  /* 0x000a247a01007387 */ /* 0x0001e80000100800 */
[----:B0-----:R-:W4:Y:S04]  /*8390*/  LDL R122, [R1+0x124] ;  /* 0x00012400017a7983 */ /* 0x001f280000100800 */
[----:B------:R-:W-:Y:S04]  /*83a0*/  STL [R1+0xa10], R125 ;  /* 0x000a107d01007387 */ /* 0x000fe80000100800 */
[----:B------:R-:W4:Y:S04]  /*83b0*/  LDL.LU R10, [R1+0xf84] ;  /* 0x000f8400010a7983 */ /* 0x000f280000300800 */
[----:B------:R0:W-:Y:S04]  /*83c0*/  STL [R1+0xa18], R124 ;  /* 0x000a187c01007387 */ /* 0x0001e80000100800 */
[----:B------:R1:W-:Y:S01]  /*83d0*/  STL [R1+0x834], R120 ;  /* 0x0008347801007387 */ /* 0x0003e20000100800 */
[----:B0-----:R-:W-:-:S03]  /*83e0*/  LEA.HI.X.SX32 R124, R4, R121, 0x1, P2 ;  /* 0x00000079047c7211 */ /* 0x001fc600010f0eff */
[----:B------:R-:W4:Y:S01]  /*83f0*/  LDL.LU R4, [R1+0xf80] ;  /* 0x000f800001047983 */ /* 0x000f220000300800 */
[C---:B--2---:R-:W-:Y:S02]  /*8400*/  ISETP.GT.U32.AND P3, PT, R7.reuse, R13, PT ;  /* 0x0000000d0700720c */ /* 0x044fe40003f64070 */
[----:B---3--:R-:W-:Y:S02]  /*8410*/  ISETP.GT.U32.AND P0, PT, R7, R12, PT ;  /* 0x0000000c0700720c */ /* 0x008fe40003f04070 */
[-C--:B-1----:R-:W-:Y:S02]  /*8420*/  LEA.HI.X.SX32 R120, R6, R121.reuse, 0x1, P5 ;  /* 0x0000007906787211 */ /* 0x082fe400028f0eff */
[----:B------:R-:W-:Y:S01]  /*8430*/  LEA.HI.X.SX32 R6, R2, R121, 0x1, P4 ;  /* 0x0000007902067211 */ /* 0x000fe200020f0eff */
[----:B------:R-:W-:Y:S04]  /*8440*/  STL [R1+0x82c], R124 ;  /* 0x00082c7c01007387 */ /* 0x000fe80000100800 */
[----:B------:R-:W2:Y:S04]  /*8450*/  LDL R2, [R1+0x130] ;  /* 0x0001300001027983 */ /* 0x000ea80000100800 */
[----:B------:R-:W-:Y:S01]  /*8460*/  STL [R1+0x830], R120 ;  /* 0x0008307801007387 */ /* 0x000fe20000100800 */
[----:B------:R-:W-:-:S03]  /*8470*/  @!P3 IMAD.IADD R13, R13, 0x1, -R7 ;  /* 0x000000010d0db824 */ /* 0x000fc600078e0a07 */
[----:B------:R0:W-:Y:S01]  /*8480*/  STL [R1+0x828], R6 ;  /* 0x0008280601007387 */ /* 0x0001e20000100800 */
[----:B------:R-:W-:Y:S01]  /*8490*/  @!P0 IMAD.IADD R12, R12, 0x1, -R7 ;  /* 0x000000010c0c8824 */ /* 0x000fe200078e0a07 */
[----:B0-----:R-:W-:-:S05]  /*84a0*/  LOP3.LUT R6, R0, 0x1da, RZ, 0xfc, !PT ;  /* 0x000001da00067812 */ /* 0x001fca00078efcff */
[----:B------:R-:W-:Y:S04]  /*84b0*/  STL [R1+0xccc], R6 ;  /* 0x000ccc0601007387 */ /* 0x000fe80000100800 */
[----:B------:R0:W-:Y:S04]  /*84c0*/  @!P3 STL [R1+0x18], R13 ;  /* 0x0000180d0100b387 */ /* 0x0001e80000100800 */
[----:B0-----:R-:W3:Y:S04]  /*84d0*/  LDL.LU R13, [R1+0xf7c] ;  /* 0x000f7c00010d7983 */ /* 0x001ee80000300800 */
[----:B------:R0:W-:Y:S04]  /*84e0*/  @!P0 STL [R1+0x14], R12 ;  /* 0x0000140c01008387 */ /* 0x0001e80000100800 */
[----:B0-----:R-:W3:Y:S01]  /*84f0*/  LDL.LU R12, [R1+0xf78] ;  /* 0x000f7800010c7983 */ /* 0x001ee20000300800 */
[----:B----4-:R-:W-:-:S13]  /*8500*/  ISETP.GT.U32.AND P1, PT, R7, R123, PT ;  /* 0x0000007b0700720c */ /* 0x010fda0003f24070 */
[----:B------:R-:W-:-:S05]  /*8510*/  @!P1 IMAD.IADD R123, R123, 0x1, -R7 ;  /* 0x000000017b7b9824 */ /* 0x000fca00078e0a07 */
[----:B------:R0:W-:Y:S04]  /*8520*/  @!P1 STL [R1+0x10], R123 ;  /* 0x0000107b01009387 */ /* 0x0001e80000100800 */
[----:B0-----:R-:W4:Y:S01]  /*8530*/  LDL R123, [R1+0x12c] ;  /* 0x00012c00017b7983 */ /* 0x001f220000100800 */
[----:B------:R-:W-:-:S03]  /*8540*/  IABS R121, R6 ;  /* 0x0000000600797213 */ /* 0x000fc60000000000 */
[----:B------:R-:W4:Y:S01]  /*8550*/  LDL R6, [R1+0x128] ;  /* 0x0001280001067983 */ /* 0x000f220000100800 */
[C---:B------:R-:W-:Y:S02]  /*8560*/  ISETP.GT.U32.AND P2, PT, R7.reuse, R5, PT ;  /* 0x000000050700720c */ /* 0x040fe40003f44070 */
[C---:B------:R-:W-:Y:S02]  /*8570*/  ISETP.GT.U32.AND P5, PT, R7.reuse, R3, PT ;  /* 0x000000030700720c */ /* 0x040fe40003fa4070 */
[----:B------:R-:W-:Y:S01]  /*8580*/  ISETP.GT.U32.AND P4, PT, R7, R9, PT ;  /* 0x000000090700720c */ /* 0x000fe20003f84070 */
[----:B------:R-:W-:-:S08]  /*8590*/  IMAD.HI.U32 R120, R8, R18, RZ ;  /* 0x0000001208787227 */ /* 0x000fd000078e00ff */
[--C-:B------:R-:W-:Y:S02]  /*85a0*/  @!P2 IMAD.IADD R5, R5, 0x1, -R7.reuse ;  /* 0x000000010505a824 */ /* 0x100fe400078e0a07 */
[--C-:B------:R-:W-:Y:S02]  /*85b0*/  @!P5 IMAD.IADD R3, R3, 0x1, -R7.reuse ;  /* 0x000000010303d824 */ /* 0x100fe400078e0a07 */
[----:B------:R-:W-:Y:S01]  /*85c0*/  IMAD.MOV R120, RZ, RZ, -R120 ;  /* 0x000000ffff787224 */ /* 0x000fe200078e0a78 */
[----:B------:R-:W-:Y:S01]  /*85d0*/  STL [R1+0xf64], R5 ;  /* 0x000f640501007387 */ /* 0x000fe20000100800 */
[----:B------:R-:W-:-:S03]  /*85e0*/  @!P4 IMAD.IADD R9, R9, 0x1, -R7 ;  /* 0x000000010909c824 */ /* 0x000fc600078e0a07 */
[----:B------:R-:W-:Y:S01]  /*85f0*/  STL [R1+0xf68], R3 ;  /* 0x000f680301007387 */ /* 0x000fe20000100800 */
[----:B------:R-:W-:-:S03]  /*8600*/  IMAD R120, R7, R120, R18 ;  /* 0x0000007807787224 */ /* 0x000fc600078e0212 */
[----:B------:R-:W-:Y:S01]  /*8610*/  STL [R1+0xf6c], R9 ;  /* 0x000f6c0901007387 */ /* 0x000fe20000100800 */
[C---:B------:R-:W-:Y:S02]  /*8620*/  ISETP.GT.U32.AND P1, PT, R7.reuse, R11, PT ;  /* 0x0000000b0700720c */ /* 0x040fe40003f24070 */
[----:B------:R-:W-:-:S11]  /*8630*/  ISETP.GT.U32.AND P0, PT, R7, R10, PT ;  /* 0x0000000a0700720c */ /* 0x000fd60003f04070 */
[--C-:B------:R-:W-:Y:S01]  /*8640*/  @!P1 IMAD.IADD R11, R11, 0x1, -R7.reuse ;  /* 0x000000010b0b9824 */ /* 0x100fe200078e0a07 */
[----:B------:R-:W-:Y:S01]  /*8650*/  ISETP.GT.U32.AND P3, PT, R7, R4, PT ;  /* 0x000000040700720c */ /* 0x000fe20003f64070 */
[----:B------:R-:W-:-:S12]  /*8660*/  @!P0 IMAD.IADD R10, R10, 0x1, -R7 ;  /* 0x000000010a0a8824 */ /* 0x000fd800078e0a07 */
[----:B------:R-:W-:-:S05]  /*8670*/  @!P3 IMAD.IADD R4, R4, 0x1, -R7 ;  /* 0x000000010404b824 */ /* 0x000fca00078e0a07 */
[----:B------:R-:W-:Y:S04]  /*8680*/  STL [R1+0xf60], R4 ;  /* 0x000f600401007387 */ /* 0x000fe80000100800 */
[----:B------:R-:W-:Y:S04]  /*8690*/  STL [R1+0xf5c], R10 ;  /* 0x000f5c0a01007387 */ /* 0x000fe80000100800 */
[----:B------:R-:W-:Y:S04]  /*86a0*/  STL [R1+0xf58], R11 ;  /* 0x000f580b01007387 */ /* 0x000fe80000100800 */
[----:B------:R-:W4:Y:S01]  /*86b0*/  LDL.LU R18, [R1+0xf74] ;  /* 0x000f740001127983 */ /* 0x000f220000300800 */
[----:B------:R-:W-:-:S02]  /*86c0*/  ISETP.GT.U32.AND P4, PT, R7, R122, PT ;  /* 0x0000007a0700720c */ /* 0x000fc40003f84070 */
[----:B--2---:R-:W-:-:S11]  /*86d0*/  ISETP.GT.U32.AND P1, PT, R7, R2, PT ;  /* 0x000000020700720c */ /* 0x004fd60003f24070 */
[----:B------:R-:W-:Y:S01]  /*86e0*/  @!P4 IMAD.IADD R122, R122, 0x1, -R7 ;  /* 0x000000017a7ac824 */ /* 0x000fe200078e0a07 */
[----:B---3--:R-:W-:-:S13]  /*86f0*/  ISETP.GT.U32.AND P2, PT, R7, R12, PT ;  /* 0x0000000c0700720c */ /* 0x008fda0003f44070 */
[----:B------:R-:W-:-:S05]  /*8700*/  @!P2 IMAD.IADD R12, R12, 0x1, -R7 ;  /* 0x000000010c0ca824 */ /* 0x000fca00078e0a07 */
[----:B------:R-:W-:Y:S04]  /*8710*/  STL [R1+0xf70], R12 ;  /* 0x000f700c01007387 */ /* 0x000fe80000100800 */
[----:B------:R0:W-:Y:S01]  /*8720*/  @!P4 STL [R1+0x124], R122 ;  /* 0x0001247a0100c387 */ /* 0x0001e20000100800 */
[----:B------:R-:W-:Y:S01]  /*8730*/  @!P1 IMAD.IADD R2, R2, 0x1, -R7 ;  /* 0x0000000102029824 */ /* 0x000fe200078e0a07 */
[----:B----4-:R-:W-:-:S04]  /*8740*/  ISETP.GT.U32.AND P4, PT, R7, R123, PT ;  /* 0x0000007b0700720c */ /* 0x010fc80003f84070 */
[----:B------:R1:W-:Y:S01]  /*8750*/  @!P1 STL [R1+0x130], R2 ;  /* 0x0001300201009387 */ /* 0x0003e20000100800 */
[----:B0-----:R-:W-:Y:S01]  /*8760*/  IMAD.HI.U32 R122, R8, R121, RZ ;  /* 0x00000079087a7227 */ /* 0x001fe200078e00ff */
[----:B-1----:R-:W-:-:S07]  /*8770*/  LOP3.LUT R2, R0, 0x1e0, RZ, 0xfc, !PT ;  /* 0x000001e000027812 */ /* 0x002fce00078efcff */
[----:B------:R-:W-:Y:S01]  /*8780*/  @!P4 IMAD.IADD R123, R123, 0x1, -R7 ;  /* 0x000000017b7bc824 */ /* 0x000fe200078e0a07 */
[----:B------:R-:W-:Y:S01]  /*8790*/  STL [R1+0xcc8], R2 ;  /* 0x000cc80201007387 */ /* 0x000fe20000100800 */
[----:B------:R-:W-:-:S03]  /*87a0*/  IMAD.MOV R122, RZ, RZ, -R122 ;  /* 0x000000ffff7a7224 */ /* 0x000fc600078e0a7a */
[----:B------:R0:W-:Y:S01]  /*87b0*/  @!P4 STL [R1+0x12c], R123 ;  /* 0x00012c7b0100c387 */ /* 0x0001e20000100800 */
[C---:B------:R-:W-:Y:S01]  /*87c0*/  ISETP.GT.U32.AND P1, PT, R7.reuse, R6, PT ;  /* 0x000000060700720c */ /* 0x040fe20003f24070 */
[----:B------:R-:W-:Y:S01]  /*87d0*/  IMAD R5, R7, R122, R121 ;  /* 0x0000007a07057224 */ /* 0x000fe200078e0279 */
[----:B0-----:R-:W-:-:S05]  /*87e0*/  IABS R123, R2 ;  /* 0x00000002007b7213 */ /* 0x001fca0000000000 */
[----:B------:R-:W-:Y:S01]  /*87f0*/  IMAD.MOV.U32 R121, RZ, RZ, R123 ;  /* 0x000000ffff797224 */ /* 0x000fe200078e007b */
[----:B------:R-:W-:-:S03]  /*8800*/  LOP3.LUT R2, R0, 0x1e2, RZ, 0xfc, !PT ;  /* 0x000001e200027812 */ /* 0x000fc600078efcff */
[----:B------:R-:W-:Y:S01]  /*8810*/  IMAD.HI.U32 R122, R8, R121, RZ ;  /* 0x00000079087a7227 */ /* 0x000fe200078e00ff */
[----:B------:R-:W-:-:S03]  /*8820*/  IABS R123, R2 ;  /* 0x00000002007b7213 */ /* 0x000fc60000000000 */
[----:B------:R-:W-:Y:S02]  /*8830*/  IMAD.MOV R122, RZ, RZ, -R122 ;  /* 0x000000ffff7a7224 */ /* 0x000fe400078e0a7a */
[----:B------:R-:W-:Y:S02]  /*8840*/  @!P1 IMAD.IADD R6, R6, 0x1, -R7 ;  /* 0x0000000106069824 */ /* 0x000fe400078e0a07 */
[----:B------:R-:W-:Y:S02]  /*8850*/  IMAD R121, R7, R122, R121 ;  /* 0x0000007a07797224 */ /* 0x000fe400078e0279 */
[----:B------:R-:W-:Y:S01]  /*8860*/  IMAD.MOV.U32 R122, RZ, RZ, R123 ;  /* 0x000000ffff7a7224 */ /* 0x000fe200078e007b */
[----:B------:R-:W-:Y:S03]  /*8870*/  @!P1 STL [R1+0x128], R6 ;  /* 0x0001280601009387 */ /* 0x000fe60000100800 */
[----:B------:R-:W-:Y:S01]  /*8880*/  IMAD.HI.U32 R123, R8, R122, RZ ;  /* 0x0000007a087b7227 */ /* 0x000fe200078e00ff */
[----:B------:R0:W-:Y:S03]  /*8890*/  STL [R1+0xcc4], R2 ;  /* 0x000cc40201007387 */ /* 0x0001e60000100800 */
[----:B------:R-:W-:Y:S01]  /*88a0*/  IMAD.MOV R123, RZ, RZ, -R123 ;  /* 0x000000ffff7b7224 */ /* 0x000fe200078e0a7b */
[----:B0-----:R-:W-:-:S04]  /*88b0*/  LOP3.LUT R2, R0, 0x1e8, RZ, 0xfc, !PT ;  /* 0x000001e800027812 */ /* 0x001fc800078efcff */
[----:B------:R-:W-:Y:S01]  /*88c0*/  IABS R124, R2 ;  /* 0x00000002007c7213 */ /* 0x000fe20000000000 */
[----:B------:R0:W-:Y:S02]  /*88d0*/  STL [R1+0xcc0], R2 ;  /* 0x000cc00201007387 */ /* 0x0001e40000100800 */
[----:B0-----:R-:W-:-:S05]  /*88e0*/  IMAD R2, R7, R123, R122 ;  /* 0x0000007b07027224 */ /* 0x001fca00078e027a */
[----:B------:R0:W-:Y:S01]  /*88f0*/  STL [R1+0x20], R2 ;  /* 0x0000200201007387 */ /* 0x0001e20000100800 */
[----:B------:R-:W-:Y:S01]  /*8900*/  IMAD.MOV.U32 R122, RZ, RZ, R124 ;  /* 0x000000ffff7a7224 */ /* 0x000fe200078e007c */
[----:B0-----:R-:W-:-:S04]  /*8910*/  LOP3.LUT R2, R0, 0x1f0, RZ, 0xfc, !PT ;  /* 0x000001f000027812 */ /* 0x001fc800078efcff */
[----:B------:R-:W-:Y:S01]  /*8920*/  IABS R124, R2 ;  /* 0x00000002007c7213 */ /* 0x000fe20000000000 */
[----:B------:R0:W-:Y:S02]  /*8930*/  STL [R1+0xcbc], R2 ;  /* 0x000cbc0201007387 */ /* 0x0001e40000100800 */
[----:B0-----:R-:W-:-:S05]  /*8940*/  LOP3.LUT R2, R0, 0x1f8, RZ, 0xfc, !PT ;  /* 0x000001f800027812 */ /* 0x001fca00078efcff */
[----:B------:R0:W-:Y:S04]  /*8950*/  STL [R1+0xcb8], R2 ;  /* 0x000cb80201007387 */ /* 0x0001e80000100800 */
[----:B------:R-:W2:Y:S04]  /*8960*/  LDL R9, [R1+0x110] ;  /* 0x0001100001097983 */ /* 0x000ea80000100800 */
[----:B------:R-:W3:Y:S01]  /*8970*/  LDL R6, [R1+0x10c] ;  /* 0x00010c0001067983 */ /* 0x000ee20000100800 */
[----:B------:R-:W-:-:S03]  /*8980*/  IABS R125, R2 ;  /* 0x00000002007d7213 */ /* 0x000fc60000000000 */
[----:B0-----:R-:W4:Y:S04]  /*8990*/  LDL R2, [R1+0x108] ;  /* 0x0001080001027983 */ /* 0x001f280000100800 */
[----:B------:R-:W2:Y:S01]  /*89a0*/  LDL R3, [R1+0x104] ;  /* 0x0001040001037983 */ /* 0x000ea20000100800 */
[C---:B------:R-:W-:Y:S02]  /*89b0*/  ISETP.GT.U32.AND P5, PT, R7.reuse, R13, PT ;  /* 0x0000000d0700720c */ /* 0x040fe40003fa4070 */
[----:B------:R-:W-:-:S11]  /*89c0*/  ISETP.GT.U32.AND P3, PT, R7, R14, PT ;  /* 0x0000000e0700720c */ /* 0x000fd60003f64070 */
[--C-:B------:R-:W-:Y:S01]  /*89d0*/  @!P5 IMAD.IADD R13, R13, 0x1, -R7.reuse ;  /* 0x000000010d0dd824 */ /* 0x100fe200078e0a07 */
[----:B------:R-:W-:Y:S01]  /*89e0*/  ISETP.GT.U32.AND P5, PT, R7, R17, PT ;  /* 0x000000110700720c */ /* 0x000fe20003fa4070 */
[----:B------:R-:W-:-:S12]  /*89f0*/  @!P3 IMAD.IADD R14, R14, 0x1, -R7 ;  /* 0x000000010e0eb824 */ /* 0x000fd800078e0a07 */
[----:B------:R-:W-:Y:S01]  /*8a00*/  @!P5 IMAD.IADD R17, R17, 0x1, -R7 ;  /* 0x000000011111d824 */ /* 0x000fe200078e0a07 */
[C---:B------:R-:W-:Y:S02]  /*8a10*/  ISETP.GT.U32.AND P5, PT, R7.reuse, R21, PT ;  /* 0x000000150700720c */ /* 0x040fe40003fa4070 */
[----:B------:R-:W-:-:S11]  /*8a20*/  ISETP.GT.U32.AND P1, PT, R7, R25, PT ;  /* 0x000000190700720c */ /* 0x000fd60003f24070 */
[--C-:B------:R-:W-:Y:S01]  /*8a30*/  @!P5 IMAD.IADD R21, R21, 0x1, -R7.reuse ;  /* 0x000000011515d824 */ /* 0x100fe200078e0a07 */
[----:B------:R-:W-:Y:S01]  /*8a40*/  ISETP.GT.U32.AND P5, PT, R7, R27, PT ;  /* 0x0000001b0700720c */ /* 0x000fe20003fa4070 */
[----:B------:R-:W-:Y:S01]  /*8a50*/  @!P1 IMAD.IADD R25, R25, 0x1, -R7 ;  /* 0x0000000119199824 */ /* 0x000fe200078e0a07 */
[----:B------:R-:W-:-:S11]  /*8a60*/  ISETP.GT.U32.AND P1, PT, R7, R31, PT ;  /* 0x0000001f0700720c */ /* 0x000fd60003f24070 */
[----:B------:R-:W-:Y:S01]  /*8a70*/  @!P5 IMAD.IADD R27, R27, 0x1, -R7 ;  /* 0x000000011b1bd824 */ /* 0x000fe200078e0a07 */
[C---:B------:R-:W-:Y:S02]  /*8a80*/  ISETP.GT.U32.AND P5, PT, R7.reuse, R33, PT ;  /* 0x000000210700720c */ /* 0x040fe40003fa4070 */
[----:B------:R-:W-:-:S13]  /*8a90*/  ISETP.GT.U32.AND P3, PT, R7, R18, PT ;  /* 0x000000120700720c */ /* 0x000fda0003f64070 */
[----:B------:R-:W-:Y:S01]  /*8aa0*/  @!P3 IMAD.IADD R18, R18, 0x1, -R7 ;  /* 0x000000011212b824 */ /* 0x000fe200078e0a07 */
[----:B------:R-:W-:-:S13]  /*8ab0*/  ISETP.GT.U32.AND P3, PT, R7, R23, PT ;  /* 0x000000170700720c */ /* 0x000fda0003f64070 */
[--C-:B------:R-:W-:Y:S01]  /*8ac0*/  @!P3 IMAD.IADD R23, R23, 0x1, -R7.reuse ;  /* 0x000000011717b824 */ /* 0x100fe200078e0a07 */
[----:B------:R-:W-:Y:S01]  /*8ad0*/  ISETP.GT.U32.AND P3, PT, R7, R29, PT ;  /* 0x0000001d0700720c */ /* 0x000fe20003f64070 */
[----:B------:R-:W-:Y:S01]  /*8ae0*/  @!P1 IMAD.IADD R31, R31, 0x1, -R7 ;  /* 0x000000011f1f9824 */ /* 0x000fe200078e0a07 */
[----:B------:R-:W-:-:S11]  /*8af0*/  ISETP.GT.U32.AND P1, PT, R7, R37, PT ;  /* 0x000000250700720c */ /* 0x000fd60003f24070 */
[--C-:B------:R-:W-:Y:S01]  /*8b00*/  @!P3 IMAD.IADD R29, R29, 0x1, -R7.reuse ;  /* 0x000000011d1db824 */ /* 0x100fe200078e0a07 */
[----:B------:R-:W-:Y:S01]  /*8b10*/  ISETP.GT.U32.AND P3, PT, R7, R35, PT ;  /* 0x000000230700720c */ /* 0x000fe20003f64070 */
[--C-:B------:R-:W-:Y:S01]  /*8b20*/  @!P5 IMAD.IADD R33, R33, 0x1, -R7.reuse ;  /* 0x000000012121d824 */ /* 0x100fe200078e0a07 */
[----:B------:R-:W-:Y:S01]  /*8b30*/  ISETP.GT.U32.AND P5, PT, R7, R39, PT ;  /* 0x000000270700720c */ /* 0x000fe20003fa4070 */
[----:B------:R-:W-:-:S10]  /*8b40*/  @!P1 IMAD.IADD R37, R37, 0x1, -R7 ;  /* 0x0000000125259824 */ /* 0x000fd400078e0a07 */
[--C-:B------:R-:W-:Y:S01]  /*8b50*/  @!P3 IMAD.IADD R35, R35, 0x1, -R7.reuse ;  /* 0x000000012323b824 */ /* 0x100fe200078e0a07 */
[----:B------:R-:W-:Y:S01]  /*8b60*/  ISETP.GT.U32.AND P3, PT, R7, R41, PT ;  /* 0x000000290700720c */ /* 0x000fe20003f64070 */
[----:B------:R-:W-:Y:S01]  /*8b70*/  @!P5 IMAD.IADD R39, R39, 0x1, -R7 ;  /* 0x000000012727d824 */ /* 0x000fe200078e0a07 */
[C---:B------:R-:W-:Y:S02]  /*8b80*/  ISETP.GT.U32.AND P1, PT, R7.reuse, R43, PT ;  /* 0x0000002b0700720c */ /* 0x040fe40003f24070 */
[----:B------:R-:W-:-:S09]  /*8b90*/  ISETP.GT.U32.AND P5, PT, R7, R45, PT ;  /* 0x0000002d0700720c */ /* 0x000fd20003fa4070 */
[--C-:B------:R-:W-:Y:S01]  /*8ba0*/  @!P3 IMAD.IADD R41, R41, 0x1, -R7.reuse ;  /* 0x000000012929b824 */ /* 0x100fe200078e0a07 */
[----:B------:R-:W-:Y:S01]  /*8bb0*/  ISETP.GT.U32.AND P3, PT, R7, R47, PT ;  /* 0x0000002f0700720c */ /* 0x000fe20003f64070 */
[--C-:B------:R-:W-:Y:S01]  /*8bc0*/  @!P1 IMAD.IADD R43, R43, 0x1, -R7.reuse ;  /* 0x000000012b2b9824 */ /* 0x100fe200078e0a07 */
[----:B------:R-:W-:Y:S01]  /*8bd0*/  ISETP.GT.U32.AND P1, PT, R7, R49, PT ;  /* 0x000000310700720c */ /* 0x000fe20003f24070 */
[----:B------:R-:W-:Y:S01]  /*8be0*/  @!P5 IMAD.IADD R45, R45, 0x1, -R7 ;  /* 0x000000012d2dd824 */ /* 0x000fe200078e0a07 */
        /* <DEDUP_REMOVED lines=54> */
[----:B------:R-:W-:Y:S01]  /*8f50*/  ISETP.GT.U32.AND P5, PT, R7, R105, PT ;  /* 0x000000690700720c */ /* 0x000fe20003fa4070 */
[----:B------:R-:W-:-:S08]  /*8f60*/  IMAD.HI.U32 R123, R8, R122, RZ ;  /* 0x0000007a087b7227 */ /* 0x000fd000078e00ff */
[--C-:B------:R-:W-:Y:S01]  /*8f70*/  @!P3 IMAD.IADD R101, R101, 0x1, -R7.reuse ;  /* 0x000000016565b824 */ /* 0x100fe200078e0a07 */
[----:B------:R-:W-:Y:S02]  /*8f80*/  ISETP.GT.U32.AND P3, PT, R7, R107, PT ;  /* 0x0000006b0700720c */ /* 0x000fe40003f64070 */
[----:B------:R-:W-:Y:S01]  /*8f90*/  LOP3.LUT R4, R0, 0x1ea, RZ, 0xfc, !PT ;  /* 0x000001ea00047812 */ /* 0x000fe200078efcff */
[----:B------:R-:W-:Y:S01]  /*8fa0*/  @!P1 IMAD.IADD R103, R103, 0x1, -R7 ;  /* 0x0000000167679824 */ /* 0x000fe200078e0a07 */
[----:B------:R-:W-:Y:S01]  /*8fb0*/  ISETP.GT.U32.AND P1, PT, R7, R109, PT ;  /* 0x0000006d0700720c */ /* 0x000fe20003f24070 */
[----:B------:R-:W-:Y:S01]  /*8fc0*/  IMAD.MOV R123, RZ, RZ, -R123 ;  /* 0x000000ffff7b7224 */ /* 0x000fe200078e0a7b */
[----:B------:R-:W-:Y:S01]  /*8fd0*/  IABS R12, R4 ;  /* 0x00000004000c7213 */ /* 0x000fe20000000000 */
[----:B------:R-:W-:Y:S01]  /*8fe0*/  @!P5 IMAD.IADD R105, R105, 0x1, -R7 ;  /* 0x000000016969d824 */ /* 0x000fe200078e0a07 */
[----:B------:R0:W-:Y:S01]  /*8ff0*/  STL [R1+0xcb4], R4 ;  /* 0x000cb40401007387 */ /* 0x0001e20000100800 */
[C---:B------:R-:W-:Y:S01]  /*9000*/  ISETP.GT.U32.AND P5, PT, R7.reuse, R111, PT ;  /* 0x0000006f0700720c */ /* 0x040fe20003fa4070 */
[----:B------:R-:W-:-:S02]  /*9010*/  IMAD R122, R7, R123, R122 ;  /* 0x0000007b077a7224 */ /* 0x000fc400078e027a */
[----:B------:R-:W4:Y:S01]  /*9020*/  LDL R10, [R1+0x14] ;  /* 0x00001400010a7983 */ /* 0x000f220000100800 */
[----:B------:R-:W-:Y:S01]  /*9030*/  @!P3 IMAD.IADD R107, R107, 0x1, -R7 ;  /* 0x000000016b6bb824 */ /* 0x000fe200078e0a07 */
[----:B------:R-:W-:Y:S01]  /*9040*/  ISETP.GT.U32.AND P3, PT, R7, R113, PT ;  /* 0x000000710700720c */ /* 0x000fe20003f64070 */
[----:B------:R-:W-:Y:S01]  /*9050*/  IMAD.MOV.U32 R123, RZ, RZ, R124 ;  /* 0x000000ffff7b7224 */ /* 0x000fe200078e007c */
[----:B------:R-:W4:Y:S04]  /*9060*/  LDL R11, [R1+0x10] ;  /* 0x00001000010b7983 */ /* 0x000f280000100800 */
[----:B0-----:R-:W4:Y:S01]  /*9070*/  LDL R4, [R1+0x18] ;  /* 0x0000180001047983 */ /* 0x001f220000100800 */
[----:B------:R-:W-:-:S04]  /*9080*/  IMAD.HI.U32 R124, R8, R123, RZ ;  /* 0x0000007b087c7227 */ /* 0x000fc800078e00ff */
[--C-:B------:R-:W-:Y:S01]  /*9090*/  @!P1 IMAD.IADD R109, R109, 0x1, -R7.reuse ;  /* 0x000000016d6d9824 */ /* 0x100fe200078e0a07 */
[----:B------:R-:W-:Y:S01]  /*90a0*/  ISETP.GT.U32.AND P1, PT, R7, R115, PT ;  /* 0x000000730700720c */ /* 0x000fe20003f24070 */
[----:B------:R-:W-:Y:S02]  /*90b0*/  IMAD.MOV R124, RZ, RZ, -R124 ;  /* 0x000000ffff7c7224 */ /* 0x000fe400078e0a7c */
[--C-:B------:R-:W-:Y:S01]  /*90c0*/  @!P5 IMAD.IADD R111, R111, 0x1, -R7.reuse ;  /* 0x000000016f6fd824 */ /* 0x100fe200078e0a07 */
[----:B--2---:R-:W-:Y:S01]  /*90d0*/  ISETP.GT.U32.AND P5, PT, R7, R9, PT ;  /* 0x000000090700720c */ /* 0x004fe20003fa4070 */
[----:B------:R-:W-:Y:S01]  /*90e0*/  @!P3 IMAD.IADD R113, R113, 0x1, -R7 ;  /* 0x000000017171b824 */ /* 0x000fe200078e0a07 */
[C---:B---3--:R-:W-:Y:S01]  /*90f0*/  ISETP.GT.U32.AND P3, PT, R7.reuse, R6, PT ;  /* 0x000000060700720c */ /* 0x048fe20003f64070 */
[----:B------:R-:W-:Y:S02]  /*9100*/  IMAD R123, R7, R124, R123 ;  /* 0x0000007c077b7224 */ /* 0x000fe400078e027b */
[----:B------:R-:W-:-:S04]  /*9110*/  IMAD.MOV.U32 R124, RZ, RZ, R125 ;  /* 0x000000ffff7c7224 */ /* 0x000fc800078e007d */
[----:B------:R-:W-:Y:S01]  /*9120*/  IMAD.HI.U32 R125, R8, R124, RZ ;  /* 0x0000007c087d7227 */ /* 0x000fe200078e00ff */
[----:B------:R-:W-:-:S03]  /*9130*/  ISETP.GT.U32.AND P0, PT, R7, R15, PT ;  /* 0x0000000f0700720c */ /* 0x000fc60003f04070 */
[----:B------:R-:W-:Y:S02]  /*9140*/  IMAD.MOV R125, RZ, RZ, -R125 ;  /* 0x000000ffff7d7224 */ /* 0x000fe400078e0a7d */
[--C-:B------:R-:W-:Y:S01]  /*9150*/  @!P1 IMAD.IADD R115, R115, 0x1, -R7.reuse ;  /* 0x0000000173739824 */ /* 0x100fe200078e0a07 */
[----:B----4-:R-:W-:Y:S01]  /*9160*/  ISETP.GT.U32.AND P1, PT, R7, R2, PT ;  /* 0x000000020700720c */ /* 0x010fe20003f24070 */
[--C-:B------:R-:W-:Y:S02]  /*9170*/  @!P5 IMAD.IADD R9, R9, 0x1, -R7.reuse ;  /* 0x000000010909d824 */ /* 0x100fe400078e0a07 */
[----:B------:R-:W-:Y:S02]  /*9180*/  IMAD R124, R7, R125, R124 ;  /* 0x0000007d077c7224 */ /* 0x000fe400078e027c */
[----:B------:R-:W-:Y:S02]  /*9190*/  @!P3 IMAD.IADD R6, R6, 0x1, -R7 ;  /* 0x000000010606b824 */ /* 0x000fe400078e0a07 */
[----:B------:R-:W-:-:S02]  /*91a0*/  IMAD.MOV.U32 R125, RZ, RZ, R12 ;  /* 0x000000ffff7d7224 */ /* 0x000fc400078e000c */
[----:B------:R-:W2:Y:S04]  /*91b0*/  LDL.LU R12, [R1+0xf70] ;  /* 0x000f7000010c7983 */ /* 0x000ea80000300800 */
[----:B------:R0:W-:Y:S01]  /*91c0*/  @!P5 STL [R1+0x110], R9 ;  /* 0x000110090100d387 */ /* 0x0001e20000100800 */
[----:B------:R-:W-:Y:S01]  /*91d0*/  ISETP.GT.U32.AND P5, PT, R7, R3, PT ;  /* 0x000000030700720c */ /* 0x000fe20003fa4070 */
[--C-:B------:R-:W-:Y:S01]  /*91e0*/  @!P0 IMAD.IADD R15, R15, 0x1, -R7.reuse ;  /* 0x000000010f0f8824 */ /* 0x100fe200078e0a07 */
[C---:B------:R-:W-:Y:S01]  /*91f0*/  ISETP.GT.U32.AND P0, PT, R7.reuse, R19, PT ;  /* 0x000000130700720c */ /* 0x040fe20003f04070 */
[----:B------:R-:W-:Y:S01]  /*9200*/  @!P1 IMAD.IADD R2, R2, 0x1, -R7 ;  /* 0x0000000102029824 */ /* 0x000fe200078e0a07 */
[----:B0-----:R-:W3:Y:S04]  /*9210*/  LDL.LU R9, [R1+0xf6c] ;  /* 0x000f6c0001097983 */ /* 0x001ee80000300800 */
[----:B------:R-:W-:Y:S01]  /*9220*/  @!P3 STL [R1+0x10c], R6 ;  /* 0x00010c060100b387 */ /* 0x000fe20000100800 */
[----:B------:R-:W-:-:S04]  /*9230*/  ISETP.GT.U32.AND P3, PT, R7, R5, PT ;  /* 0x000000050700720c */ /* 0x000fc80003f64070 */
[--C-:B------:R-:W-:Y:S01]  /*9240*/  @!P5 IMAD.IADD R3, R3, 0x1, -R7.reuse ;  /* 0x000000010303d824 */ /* 0x100fe200078e0a07 */
[----:B------:R0:W-:Y:S01]  /*9250*/  @!P1 STL [R1+0x108], R2 ;  /* 0x0001080201009387 */ /* 0x0001e20000100800 */
[----:B------:R-:W-:Y:S01]  /*9260*/  ISETP.GT.U32.AND P4, PT, R7, R22, PT ;  /* 0x000000160700720c */ /* 0x000fe20003f84070 */
[----:B------:R-:W-:Y:S01]  /*9270*/  @!P0 IMAD.IADD R19, R19, 0x1, -R7 ;  /* 0x0000000113138824 */ /* 0x000fe200078e0a07 */
[----:B0-----:R-:W-:-:S05]  /*9280*/  LOP3.LUT R2, R0, 0x1f2, RZ, 0xfc, !PT ;  /* 0x000001f200027812 */ /* 0x001fca00078efcff */
[--C-:B------:R-:W-:Y:S01]  /*9290*/  @!P3 IMAD.IADD R5, R5, 0x1, -R7.reuse ;  /* 0x000000010505b824 */ /* 0x100fe200078e0a07 */
[----:B------:R-:W-:Y:S01]  /*92a0*/  ISETP.GT.U32.AND P0, PT, R7, R24, PT ;  /* 0x000000180700720c */ /* 0x000fe20003f04070 */
[----:B------:R-:W-:Y:S04]  /*92b0*/  STL [R1+0xcb0], R2 ;  /* 0x000cb00201007387 */ /* 0x000fe80000100800 */
[----:B------:R0:W-:Y:S04]  /*92c0*/  @!P5 STL [R1+0x104], R3 ;  /* 0x000104030100d387 */ /* 0x0001e80000100800 */
[----:B0-----:R-:W4:Y:S04]  /*92d0*/  LDL.LU R3, [R1+0xf68] ;  /* 0x000f680001037983 */ /* 0x001f280000300800 */
[----:B------:R0:W-:Y:S01]  /*92e0*/  STL [R1+0x1c], R5 ;  /* 0x00001c0501007387 */ /* 0x0001e20000100800 */
[----:B------:R-:W-:-:S03]  /*92f0*/  @!P4 IMAD.IADD R22, R22, 0x1, -R7 ;  /* 0x000000011616c824 */ /* 0x000fc600078e0a07 */
[----:B0-----:R-:W2:Y:S01]  /*9300*/  LDL.LU R5, [R1+0xf64] ;  /* 0x000f640001057983 */ /* 0x001ea20000300800 */
[C---:B------:R-:W-:Y:S01]  /*9310*/  ISETP.GT.U32.AND P4, PT, R7.reuse, R28, PT ;  /* 0x0000001c0700720c */ /* 0x040fe20003f84070 */
[----:B------:R-:W-:Y:S01]  /*9320*/  @!P0 IMAD.IADD R24, R24, 0x1, -R7 ;  /* 0x0000000118188824 */ /* 0x000fe200078e0a07 */
[C---:B------:R-:W-:Y:S02]  /*9330*/  ISETP.GT.U32.AND P0, PT, R7.reuse, R30, PT ;  /* 0x0000001e0700720c */ /* 0x040fe40003f04070 */
[----:B------:R-:W-:-:S09]  /*9340*/  ISETP.GT.U32.AND P2, PT, R7, R16, PT ;  /* 0x000000100700720c */ /* 0x000fd20003f44070 */
[--C-:B------:R-:W-:Y:S01]  /*9350*/  @!P4 IMAD.IADD R28, R28, 0x1, -R7.reuse ;  /* 0x000000011c1cc824 */ /* 0x100fe200078e0a07 */
[C---:B------:R-:W-:Y:S01]  /*9360*/  ISETP.GT.U32.AND P4, PT, R7.reuse, R34, PT ;  /* 0x000000220700720c */ /* 0x040fe20003f84070 */
[--C-:B------:R-:W-:Y:S01]  /*9370*/  @!P0 IMAD.IADD R30, R30, 0x1, -R7.reuse ;  /* 0x000000011e1e8824 */ /* 0x100fe200078e0a07 */
[C---:B------:R-:W-:Y:S01]  /*9380*/  ISETP.GT.U32.AND P0, PT, R7.reuse, R36, PT ;  /* 0x000000240700720c */ /* 0x040fe20003f04070 */
[----:B------:R-:W-:Y:S01]  /*9390*/  @!P2 IMAD.IADD R16, R16, 0x1, -R7 ;  /* 0x000000011010a824 */ /* 0x000fe200078e0a07 */
        /* <DEDUP_REMOVED lines=90> */
[C---:B------:R-:W-:Y:S02]  /*9940*/  ISETP.GT.U32.AND P3, PT, R7.reuse, R10, PT ;  /* 0x0000000a0700720c */ /* 0x040fe40003f64070 */
[----:B------:R-:W-:-:S07]  /*9950*/  ISETP.GT.U32.AND P2, PT, R7, R110, PT ;  /* 0x0000006e0700720c */ /* 0x000fce0003f44070 */
[--C-:B------:R-:W-:Y:S01]  /*9960*/  @!P4 IMAD.IADD R120, R120, 0x1, -R7.reuse ;  /* 0x000000017878c824 */ /* 0x100fe200078e0a07 */
[----:B------:R-:W-:Y:S01]  /*9970*/  ISETP.GT.U32.AND P4, PT, R7, R4, PT ;  /* 0x000000040700720c */ /* 0x000fe20003f84070 */
[--C-:B------:R-:W-:Y:S01]  /*9980*/  @!P0 IMAD.IADD R121, R121, 0x1, -R7.reuse ;  /* 0x0000000179798824 */ /* 0x100fe200078e0a07 */
[C---:B------:R-:W-:Y:S01]  /*9990*/  ISETP.GT.U32.AND P0, PT, R7.reuse, R11, PT ;  /* 0x0000000b0700720c */ /* 0x040fe20003f04070 */
[--C-:B------:R-:W-:Y:S02]  /*99a0*/  @!P3 IMAD.IADD R10, R10, 0x1, -R7.reuse ;  /* 0x000000010a0ab824 */ /* 0x100fe400078e0a07 */
[----:B------:R-:W-:Y:S01]  /*99b0*/  @!P2 IMAD.IADD R110, R110, 0x1, -R7 ;  /* 0x000000016e6ea824 */ /* 0x000fe200078e0a07 */
[----:B------:R-:W-:-:S07]  /*99c0*/  ISETP.GT.U32.AND P2, PT, R7, R116, PT ;  /* 0x000000740700720c */ /* 0x000fce0003f44070 */
[--C-:B------:R-:W-:Y:S02]  /*99d0*/  @!P4 IMAD.IADD R4, R4, 0x1, -R7.reuse ;  /* 0x000000010404c824 */ /* 0x100fe400078e0a07 */
[----:B------:R-:W-:-:S03]  /*99e0*/  @!P0 IMAD.IADD R11, R11, 0x1, -R7 ;  /* 0x000000010b0b8824 */ /* 0x000fc600078e0a07 */
[----:B------:R0:W-:Y:S04]  /*99f0*/  @!P4 STL [R1+0x18], R4 ;  /* 0x000018040100c387 */ /* 0x0001e80000100800 */
[----:B0-----:R-:W3:Y:S04]  /*9a00*/  LDL.LU R4, [R1+0xf60] ;  /* 0x000f600001047983 */ /* 0x001ee80000300800 */
[----:B------:R0:W-:Y:S01]  /*9a10*/  @!P3 STL [R1+0x14], R10 ;  /* 0x0000140a0100b387 */ /* 0x0001e20000100800 */
[----:B------:R-:W-:-:S03]  /*9a20*/  @!P2 IMAD.IADD R116, R116, 0x1, -R7 ;  /* 0x000000017474a824 */ /* 0x000fc600078e0a07 */
[----:B0-----:R-:W3:Y:S04]  /*9a30*/  LDL.LU R10, [R1+0xf5c] ;  /* 0x000f5c00010a7983 */ /* 0x001ee80000300800 */
[----:B------:R0:W-:Y:S01]  /*9a40*/  @!P0 STL [R1+0x10], R11 ;  /* 0x0000100b01008387 */ /* 0x0001e20000100800 */
[----:B------:R-:W-:-:S03]  /*9a50*/  ISETP.GT.U32.AND P2, PT, R7, R119, PT ;  /* 0x000000770700720c */ /* 0x000fc60003f44070 */
[----:B0-----:R-:W3:Y:S01]  /*9a60*/  LDL.LU R11, [R1+0xf58] ;  /* 0x000f5800010b7983 */ /* 0x001ee20000300800 */
[----:B------:R-:W-:-:S09]  /*9a70*/  ISETP.GT.U32.AND P1, PT, R7, R122, PT ;  /* 0x0000007a0700720c */ /* 0x000fd20003f24070 */
[----:B------:R-:W-:Y:S01]  /*9a80*/  @!P2 IMAD.IADD R119, R119, 0x1, -R7 ;  /* 0x000000017777a824 */ /* 0x000fe200078e0a07 */
[----:B------:R-:W-:-:S03]  /*9a90*/  ISETP.GT.U32.AND P2, PT, R7, R123, PT ;  /* 0x0000007b0700720c */ /* 0x000fc60003f44070 */
[----:B------:R-:W-:Y:S01]  /*9aa0*/  @!P1 IMAD.IADD R122, R122, 0x1, -R7 ;  /* 0x000000017a7a9824 */ /* 0x000fe200078e0a07 */
[----:B--2---:R-:W-:-:S09]  /*9ab0*/  ISETP.GT.U32.AND P1, PT, R7, R5, PT ;  /* 0x000000050700720c */ /* 0x004fd20003f24070 */
[----:B------:R-:W-:Y:S01]  /*9ac0*/  @!P2 IMAD.IADD R123, R123, 0x1, -R7 ;  /* 0x000000017b7ba824 */ /* 0x000fe200078e0a07 */
[----:B----4-:R-:W-:Y:S01]  /*9ad0*/  ISETP.GT.U32.AND P2, PT, R7, R3, PT ;  /* 0x000000030700720c */ /* 0x010fe20003f44070 */
[----:B------:R-:W-:-:S04]  /*9ae0*/  IMAD.HI.U32 R6, R8, R125, RZ ;  /* 0x0000007d08067227 */ /* 0x000fc800078e00ff */
[----:B------:R-:W-:Y:S02]  /*9af0*/  IMAD.MOV R6, RZ, RZ, -R6 ;  /* 0x000000ffff067224 */ /* 0x000fe400078e0a06 */
[----:B------:R-:W-:Y:S01]  /*9b00*/  @!P1 IMAD.IADD R5, R5, 0x1, -R7 ;  /* 0x0000000105059824 */ /* 0x000fe200078e0a07 */
[----:B------:R-:W-:Y:S01]  /*9b10*/  IABS R2, R2 ;  /* 0x0000000200027213 */ /* 0x000fe20000000000 */
[----:B------:R-:W-:-:S04]  /*9b20*/  IMAD R125, R7, R6, R125 ;  /* 0x00000006077d7224 */ /* 0x000fc800078e027d */
[----:B------:R-:W-:Y:S01]  /*9b30*/  @!P2 IMAD.IADD R3, R3, 0x1, -R7 ;  /* 0x000000010303a824 */ /* 0x000fe200078e0a07 */
[----:B------:R0:W-:Y:S04]  /*9b40*/  STL [R1+0xc], R5 ;  /* 0x00000c0501007387 */ /* 0x0001e80000100800 */
[----:B0-----:R0:W5:Y:S04]  /*9b50*/  LDL.LU R5, [R1+0xf54] ;  /* 0x000f540001057983 */ /* 0x0011680000300800 */
[----:B------:R0:W5:Y:S04]  /*9b60*/  LDL.LU R6, [R1+0xf50] ;  /* 0x000f500001067983 */ /* 0x0001680000300800 */
[----:B------:R1:W-:Y:S02]  /*9b70*/  STL [R1+0x24], R125 ;  /* 0x0000247d01007387 */ /* 0x0003e40000100800 */
[----:B-1----:R-:W-:-:S02]  /*9b80*/  IMAD.MOV.U32 R125, RZ, RZ, R2 ;  /* 0x000000ffff7d7224 */ /* 0x002fc400078e0002 */
[----:B------:R-:W2:Y:S04]  /*9b90*/  LDL.LU R2, [R1+0xf4c] ;  /* 0x000f4c0001027983 */ /* 0x000ea80000300800 */
[----:B------:R1:W-:Y:S04]  /*9ba0*/  STL [R1+0x8], R3 ;  /* 0x0000080301007387 */ /* 0x0003e80000100800 */
[----:B-1----:R-:W4:Y:S01]  /*9bb0*/  LDL.LU R3, [R1+0xf48] ;  /* 0x000f480001037983 */ /* 0x002f220000300800 */
[----:B------:R-:W-:-:S13]  /*9bc0*/  ISETP.GT.U32.AND P5, PT, R7, R124, PT ;  /* 0x0000007c0700720c */ /* 0x000fda0003fa4070 */
[----:B------:R-:W-:Y:S01]  /*9bd0*/  @!P5 IMAD.IADD R124, R124, 0x1, -R7 ;  /* 0x000000017c7cd824 */ /* 0x000fe200078e0a07 */
[----:B---3--:R-:W-:-:S13]  /*9be0*/  ISETP.GT.U32.AND P5, PT, R7, R9, PT ;  /* 0x000000090700720c */ /* 0x008fda0003fa4070 */
[----:B------:R-:W-:-:S05]  /*9bf0*/  @!P5 IMAD.IADD R9, R9, 0x1, -R7 ;  /* 0x000000010909d824 */ /* 0x000fca00078e0a07 */
[----:B------:R1:W-:Y:S02]  /*9c00*/  STL [R1+0x4], R9 ;  /* 0x0000040901007387 */ /* 0x0003e40000100800 */
[----:B-1----:R-:W-:-:S04]  /*9c10*/  IMAD.HI.U32 R9, R8, R125, RZ ;  /* 0x0000007d08097227 */ /* 0x002fc800078e00ff */
[----:B------:R-:W-:-:S04]  /*9c20*/  IMAD.MOV R9, RZ, RZ, -R9 ;  /* 0x000000ffff097224 */ /* 0x000fc800078e0a09 */
[C---:B------:R-:W-:Y:S02]  /*9c30*/  IMAD R9, R7.reuse, R9, R125 ;  /* 0x0000000907097224 */ /* 0x040fe400078e027d */
[----:B------:R-:W1:Y:S01]  /*9c40*/  LDC R125, c[0x0][0x3a0] ;  /* 0x0000e800ff7d7b82 */ /* 0x000e620000000800 */
[C---:B------:R-:W-:Y:S02]  /*9c50*/  ISETP.GT.U32.AND P3, PT, R7.reuse, R10, PT ;  /* 0x0000000a0700720c */ /* 0x040fe40003f64070 */
[----:B------:R-:W-:-:S13]  /*9c60*/  ISETP.GT.U32.AND P0, PT, R7, R11, PT ;  /* 0x0000000b0700720c */ /* 0x000fda0003f04070 */
[--C-:B------:R-:W-:Y:S01]  /*9c70*/  @!P0 IMAD.IADD R11, R11, 0x1, -R7.reuse ;  /* 0x000000010b0b8824 */ /* 0x100fe200078e0a07 */
[C---:B------:R-:W-:Y:S01]  /*9c80*/  ISETP.GT.U32.AND P0, PT, R7.reuse, R17, PT ;  /* 0x000000110700720c */ /* 0x040fe20003f04070 */
[----:B------:R-:W-:Y:S01]  /*9c90*/  @!P3 IMAD.IADD R10, R10, 0x1, -R7 ;  /* 0x000000010a0ab824 */ /* 0x000fe200078e0a07 */
[C---:B------:R-:W-:Y:S02]  /*9ca0*/  ISETP.GT.U32.AND P3, PT, R7.reuse, R16, PT ;  /* 0x000000100700720c */ /* 0x040fe40003f64070 */
[----:B------:R-:W-:-:S09]  /*9cb0*/  ISETP.GT.U32.AND P4, PT, R7, R4, PT ;  /* 0x000000040700720c */ /* 0x000fd20003f84070 */
[--C-:B------:R-:W-:Y:S01]  /*9cc0*/  @!P0 IMAD.IADD R17, R17, 0x1, -R7.reuse ;  /* 0x0000000111118824 */ /* 0x100fe200078e0a07 */
[C---:B------:R-:W-:Y:S01]  /*9cd0*/  ISETP.GT.U32.AND P0, PT, R7.reuse, R23, PT ;  /* 0x000000170700720c */ /* 0x040fe20003f04070 */
[--C-:B------:R-:W-:Y:S01]  /*9ce0*/  @!P3 IMAD.IADD R16, R16, 0x1, -R7.reuse ;  /* 0x000000011010b824 */ /* 0x100fe200078e0a07 */
[----:B------:R-:W-:Y:S01]  /*9cf0*/  ISETP.GT.U32.AND P3, PT, R7, R22, PT ;  /* 0x000000160700720c */ /* 0x000fe20003f64070 */
[----:B------:R-:W-:-:S10]  /*9d00*/  @!P4 IMAD.IADD R4, R4, 0x1, -R7 ;  /* 0x000000010404c824 */ /* 0x000fd400078e0a07 */
[--C-:B------:R-:W-:Y:S01]  /*9d10*/  @!P0 IMAD.IADD R23, R23, 0x1, -R7.reuse ;  /* 0x0000000117178824 */ /* 0x100fe200078e0a07 */
[C---:B------:R-:W-:Y:S01]  /*9d20*/  ISETP.GT.U32.AND P0, PT, R7.reuse, R29, PT ;  /* 0x0000001d0700720c */ /* 0x040fe20003f04070 */
[----:B------:R4:W-:Y:S01]  /*9d30*/  STL [R1], R4 ;  /* 0x0000000401007387 */ /* 0x0009e20000100800 */
[--C-:B------:R-:W-:Y:S01]  /*9d40*/  @!P3 IMAD.IADD R22, R22, 0x1, -R7.reuse ;  /* 0x000000011616b824 */ /* 0x100fe200078e0a07 */
[----:B------:R-:W-:Y:S02]  /*9d50*/  ISETP.GT.U32.AND P3, PT, R7, R28, PT ;  /* 0x0000001c0700720c */ /* 0x000fe40003f64070 */
[----:B------:R3:W-:Y:S08]  /*9d60*/  STL [R1+0x28], R9 ;  /* 0x0000280901007387 */ /* 0x0007f00000100800 */
[----:B------:R-:W-:Y:S01]  /*9d70*/  @!P0 IMAD.IADD R29, R29, 0x1, -R7 ;  /* 0x000000011d1d8824 */ /* 0x000fe200078e0a07 */
[----:B------:R-:W-:-:S02]  /*9d80*/  ISETP.GT.U32.AND P0, PT, R7, R35, PT ;  /* 0x000000230700720c */ /* 0x000fc40003f04070 */
[----:B------:R-:W-:Y:S01]  /*9d90*/  @!P3 IMAD.IADD R28, R28, 0x1, -R7 ;  /* 0x000000011c1cb824 */ /* 0x000fe200078e0a07 */
[----:B------:R-:W-:Y:S02]  /*9da0*/  ISETP.GT.U32.AND P3, PT, R7, R34, PT ;  /* 0x000000220700720c */ /* 0x000fe40003f64070 */
[----:B----4-:R-:W-:-:S04]  /*9db0*/  SHF.R.U32.HI R4, RZ, 0x7, R3 ;  /* 0x00000007ff047819 */ /* 0x010fc80000011603 */
[----:B---3--:R-:W-:Y:S01]  /*9dc0*/  SGXT.U32 R9, R4, 0x1 ;  /* 0x000000010409781a */ /* 0x008fe20000000000 */
[----:B-1----:R-:W-:Y:S01]  /*9dd0*/  VIADD R4, R125, 0x7f ;  /* 0x0000007f7d047836 */ /* 0x002fe20000000000 */
[----:B------:R-:W-:Y:S02]  /*9de0*/  LOP3.LUT R125, R0, 0x1fa, RZ, 0xfc, !PT ;  /* 0x000001fa007d7812 */ /* 0x000fe400078efcff */
[----:B------:R-:W-:-:S03]  /*9df0*/  @!P0 IMAD.IADD R35, R35, 0x1, -R7 ;  /* 0x0000000123238824 */ /* 0x000fc600078e0a07 */
[----:B------:R1:W-:Y:S01]  /*9e00*/  STL [R1+0xcac], R125 ;  /* 0x000cac7d01007387 */ /* 0x0003e20000100800 */
[----:B------:R-:W-:-:S03]  /*9e10*/  ISETP.GT.AND P0, PT, R4, 0x7f, PT ;  /* 0x0000007f0400780c */ /* 0x000fc60003f04270 */
[----:B------:R0:W5:Y:S01]  /*9e20*/  LDL.LU R4, [R1+0xf44] ;  /* 0x000f440001047983 */ /* 0x0001620000300800 */
[----:B-1----:R-:W-:-:S05]  /*9e30*/  IABS R125, R125 ;  /* 0x0000007d007d7213 */ /* 0x002fca0000000000 */
[----:B------:R1:W-:Y:S01]  /*9e40*/  STL [R1+0x2c], R125 ;  /* 0x00002c7d01007387 */ /* 0x0003e20000100800 */
[----:B------:R-:W-:Y:S01]  /*9e50*/  @!P3 IMAD.IADD R34, R34, 0x1, -R7 ;  /* 0x000000012222b824 */ /* 0x000fe200078e0a07 */
[----:B-1----:R-:W1:Y:S01]  /*9e60*/  LDC R125, c[0x0][0x3a0] ;  /* 0x0000e800ff7d7b82 */ /* 0x002e620000000800 */
[----:B------:R-:W-:-:S13]  /*9e70*/  ISETP.GT.U32.AND P3, PT, R7, R40, PT ;  /* 0x000000280700720c */ /* 0x000fda0003f64070 */
[----:B------:R-:W-:Y:S01]  /*9e80*/  @!P3 IMAD.IADD R40, R40, 0x1, -R7 ;  /* 0x000000012828b824 */ /* 0x000fe200078e0a07 */
[----:B-1----:R-:W-:Y:S02]  /*9e90*/  ISETP.LT.AND P3, PT, R9, R125, P0 ;  /* 0x0000007d0900720c */ /* 0x002fe40000761270 */
[----:B------:R-:W3:Y:S01]  /*9ea0*/  LDL.LU R125, [R1+0x2c] ;  /* 0x00002c00017d7983 */ /* 0x000ee20000300800 */
[----:B------:R-:W-:-:S13]  /*9eb0*/  ISETP.GT.U32.AND P1, PT, R7, R12, PT ;  /* 0x0000000c0700720c */ /* 0x000fda0003f24070 */
[----:B------:R-:W-:Y:S01]  /*9ec0*/  @!P1 IMAD.IADD R12, R12, 0x1, -R7 ;  /* 0x000000010c0c9824 */ /* 0x000fe200078e0a07 */
        /* <DEDUP_REMOVED lines=8> */
[C---:B------:R-:W-:Y:S02]  /*9f50*/  ISETP.GT.U32.AND P1, PT, R7.reuse, R41, PT ;  /* 0x000000290700720c */ /* 0x040fe40003f24070 */
[C---:B------:R-:W-:Y:S02]  /*9f60*/  ISETP.GT.U32.AND P2, PT, R7.reuse, R13, PT ;  /* 0x0000000d0700720c */ /* 0x040fe40003f44070 */
[C---:B------:R-:W-:Y:S02]  /*9f70*/  ISETP.GT.U32.AND P5, PT, R7.reuse, R14, PT ;  /* 0x0000000e0700720c */ /* 0x040fe40003fa4070 */
[----:B------:R-:W-:-:S07]  /*9f80*/  ISETP.GT.U32.AND P4, PT, R7, R15, PT ;  /* 0x0000000f0700720c */ /* 0x000fce0003f84070 */
[--C-:B------:R-:W-:Y:S01]  /*9f90*/  @!P1 IMAD.IADD R41, R41, 0x1, -R7.reuse ;  /* 0x0000000129299824 */ /* 0x100fe200078e0a07 */
[----:B------:R-:W-:Y:S02]  /*9fa0*/  LOP3.LUT P1, RZ, R3, 0xff, RZ, 0xc0, !PT ;  /* 0x000000ff03ff7812 */ /* 0x000fe4000782c0ff */
[----:B------:R0:W5:Y:S01]  /*9fb0*/  LDL.LU R3, [R1+0xf40] ;  /* 0x000f400001037983 */ /* 0x0001620000300800 */
[--C-:B------:R-:W-:Y:S01]  /*9fc0*/  @!P2 IMAD.IADD R13, R13, 0x1, -R7.reuse ;  /* 0x000000010d0da824 */ /* 0x100fe200078e0a07 */
[C---:B------:R-:W-:Y:S01]  /*9fd0*/  ISETP.GT.U32.AND P2, PT, R7.reuse, R19, PT ;  /* 0x000000130700720c */ /* 0x040fe20003f44070 */
[--C-:B------:R-:W-:Y:S01]  /*9fe0*/  @!P5 IMAD.IADD R14, R14, 0x1, -R7.reuse ;  /* 0x000000010e0ed824 */ /* 0x100fe200078e0a07 */
[----:B------:R-:W-:Y:S01]  /*9ff0*/  ISETP.GT.U32.AND P5, PT, R7, R20, PT ;  /* 0x000000140700720c */ /* 0x000fe20003fa4070 */
[----:B------:R-:W-:Y:S01]  /*a000*/  @!P4 IMAD.IADD R15, R15, 0x1, -R7 ;  /* 0x000000010f0fc824 */ /* 0x000fe200078e0a07 */
[----:B------:R-:W-:-:S09]  /*a010*/  ISETP.GT.U32.AND P4, PT, R7, R21, PT ;  /* 0x000000150700720c */ /* 0x000fd20003f84070 */
[--C-:B------:R-:W-:Y:S01]  /*a020*/  @!P2 IMAD.IADD R19, R19, 0x1, -R7.reuse ;  /* 0x000000011313a824 */ /* 0x100fe200078e0a07 */
[C---:B------:R-:W-:Y:S01]  /*a030*/  ISETP.GT.U32.AND P2, PT, R7.reuse, R25, PT ;  /* 0x000000190700720c */ /* 0x040fe20003f44070 */
[--C-:B------:R-:W-:Y:S01]  /*a040*/  @!P5 IMAD.IADD R20, R20, 0x1, -R7.reuse ;  /* 0x000000011414d824 */ /* 0x100fe200078e0a07 */
[----:B------:R-:W-:Y:S01]  /*a050*/  ISETP.GT.U32.AND P5, PT, R7, R26, PT ;  /* 0x0000001a0700720c */ /* 0x000fe20003fa4070 */
[----:B------:R-:W-:Y:S01]  /*a060*/  @!P4 IMAD.IADD R21, R21, 0x1, -R7 ;  /* 0x000000011515c824 */ /* 0x000fe200078e0a07 */
[----:B------:R-:W-:Y:S02]  /*a070*/  ISETP.GT.U32.AND P4, PT, R7, R27, PT ;  /* 0x0000001b0700720c */ /* 0x000fe40003f84070 */
[----:B--2---:R-:W-:-:S07]  /*a080*/  PRMT R2, RZ, 0x7610, R2 ;  /* 0x00007610ff027816 */ /* 0x004fce0000000002 */
        /* <DEDUP_REMOVED lines=17> */
[----:B------:R-:W-:Y:S01]  /*a1a0*/  ISETP.GT.U32.AND P4, PT, R7, R44, PT ;  /* 0x0000002c0700720c */ /* 0x000fe20003f84070 */
[----:B------:R-:W1:Y:S01]  /*a1b0*/  LDCU.64 UR16, c[0x0][0x358] ;  /* 0x00006b00ff1077ac */ /* 0x000e620008000a00 */
[----:B------:R-:W-:-:S07]  /*a1c0*/  UIADD3 UR77, UPT, UPT, UR5, 0x50000, URZ ;  /* 0x00050000054d7890 */ /* 0x000fce000fffe0ff */
[--C-:B------:R-:W-:Y:S01]  /*a1d0*/  @!P2 IMAD.IADD R42, R42, 0x1, -R7.reuse ;  /* 0x000000012a2aa824 */ /* 0x100fe200078e0a07 */
[----:B------:R-:W-:Y:S01]  /*a1e0*/  ISETP.GT.U32.AND P2, PT, R7, R45, PT ;  /* 0x0000002d0700720c */ /* 0x000fe20003f44070 */
[--C-:B------:R-:W-:Y:S01]  /*a1f0*/  @!P5 IMAD.IADD R43, R43, 0x1, -R7.reuse ;  /* 0x000000012b2bd824 */ /* 0x100fe200078e0a07 */
[C---:B------:R-:W-:Y:S01]  /*a200*/  ISETP.GT.U32.AND P5, PT, R7.reuse, R46, PT ;  /* 0x0000002e0700720c */ /* 0x040fe20003fa4070 */
[----:B------:R-:W-:Y:S01]  /*a210*/  @!P4 IMAD.IADD R44, R44, 0x1, -R7 ;  /* 0x000000012c2cc824 */ /* 0x000fe200078e0a07 */
[----:B------:R-:W-:Y:S01]  /*a220*/  ISETP.GT.U32.AND P4, PT, R7, R47, PT ;  /* 0x0000002f0700720c */ /* 0x000fe20003f84070 */
[----:B------:R-:W-:Y:S01]  /*a230*/  UIADD3 UR6, UPT, UPT, UR6, UR10, UR4 ;  /* 0x0000000a06067290 */ /* 0x000fe2000fffe004 */
[----:B------:R-:W-:Y:S01]  /*a240*/  UMOV UR11, 0x1 ;  /* 0x00000001000b7882 */ /* 0x000fe20000000000 */
[----:B---3--:R-:W-:-:S04]  /*a250*/  IMAD.HI.U32 R9, R8, R125, RZ ;  /* 0x0000007d08097227 */ /* 0x008fc800078e00ff */
[----:B------:R-:W-:-:S04]  /*a260*/  IMAD.MOV R9, RZ, RZ, -R9 ;  /* 0x000000ffff097224 */ /* 0x000fc800078e0a09 */
[----:B------:R-:W-:Y:S02]  /*a270*/  IMAD R9, R7, R9, R125 ;  /* 0x0000000907097224 */ /* 0x000fe400078e027d */
[----:B------:R-:W2:Y:S03]  /*a280*/  LDC R125, c[0x0][0x3a0] ;  /* 0x0000e800ff7d7b82 */ /* 0x000ea60000000800 */
[----:B------:R3:W-:Y:S02]  /*a290*/  STL [R1+0x2c], R9 ;  /* 0x00002c0901007387 */ /* 0x0007e40000100800 */
[----:B---3--:R-:W3:Y:S02]  /*a2a0*/  S2R R9, SR_TID.X ;  /* 0x0000000000097919 */ /* 0x008ee40000002100 */
[----:B------:R4:W-:Y:S01]  /*a2b0*/  STL.S16 [R1+0x33c], R2 ;  /* 0x00033c0201007387 */ /* 0x0009e20000100600 */
[----:B---3--:R-:W-:-:S04]  /*a2c0*/  SHF.R.U32.HI R9, RZ, 0x7, R9 ;  /* 0x00000007ff097819 */ /* 0x008fc80000011609 */
[----:B------:R-:W-:-:S04]  /*a2d0*/  SGXT.U32 R9, R9, 0x1 ;  /* 0x000000010909781a */ /* 0x000fc80000000000 */
[C---:B----4-:R-:W-:Y:S02]  /*a2e0*/  LOP3.LUT R2, R9.reuse, 0x8, RZ, 0xfc, !PT ;  /* 0x0000000809027812 */ /* 0x050fe400078efcff */
[----:B------:R-:W-:-:S06]  /*a2f0*/  LOP3.LUT R2, R9, 0x10, RZ, 0xfc, !PT ;  /* 0x0000001009027812 */ /* 0x000fcc00078efcff */
[----:B------:R-:W3:Y:S02]  /*a300*/  S2R R2, SR_TID.X ;  /* 0x0000000000027919 */ /* 0x000ee40000002100 */
[----:B---3--:R-:W-:Y:S01]  /*a310*/  LOP3.LUT R2, R2, 0x7f, RZ, 0xc0, !PT ;  /* 0x0000007f02027812 */ /* 0x008fe200078ec0ff */
[----:B012---:R-:W-:Y:S06]  /*a320*/  BRA.U UP0, `(.L_x_5) ;  /* 0x0000000100307547 */ /* 0x007fec000b800000 */
[----:B------:R-:W-:Y:S01]  /*a330*/  ELECT P6, URZ, PT ;  /* 0x0000000000ff782f */ /* 0x000fe200038c0000 */
[----:B------:R-:W-:Y:S01]  /*a340*/  IMAD.MOV.U32 R9, RZ, RZ, 0x1 ;  /* 0x00000001ff097424 */ /* 0x000fe200078e00ff */
[----:B------:R-:W-:Y:S01]  /*a350*/  UMOV UR10, 0x40 ;  /* 0x00000040000a7882 */ /* 0x000fe20000000000 */
[----:B------:R-:W-:Y:S01]  /*a360*/  UVIRTCOUNT.DEALLOC.SMPOOL 0x80 ;  /* 0x000000800000784c */ /* 0x000fe20000000000 */
[----:B------:R-:W-:-:S09]  /*a370*/  ULEA UR10, UR7, UR10, 0x18 ;  /* 0x0000000a070a7291 */ /* 0x000fd2000f8ec0ff */
[----:B------:R-:W-:Y:S02]  /*a380*/  @P6 PRMT R2, R9, 0x7610, R2 ;  /* 0x0000761009026816 */ /* 0x000fe40000000002 */
[----:B------:R-:W0:Y:S03]  /*a390*/  S2R R9, SR_TID.X ;  /* 0x0000000000097919 */ /* 0x000e260000002100 */
[----:B------:R1:W-:Y:S02]  /*a3a0*/  @P6 STS.U8 [UR10], R2 ;  /* 0x00000002ff006988 */ /* 0x0003e4000800000a */
[----:B-1----:R-:W1:Y:S01]  /*a3b0*/  S2R R2, SR_TID.X ;  /* 0x0000000000027919 */ /* 0x002e620000002100 */
[----:B0-----:R-:W-:-:S04]  /*a3c0*/  SHF.R.U32.HI R9, RZ, 0x7, R9 ;  /* 0x00000007ff097819 */ /* 0x001fc80000011609 */
[----:B------:R-:W-:Y:S02]  /*a3d0*/  SGXT.U32 R9, R9, 0x1 ;  /* 0x000000010909781a */ /* 0x000fe40000000000 */
[----:B-1----:R-:W-:-:S07]  /*a3e0*/  LOP3.LUT R2, R2, 0x7f, RZ, 0xc0, !PT ;  /* 0x0000007f02027812 */ /* 0x002fce00078ec0ff */
.L_x_5:
[----:B------:R-:W-:Y:S01]  /*a3f0*/  STL.64 [R1+0x12a8], R100 ;  /* 0x0012a86401007387 */ /* 0x000fe20000100a00 */
[----:B------:R-:W-:Y:S03]  /*a400*/  STTM.x64 tmem[UR6], RZ ;  /* 0x000000ff000079ed */ /* 0x000fe60008340006 */
[----:B------:R0:W-:Y:S01]  /*a410*/  STL.64 [R1+0x12a0], R102 ;  /* 0x0012a06601007387 */ /* 0x0001e20000100a00 */
[----:B------:R-:W-:Y:S01]  /*a420*/  VOTEU.ALL UP1, P1 ;  /* 0x0000000000ff7886 */ /* 0x000fe20000820000 */
[----:B------:R-:W-:Y:S01]  /*a430*/  VOTEU.ALL UP2, P1 ;  /* 0x0000000000ff7886 */ /* 0x000fe20000840000 */
[--C-:B------:R-:W-:Y:S02]  /*a440*/  @!P2 IMAD.IADD R45, R45, 0x1, -R7.reuse ;  /* 0x000000012d2da824 */ /* 0x100fe400078e0a07 */
[--C-:B------:R-:W-:Y:S02]  /*a450*/  @!P5 IMAD.IADD R46, R46, 0x1, -R7.reuse ;  /* 0x000000012e2ed824 */ /* 0x100fe400078e0a07 */
[----:B------:R-:W-:Y:S01]  /*a460*/  @!P4 IMAD.IADD R47, R47, 0x1, -R7 ;  /* 0x000000012f2fc824 */ /* 0x000fe200078e0a07 */
[----:B------:R-:W-:Y:S01]  /*a470*/  ISETP.GT.U32.AND P6, PT, R7, R48, PT ;  /* 0x000000300700720c */ /* 0x000fe20003fc4070 */
[----:B------:R-:W1:Y:S01]  /*a480*/  LDCU UR10, c[0x0][0x39c] ;  /* 0x00007380ff0a77ac */ /* 0x000e620008000800 */
[----:B0-----:R-:W2:Y:S01]  /*a490*/  LDL R102, [R1+0x33c] ;  /* 0x00033c0001667983 */ /* 0x001ea20000100800 */
[----:B------:R-:W-:Y:S01]  /*a4a0*/  PRMT R2, RZ, 0x7610, R2 ;  /* 0x00007610ff027816 */ /* 0x000fe20000000002 */
[----:B------:R-:W0:Y:S02]  /*a4b0*/  LDCU UR7, c[0x0][0x3b0] ;  /* 0x00007600ff0777ac */ /* 0x000e240008000800 */
[----:B------:R-:W-:Y:S01]  /*a4c0*/  STL.64 [R1+0x1298], R104 ;  /* 0x0012986801007387 */ /* 0x000fe20000100a00 */
[----:B------:R-:W3:Y:S03]  /*a4d0*/  LDCU UR14, c[0x0][0x3b0] ;  /* 0x00007600ff0e77ac */ /* 0x000ee60008000800 */
[----:B------:R-:W-:Y:S01]  /*a4e0*/  STL.64 [R1+0x1290], R106 ;  /* 0x0012906a01007387 */ /* 0x000fe20000100a00 */
[----:B------:R-:W4:Y:S03]  /*a4f0*/  LDCU UR18, c[0x0][0x3b0] ;  /* 0x00007600ff1277ac */ /* 0x000f260008000800 */
[----:B------:R-:W-:Y:S01]  /*a500*/  STL.64 [R1+0x1288], R108 ;  /* 0x0012886c01007387 */ /* 0x000fe20000100a00 */
[----:B------:R-:W0:Y:S03]  /*a510*/  LDCU UR20, c[0x0][0x3b0] ;  /* 0x00007600ff1477ac */ /* 0x000e260008000800 */
        /* <DEDUP_REMOVED lines=8> */
[----:B------:R1:W-:Y:S01]  /*a5a0*/  STL.64 [R1+0x1260], R118 ;  /* 0x0012607601007387 */ /* 0x0003e20000100a00 */
[----:B------:R-:W0:Y:S01]  /*a5b0*/  LDCU UR30, c[0x0][0x3b0] ;  /* 0x00007600ff1e77ac */ /* 0x000e220008000800 */
[----:B------:R-:W0:Y:S01]  /*a5c0*/  LDCU UR32, c[0x0][0x3b0] ;  /* 0x00007600ff2077ac */ /* 0x000e220008000800 */
[----:B------:R-:W0:Y:S01]  /*a5d0*/  LDCU UR34, c[0x0][0x3b0] ;  /* 0x00007600ff2277ac */ /* 0x000e220008000800 */
[----:B-1----:R-:W2:Y:S01]  /*a5e0*/  LDL R119, [R1+0x83c] ;  /* 0x00083c0001777983 */ /* 0x002ea20000100800 */
[----:B------:R-:W1:Y:S03]  /*a5f0*/  LDCU UR36, c[0x0][0x3b0] ;  /* 0x00007600ff2477ac */ /* 0x000e660008000800 */
[----:B------:R-:W-:Y:S01]  /*a600*/  STL.64 [R1+0x1258], R120 ;  /* 0x0012587801007387 */ /* 0x000fe20000100a00 */
[----:B------:R-:W0:Y:S03]  /*a610*/  LDCU UR38, c[0x0][0x3b0] ;  /* 0x00007600ff2677ac */ /* 0x000e260008000800 */
[----:B------:R1:W-:Y:S01]  /*a620*/  STL.64 [R1+0x1250], R122 ;  /* 0x0012507a01007387 */ /* 0x0003e20000100a00 */
[----:B------:R-:W0:Y:S01]  /*a630*/  LDCU UR40, c[0x0][0x3b0] ;  /* 0x00007600ff2877ac */ /* 0x000e220008000800 */
[----:B------:R-:W0:Y:S01]  /*a640*/  LDCU UR42, c[0x0][0x3b0] ;  /* 0x00007600ff2a77ac */ /* 0x000e220008000800 */
[----:B------:R-:W0:Y:S01]  /*a650*/  LDCU UR44, c[0x0][0x3b0] ;  /* 0x00007600ff2c77ac */ /* 0x000e220008000800 */
[----:B-1----:R-:W3:Y:S01]  /*a660*/  LDL R123, [R1+0x838] ;  /* 0x00083800017b7983 */ /* 0x002ee20000100800 */
[----:B------:R-:W-:Y:S01]  /*a670*/  LOP3.LUT R101, R9, 0x8, RZ, 0xfc, !PT ;  /* 0x0000000809657812 */ /* 0x000fe200078efcff */
[----:B------:R-:W1:Y:S01]  /*a680*/  LDCU UR46, c[0x0][0x3b0] ;  /* 0x00007600ff2e77ac */ /* 0x000e620008000800 */
[----:B------:R-:W-:Y:S01]  /*a690*/  STTM.x64 tmem[UR6+0x40], RZ ;  /* 0x000040ff000079ed */ /* 0x000fe20008340006 */
[----:B------:R-:W-:Y:S01]  /*a6a0*/  STTM.x64 tmem[UR6+0x80], RZ ;  /* 0x000080ff000079ed */ /* 0x000fe20008340006 */
[----:B------:R-:W-:Y:S01]  /*a6b0*/  STTM.x64 tmem[UR6+0xc0], RZ ;  /* 0x0000c0ff000079ed */ /* 0x000fe20008340006 */
[----:B------:R-:W0:Y:S01]  /*a6c0*/  FENCE.VIEW.ASYNC.T ;  /* 0x00000000000073c6 */ /* 0x000e220000000200 */
[----:B------:R-:W-:-:S04]  /*a6d0*/  @!UP1 UIADD3 UR12, UPT, UPT, -UR11, 0x100000, URZ ;  /* 0x001000000b0c9890 */ /* 0x000fc8000fffe1ff */
[----:B------:R-:W-:Y:S02]  /*a6e0*/  @!UP1 USHF.L.U32 UR13, UR12, 0xb, URZ ;  /* 0x0000000b0c0d9899 */ /* 0x000fe400080006ff */
[----:B------:R-:W-:Y:S01]  /*a6f0*/  @!UP1 USHF.L.U32 UR12, UR12, 0x1, URZ ;  /* 0x000000010c0c9899 */ /* 0x000fe200080006ff */
[----:B0-----:R-:W-:Y:S01]  /*a700*/  BAR.SYNC.DEFER_BLOCKING 0x0 ;  /* 0x0000000000007b1d */ /* 0x001fe20000010000 */
[----:B------:R-:W-:-:S05]  /*a710*/  ISETP.LT.AND P2, PT, R101, R125, P0 ;  /* 0x0000007d6500720c */ /* 0x000fca0000741270 */
[----:B------:R-:W0:Y:S01]  /*a720*/  LDCU UR48, c[0x0][0x3b0] ;  /* 0x00007600ff3077ac */ /* 0x000e220008000800 */
        /* <DEDUP_REMOVED lines=8> */
[----:B------:R-:W-:Y:S04]  /*a7b0*/  STL.64 [R1+0x1228], R18 ;  /* 0x0012281201007387 */ /* 0x000fe80000100a00 */
[----:B------:R-:W0:Y:S02]  /*a7c0*/  FENCE.VIEW.ASYNC.S ;  /* 0x00000000000073c6 */ /* 0x000e240000000000 */
[----:B0-----:R0:W0:Y:S01]  /*a7d0*/  @!UP2 SYNCS.EXCH.64 URZ, [UR77], UR12 ;  /* 0x0000000c4dffa5b2 */ /* 0x0010220008000100 */
        /* <DEDUP_REMOVED lines=25> */
[----:B-----5:R-:W-:Y:S01]  /*a970*/  STL [R1+0x11a4], R6 ;  /* 0x0011a40601007387 */ /* 0x020fe20000100800 */
[----:B------:R-:W0:Y:S03]  /*a980*/  LDCU UR27, c[0x0][0x3b0] ;  /* 0x00007600ff1b77ac */ /* 0x000e260008000800 */
[----:B------:R-:W-:Y:S01]  /*a990*/  STL [R1+0x11a0], R5 ;  /* 0x0011a00501007387 */ /* 0x000fe20000100800 */
[----:B------:R-:W0:Y:S03]  /*a9a0*/  LDCU UR23, c[0x0][0x3b0] ;  /* 0x00007600ff1777ac */ /* 0x000e260008000800 */
[----:B------:R-:W-:Y:S01]  /*a9b0*/  STL [R1+0xfd4], R8 ;  /* 0x000fd40801007387 */ /* 0x000fe20000100800 */
[----:B------:R-:W0:Y:S03]  /*a9c0*/  LDCU UR33, c[0x0][0x3b0] ;  /* 0x00007600ff2177ac */ /* 0x000e260008000800 */
[----:B------:R-:W-:Y:S01]  /*a9d0*/  STL [R1+0xfd0], R3 ;  /* 0x000fd00301007387 */ /* 0x000fe20000100800 */
[----:B------:R-:W0:Y:S03]  /*a9e0*/  LDCU UR29, c[0x0][0x3b0] ;  /* 0x00007600ff1d77ac */ /* 0x000e260008000800 */
[----:B------:R-:W-:Y:S01]  /*a9f0*/  STL [R1+0xfc8], R4 ;  /* 0x000fc80401007387 */ /* 0x000fe20000100800 */
[----:B------:R-:W0:Y:S03]  /*aa00*/  LDCU UR39, c[0x0][0x3b0] ;  /* 0x00007600ff2777ac */ /* 0x000e260008000800 */
[----:B------:R-:W4:Y:S01]  /*aa10*/  LDL R100, [R1+0x858] ;  /* 0x0008580001647983 */ /* 0x000f220000100800 */
[----:B------:R-:W0:Y:S03]  /*aa20*/  LDCU UR45, c[0x0][0x3b0] ;  /* 0x00007600ff2d77ac */ /* 0x000e260008000800 */
[----:B------:R-:W4:Y:S01]  /*aa30*/  LDL R101, [R1+0x85c] ;  /* 0x00085c0001657983 */ /* 0x000f220000100800 */
[----:B------:R-:W0:Y:S03]  /*aa40*/  LDCU UR35, c[0x0][0x3b0] ;  /* 0x00007600ff2377ac */ /* 0x000e260008000800 */
[----:B------:R-:W4:Y:S01]  /*aa50*/  LDL R120, [R1+0x878] ;  /* 0x0008780001787983 */ /* 0x000f220000100800 */
[----:B------:R-:W0:Y:S03]  /*aa60*/  LDCU UR41, c[0x0][0x3b0] ;  /* 0x00007600ff2977ac */ /* 0x000e260008000800 */
[----:B------:R-:W4:Y:S01]  /*aa70*/  LDL R121, [R1+0x87c] ;  /* 0x00087c0001797983 */ /* 0x000f220000100800 */
[----:B------:R-:W-:Y:S01]  /*aa80*/  LOP3.LUT R103, R9, 0x10, RZ, 0xfc, !PT ;  /* 0x0000001009677812 */ /* 0x000fe200078efcff */
[----:B------:R-:W0:Y:S01]  /*aa90*/  LDCU UR47, c[0x0][0x3b0] ;  /* 0x00007600ff2f77ac */ /* 0x000e220008000800 */
[----:B------:R-:W-:-:S02]  /*aaa0*/  ISETP.GT.U32.AND P5, PT, R7, R49, PT ;  /* 0x000000310700720c */ /* 0x000fc40003fa4070 */
[----:B------:R-:W-:Y:S01]  /*aab0*/  ISETP.GT.U32.AND P4, PT, R7, R50, PT ;  /* 0x000000320700720c */ /* 0x000fe20003f84070 */
[----:B------:R-:W-:Y:S02]  /*aac0*/  @!P6 IMAD.IADD R48, R48, 0x1, -R7 ;  /* 0x000000013030e824 */ /* 0x000fe400078e0a07 */
[----:B--2---:R-:W-:Y:S01]  /*aad0*/  @P3 IMAD.MOV.U32 R122, RZ, RZ, R119 ;  /* 0x000000ffff7a3224 */ /* 0x004fe200078e0077 */
[----:B0-----:R-:W-:Y:S01]  /*aae0*/  BAR.SYNC.DEFER_BLOCKING 0x0 ;  /* 0x0000000000007b1d */ /* 0x001fe20000010000 */
[----:B------:R-:W-:Y:S02]  /*aaf0*/  PRMT R104, RZ, 0x7610, R104 ;  /* 0x00007610ff687816 */ /* 0x000fe40000000068 */
[----:B------:R-:W-:Y:S02]  /*ab00*/  PRMT R105, RZ, 0x7610, R105 ;  /* 0x00007610ff697816 */ /* 0x000fe40000000069 */
[----:B------:R-:W-:Y:S01]  /*ab10*/  PRMT R106, RZ, 0x7610, R106 ;  /* 0x00007610ff6a7816 */ /* 0x000fe2000000006a */
[----:B------:R-:W0:Y:S01]  /*ab20*/  LDCU UR12, c[0x0][0x3b0] ;  /* 0x00007600ff0c77ac */ /* 0x000e220008000800 */
[----:B------:R-:W-:-:S02]  /*ab30*/  PRMT R107, RZ, 0x7610, R107 ;  /* 0x00007610ff6b7816 */ /* 0x000fc4000000006b */
[----:B------:R-:W-:Y:S01]  /*ab40*/  PRMT R108, RZ, 0x7610, R108 ;  /* 0x00007610ff6c7816 */ /* 0x000fe2000000006c */
[----:B------:R-:W2:Y:S01]  /*ab50*/  LDCU UR13, c[0x0][0x3b0] ;  /* 0x00007600ff0d77ac */ /* 0x000ea20008000800 */
[----:B---3--:R-:W3:Y:S01]  /*ab60*/  @P3 LDG.E.U16 R102, desc[UR16][R122.64] ;  /* 0x000000107a663981 */ /* 0x008ee2000c1e1500 */
[----:B----4-:R-:W-:-:S04]  /*ab70*/  @P2 LOP3.LUT R101, R101, R100, RZ, 0x3c, !PT ;  /* 0x0000006465652212 */ /* 0x010fc800078e3cff */
[----:B------:R-:W-:-:S04]  /*ab80*/  @P2 LOP3.LUT R100, R101, R100, RZ, 0x3c, !PT ;  /* 0x0000006465642212 */ /* 0x000fc800078e3cff */
[----:B------:R-:W-:-:S05]  /*ab90*/  @P2 LOP3.LUT R101, R101, R100, RZ, 0x3c, !PT ;  /* 0x0000006465652212 */ /* 0x000fca00078e3cff */
[----:B------:R-:W4:Y:S04]  /*aba0*/  @P2 LDG.E.U16 R104, desc[UR16][R100.64] ;  /* 0x0000001064682981 */ /* 0x000f28000c1e1500 */
[----:B---3--:R3:W-:Y:S01]  /*abb0*/  @P3 STL [R1+0x33c], R102 ;  /* 0x00033c6601003387 */ /* 0x0087e20000100800 */
[----:B------:R-:W-:-:S03]  /*abc0*/  ISETP.LT.AND P3, PT, R103, R125, P0 ;  /* 0x0000007d6700720c */ /* 0x000fc60000761270 */
[----:B------:R-:W2:Y:S04]  /*abd0*/  LDL R103, [R1+0x89c] ;  /* 0x00089c0001677983 */ /* 0x000ea80000100800 */
[----:B------:R-:W2:Y:S04]  /*abe0*/  LDL R119, [R1+0x8bc] ;  /* 0x0008bc0001777983 */ /* 0x000ea80000100800 */
[----:B---3--:R-:W2:Y:S02]  /*abf0*/  LDL R102, [R1+0x898] ;  /* 0x0008980001667983 */ /* 0x008ea40000100800 */
[----:B------:R-:W-:-:S02]  /*ac00*/  @P3 LOP3.LUT R121, R121, R120, RZ, 0x3c, !PT ;  /* 0x0000007879793212 */ /* 0x000fc400078e3cff */
[----:B------:R-:W3:Y:S02]  /*ac10*/  LDL R123, [R1+0x8b8] ;  /* 0x0008b800017b7983 */ /* 0x000ee40000100800 */
[----:B------:R-:W-:Y:S02]  /*ac20*/  @P3 LOP3.LUT R120, R121, R120, RZ, 0x3c, !PT ;  /* 0x0000007879783212 */ /* 0x000fe400078e3cff */
[----:B------:R-:W-:Y:S01]  /*ac30*/  LOP3.LUT R122, R9, 0x18, RZ, 0xfc, !PT ;  /* 0x00000018097a7812 */ /* 0x000fe200078efcff */
[----:B------:R-:W3:Y:S01]  /*ac40*/  LDL.LU.64 R100, [R1+0x12a8] ;  /* 0x0012a80001647983 */ /* 0x000ee20000300a00 */
[----:B------:R-:W-:-:S05]  /*ac50*/  @P3 LOP3.LUT R121, R121, R120, RZ, 0x3c, !PT ;  /* 0x0000007879793212 */ /* 0x000fca00078e3cff */
[----:B------:R-:W3:Y:S01]  /*ac60*/  @P3 LDG.E.U16 R105, desc[UR16][R120.64] ;  /* 0x0000001078693981 */ /* 0x000ee2000c1e1500 */
[----:B------:R-:W-:Y:S02]  /*ac70*/  ISETP.LT.AND P2, PT, R122, R125, P0 ;  /* 0x0000007d7a00720c */ /* 0x000fe40000741270 */
[C---:B------:R-:W-:Y:S01]  /*ac80*/  LOP3.LUT R122, R9.reuse, 0x28, RZ, 0xfc, !PT ;  /* 0x00000028097a7812 */ /* 0x040fe200078efcff */
[----:B----4-:R4:W-:Y:S02]  /*ac90*/  STL [R1+0x334], R104 ;  /* 0x0003346801007387 */ /* 0x0109e40000100800 */
[----:B----4-:R-:W-:-:S04]  /*aca0*/  LOP3.LUT R104, R9, 0x20, RZ, 0xfc, !PT ;  /* 0x0000002009687812 */ /* 0x010fc800078efcff */
[----:B------:R-:W-:Y:S02]  /*acb0*/  ISETP.LT.AND P3, PT, R104, R125, P0 ;  /* 0x0000007d6800720c */ /* 0x000fe40000761270 */
[----:B------:R-:W4:Y:S02]  /*acc0*/  LDL R104, [R1+0x8d8] ;  /* 0x0008d80001687983 */ /* 0x000f240000100800 */
[----:B--2---:R-:W-:-:S04]  /*acd0*/  @P2 LOP3.LUT R103, R103, R102, RZ, 0x3c, !PT ;  /* 0x0000006667672212 */ /* 0x004fc800078e3cff */
[----:B------:R-:W-:-:S04]  /*ace0*/  @P2 LOP3.LUT R102, R103, R102, RZ, 0x3c, !PT ;  /* 0x0000006667662212 */ /* 0x000fc800078e3cff */
[----:B------:R-:W-:-:S05]  /*acf0*/  @P2 LOP3.LUT R103, R103, R102, RZ, 0x3c, !PT ;  /* 0x0000006667672212 */ /* 0x000fca00078e3cff */
[----:B------:R-:W2:Y:S01]  /*ad00*/  @P2 LDG.E.U16 R106, desc[UR16][R102.64] ;  /* 0x00000010666a2981 */ /* 0x000ea2000c1e1500 */
[----:B------:R-:W-:Y:S01]  /*ad10*/  ISETP.LT.AND P2, PT, R122, R125, P0 ;  /* 0x0000007d7a00720c */ /* 0x000fe20000741270 */
[----:B------:R-:W-:Y:S02]  /*ad20*/  @P3 IMAD.MOV.U32 R122, RZ, RZ, R119 ;  /* 0x000000ffff7a3224 */ /* 0x000fe400078e0077 */
[----:B---3--:R3:W-:Y:S04]  /*ad30*/  STL [R1+0x32c], R105 ;  /* 0x00032c6901007387 */ /* 0x0087e80000100800 */
[----:B------:R-:W4:Y:S04]  /*ad40*/  @P3 LDG.E.U16 R107, desc[UR16][R122.64] ;  /* 0x000000107a6b3981 */ /* 0x000f28000c1e1500 */
[----:B------:R-:W4:Y:S04]  /*ad50*/  LDL R120, [R1+0x8f8] ;  /* 0x0008f80001787983 */ /* 0x000f280000100800 */
[----:B---3--:R-:W4:Y:S04]  /*ad60*/  LDL R105, [R1+0x8dc] ;  /* 0x0008dc0001697983 */ /* 0x008f280000100800 */
[----:B------:R-:W3:Y:S04]  /*ad70*/  LDL R121, [R1+0x8fc] ;  /* 0x0008fc0001797983 */ /* 0x000ee80000100800 */
[----:B------:R-:W3:Y:S01]  /*ad80*/  LDL.LU.64 R102, [R1+0x12a0] ;  /* 0x0012a00001667983 */ /* 0x000ee20000300a00 */
[----:B------:R-:W-:-:S03]  /*ad90*/  PRMT R109, RZ, 0x7610, R109 ;  /* 0x00007610ff6d7816 */ /* 0x000fc6000000006d */
[----:B--2---:R2:W-:Y:S02]  /*ada0*/  STL [R1+0x324], R106 ;  /* 0x0003246a01007387 */ /* 0x0045e40000100800 */
[----:B--2---:R-:W-:-:S04]  /*adb0*/  LOP3.LUT R106, R9, 0x30, RZ, 0xfc, !PT ;  /* 0x00000030096a7812 */ /* 0x004fc800078efcff */
[----:B------:R-:W-:Y:S02]  /*adc0*/  ISETP.LT.AND P3, PT, R106, R125, P0 ;  /* 0x0000007d6a00720c */ /* 0x000fe40000761270 */
[----:B------:R-:W2:Y:S01]  /*add0*/  LDL R106, [R1+0x918] ;  /* 0x00091800016a7983 */ /* 0x000ea20000100800 */
[----:B----4-:R-:W-:-:S03]  /*ade0*/  @P2 LOP3.LUT R105, R105, R104, RZ, 0x3c, !PT ;  /* 0x0000006869692212 */ /* 0x010fc600078e3cff */
[----:B------:R4:W-:Y:S01]  /*adf0*/  STL [R1+0x31c], R107 ;  /* 0x00031c6b01007387 */ /* 0x0009e20000100800 */
[----:B------:R-:W-:-:S03]  /*ae00*/  @P2 LOP3.LUT R104, R105, R104, RZ, 0x3c, !PT ;  /* 0x0000006869682212 */ /* 0x000fc600078e3cff */
[----:B------:R-:W2:Y:S03]  /*ae10*/  LDL R119, [R1+0x93c] ;  /* 0x00093c0001777983 */ /* 0x000ea60000100800 */
[----:B---3--:R-:W-:Y:S01]  /*ae20*/  @P3 LOP3.LUT R121, R121, R120, RZ, 0x3c, !PT ;  /* 0x0000007879793212 */ /* 0x008fe200078e3cff */
[----:B------:R-:W3:Y:S04]  /*ae30*/  LDL R123, [R1+0x938] ;  /* 0x00093800017b7983 */ /* 0x000ee80000100800 */
[----:B----4-:R-:W2:Y:S01]  /*ae40*/  LDL R107, [R1+0x91c] ;  /* 0x00091c00016b7983 */ /* 0x010ea20000100800 */
[----:B------:R-:W-:Y:S02]  /*ae50*/  @P2 LOP3.LUT R105, R105, R104, RZ, 0x3c, !PT ;  /* 0x0000006869692212 */ /* 0x000fe400078e3cff */
[----:B------:R-:W-:-:S03]  /*ae60*/  @P3 LOP3.LUT R120, R121, R120, RZ, 0x3c, !PT ;  /* 0x0000007879783212 */ /* 0x000fc600078e3cff */
[----:B------:R-:W4:Y:S01]  /*ae70*/  @P2 LDG.E.U16 R108, desc[UR16][R104.64] ;  /* 0x00000010686c2981 */ /* 0x000f22000c1e1500 */
[----:B------:R-:W-:-:S05]  /*ae80*/  @P3 LOP3.LUT R121, R121, R120, RZ, 0x3c, !PT ;  /* 0x0000007879793212 */ /* 0x000fca00078e3cff */
[----:B------:R-:W3:Y:S01]  /*ae90*/  @P3 LDG.E.U16 R109, desc[UR16][R120.64] ;  /* 0x00000010786d3981 */ /* 0x000ee2000c1e1500 */
[C---:B------:R-:W-:Y:S02]  /*aea0*/  LOP3.LUT R122, R9.reuse, 0x38, RZ, 0xfc, !PT ;  /* 0x00000038097a7812 */ /* 0x040fe400078efcff */
[----:B------:R-:W-:Y:S01]  /*aeb0*/  PRMT R110, RZ, 0x7610, R110 ;  /* 0x00007610ff6e7816 */ /* 0x000fe2000000006e */
[----:B------:R-:W3:Y:S01]  /*aec0*/  LDL.LU.64 R104, [R1+0x1298] ;  /* 0x0012980001687983 */ /* 0x000ee20000300a00 */
[----:B------:R-:W-:Y:S02]  /*aed0*/  ISETP.LT.AND P2, PT, R122, R125, P0 ;  /* 0x0000007d7a00720c */ /* 0x000fe40000741270 */
[----:B------:R-:W-:Y:S02]  /*aee0*/  LOP3.LUT R122, R9, 0x48, RZ, 0xfc, !PT ;  /* 0x00000048097a7812 */ /* 0x000fe400078efcff */
[----:B------:R-:W-:-:S09]  /*aef0*/  PRMT R111, RZ, 0x7610, R111 ;  /* 0x00007610ff6f7816 */ /* 0x000fd2000000006f */
[----:B--2---:R-:W-:-:S04]  /*af00*/  @P2 LOP3.LUT R107, R107, R106, RZ, 0x3c, !PT ;  /* 0x0000006a6b6b2212 */ /* 0x004fc800078e3cff */
[----:B------:R-:W-:-:S04]  /*af10*/  @P2 LOP3.LUT R106, R107, R106, RZ, 0x3c, !PT ;  /* 0x0000006a6b6a2212 */ /* 0x000fc800078e3cff */
[----:B------:R-:W-:Y:S01]  /*af20*/  @P2 LOP3.LUT R107, R107, R106, RZ, 0x3c, !PT ;  /* 0x0000006a6b6b2212 */ /* 0x000fe200078e3cff */
[----:B----4-:R2:W-:Y:S04]  /*af30*/  STL [R1+0x318], R108 ;  /* 0x0003186c01007387 */ /* 0x0105e80000100800 */
[----:B------:R-:W4:Y:S01]  /*af40*/  @P2 LDG.E.U16 R110, desc[UR16][R106.64] ;  /* 0x000000106a6e2981 */ /* 0x000f22000c1e1500 */
[----:B--2---:R-:W-:-:S04]  /*af50*/  LOP3.LUT R108, R9, 0x40, RZ, 0xfc, !PT ;  /* 0x00000040096c7812 */ /* 0x004fc800078efcff */
[-C--:B------:R-:W-:Y:S02]  /*af60*/  ISETP.LT.AND P3, PT, R108, R125.reuse, P0 ;  /* 0x0000007d6c00720c */ /* 0x080fe40000761270 */
[----:B------:R-:W2:Y:S04]  /*af70*/  LDL R108, [R1+0x958] ;  /* 0x00095800016c7983 */ /* 0x000ea80000100800 */
[----:B---3--:R3:W-:Y:S01]  /*af80*/  STL [R1+0x30c], R109 ;  /* 0x00030c6d01007387 */ /* 0x0087e20000100800 */
[----:B------:R-:W-:-:S03]  /*af90*/  ISETP.LT.AND P2, PT, R122, R125, P0 ;  /* 0x0000007d7a00720c */ /* 0x000fc60000741270 */
[----:B------:R-:W2:Y:S04]  /*afa0*/  LDL R120, [R1+0x978] ;  /* 0x0009780001787983 */ /* 0x000ea80000100800 */
[----:B------:R-:W2:Y:S04]  /*afb0*/  LDL R121, [R1+0x97c] ;  /* 0x00097c0001797983 */ /* 0x000ea80000100800 */
[----:B---3--:R-:W2:Y:S01]  /*afc0*/  LDL R109, [R1+0x95c] ;  /* 0x00095c00016d7983 */ /* 0x008ea20000100800 */
[----:B------:R-:W-:-:S03]  /*afd0*/  @P3 IMAD.MOV.U32 R122, RZ, RZ, R119 ;  /* 0x000000ffff7a3224 */ /* 0x000fc600078e0077 */
[----:B------:R-:W3:Y:S04]  /*afe0*/  LDL.LU.64 R106, [R1+0x1290] ;  /* 0x00129000016a7983 */ /* 0x000ee80000300a00 */
[----:B------:R-:W3:Y:S01]  /*aff0*/  @P3 LDG.E.U16 R111, desc[UR16][R122.64] ;  /* 0x000000107a6f3981 */ /* 0x000ee2000c1e1500 */
[----:B------:R-:W-:Y:S02]  /*b000*/  PRMT R112, RZ, 0x7610, R112 ;  /* 0x00007610ff707816 */ /* 0x000fe40000000070 */
[----:B------:R-:W-:Y:S01]  /*b010*/  PRMT R113, RZ, 0x7610, R113 ;  /* 0x00007610ff717816 */ /* 0x000fe20000000071 */
[----:B----4-:R4:W-:Y:S02]  /*b020*/  STL [R1+0x308], R110 ;  /* 0x0003086e01007387 */ /* 0x0109e40000100800 */
[----:B----4-:R-:W-:-:S04]  /*b030*/  LOP3.LUT R110, R9, 0x50, RZ, 0xfc, !PT ;  /* 0x00000050096e7812 */ /* 0x010fc800078efcff */
[----:B------:R-:W-:Y:S02]  /*b040*/  ISETP.LT.AND P3, PT, R110, R125, P0 ;  /* 0x0000007d6e00720c */ /* 0x000fe40000761270 */
[----:B------:R-:W4:Y:S01]  /*b050*/  LDL R110, [R1+0x998] ;  /* 0x00099800016e7983 */ /* 0x000f220000100800 */
[----:B--2---:R-:W-:-:S04]  /*b060*/  @P2 LOP3.LUT R109, R109, R108, RZ, 0x3c, !PT ;  /* 0x0000006c6d6d2212 */ /* 0x004fc800078e3cff */
[----:B------:R-:W-:-:S06]  /*b070*/  @P2 LOP3.LUT R108, R109, R108, RZ, 0x3c, !PT ;  /* 0x0000006c6d6c2212 */ /* 0x000fcc00078e3cff */
[----:B------:R-:W-:Y:S02]  /*b080*/  @P3 LOP3.LUT R121, R121, R120, RZ, 0x3c, !PT ;  /* 0x0000007879793212 */ /* 0x000fe400078e3cff */
[----:B------:R-:W-:Y:S02]  /*b090*/  @P2 LOP3.LUT R109, R109, R108, RZ, 0x3c, !PT ;  /* 0x0000006c6d6d2212 */ /* 0x000fe400078e3cff */
[C---:B------:R-:W-:Y:S01]  /*b0a0*/  @P3 LOP3.LUT R120, R121.reuse, R120, RZ, 0x3c, !PT ;  /* 0x0000007879783212 */ /* 0x040fe200078e3cff */
[----:B---3--:R2:W-:Y:S04]  /*b0b0*/  STL [R1+0x2fc], R111 ;  /* 0x0002fc6f01007387 */ /* 0x0085e80000100800 */
[----:B------:R-:W3:Y:S01]  /*b0c0*/  @P2 LDG.E.U16 R112, desc[UR16][R108.64] ;  /* 0x000000106c702981 */ /* 0x000ee2000c1e1500 */
[----:B------:R-:W-:-:S03]  /*b0d0*/  @P3 LOP3.LUT R121, R121, R120, RZ, 0x3c, !PT ;  /* 0x0000007879793212 */ /* 0x000fc600078e3cff */
[----:B------:R-:W4:Y:S04]  /*b0e0*/  LDL R119, [R1+0x9bc] ;  /* 0x0009bc0001777983 */ /* 0x000f280000100800 */
[----:B--2---:R-:W4:Y:S04]  /*b0f0*/  LDL R111, [R1+0x99c] ;  /* 0x00099c00016f7983 */ /* 0x004f280000100800 */
[----:B------:R-:W2:Y:S04]  /*b100*/  @P3 LDG.E.U16 R113, desc[UR16][R120.64] ;  /* 0x0000001078713981 */ /* 0x000ea8000c1e1500 */
[----:B------:R-:W2:Y:S01]  /*b110*/  LDL R123, [R1+0x9b8] ;  /* 0x0009b800017b7983 */ /* 0x000ea20000100800 */
[----:B------:R-:W-:-:S03]  /*b120*/  LOP3.LUT R122, R9, 0x58, RZ, 0xfc, !PT ;  /* 0x00000058097a7812 */ /* 0x000fc600078efcff */
[----:B------:R-:W2:Y:S01]  /*b130*/  LDL.LU.64 R108, [R1+0x1288] ;  /* 0x00128800016c7983 */ /* 0x000ea20000300a00 */
[----:B------:R-:W-:Y:S02]  /*b140*/  ISETP.LT.AND P2, PT, R122, R125, P0 ;  /* 0x0000007d7a00720c */ /* 0x000fe40000741270 */
[----:B------:R-:W-:Y:S02]  /*b150*/  PRMT R114, RZ, 0x7610, R114 ;  /* 0x00007610ff727816 */ /* 0x000fe40000000072 */
[----:B------:R-:W-:Y:S02]  /*b160*/  LOP3.LUT R122, R9, 0x68, RZ, 0xfc, !PT ;  /* 0x00000068097a7812 */ /* 0x000fe400078efcff */
[----:B------:R-:W-:Y:S01]  /*b170*/  PRMT R115, RZ, 0x7610, R115 ;  /* 0x00007610ff737816 */ /* 0x000fe20000000073 */
[----:B---3--:R3:W-:Y:S06]  /*b180*/  STL [R1+0x2f4], R112 ;  /* 0x0002f47001007387 */ /* 0x0087ec0000100800 */
[----:B----4-:R-:W-:-:S02]  /*b190*/  @P2 LOP3.LUT R111, R111, R110, RZ, 0x3c, !PT ;  /* 0x0000006e6f6f2212 */ /* 0x010fc400078e3cff */
[----:B---3--:R-:W-:Y:S02]  /*b1a0*/  LOP3.LUT R112, R9, 0x60, RZ, 0xfc, !PT ;  /* 0x0000006009707812 */ /* 0x008fe400078efcff */
[C---:B------:R-:W-:Y:S02]  /*b1b0*/  @P2 LOP3.LUT R110, R111.reuse, R110, RZ, 0x3c, !PT ;  /* 0x0000006e6f6e2212 */ /* 0x040fe400078e3cff */
[----:B------:R-:W-:Y:S02]  /*b1c0*/  ISETP.LT.AND P3, PT, R112, R125, P0 ;  /* 0x0000007d7000720c */ /* 0x000fe40000761270 */
[----:B------:R-:W3:Y:S01]  /*b1d0*/  LDL R112, [R1+0x9d8] ;  /* 0x0009d80001707983 */ /* 0x000ee20000100800 */
[----:B------:R-:W-:-:S03]  /*b1e0*/  @P2 LOP3.LUT R111, R111, R110, RZ, 0x3c, !PT ;  /* 0x0000006e6f6f2212 */ /* 0x000fc600078e3cff */
[----:B--2---:R2:W-:Y:S04]  /*b1f0*/  STL [R1+0x2ec], R113 ;  /* 0x0002ec7101007387 */ /* 0x0045e80000100800 */
[----:B------:R-:W4:Y:S04]  /*b200*/  @P2 LDG.E.U16 R114, desc[UR16][R110.64] ;  /* 0x000000106e722981 */ /* 0x000f28000c1e1500 */
[----:B------:R-:W3:Y:S04]  /*b210*/  LDL R120, [R1+0x9f8] ;  /* 0x0009f80001787983 */ /* 0x000ee80000100800 */
[----:B--2---:R-:W3:Y:S01]  /*b220*/  LDL R113, [R1+0x9dc] ;  /* 0x0009dc0001717983 */ /* 0x004ee20000100800 */
[----:B------:R-:W-:Y:S01]  /*b230*/  ISETP.LT.AND P2, PT, R122, R125, P0 ;  /* 0x0000007d7a00720c */ /* 0x000fe20000741270 */
[----:B------:R-:W-:-:S02]  /*b240*/  @P3 IMAD.MOV.U32 R122, RZ, RZ, R119 ;  /* 0x000000ffff7a3224 */ /* 0x000fc400078e0077 */
[----:B------:R-:W2:Y:S04]  /*b250*/  LDL R121, [R1+0x9fc] ;  /* 0x0009fc0001797983 */ /* 0x000ea80000100800 */
[----:B------:R-:W2:Y:S01]  /*b260*/  @P3 LDG.E.U16 R115, desc[UR16][R122.64] ;  /* 0x000000107a733981 */ /* 0x000ea2000c1e1500 */
[----:B------:R-:W-:-:S03]  /*b270*/  PRMT R116, RZ, 0x7610, R116 ;  /* 0x00007610ff747816 */ /* 0x000fc60000000074 */
[----:B------:R-:W2:Y:S01]  /*b280*/  LDL.LU.64 R110, [R1+0x1280] ;  /* 0x00128000016e7983 */ /* 0x000ea20000300a00 */
[----:B------:R-:W-:-:S03]  /*b290*/  PRMT R117, RZ, 0x7610, R117 ;  /* 0x00007610ff757816 */ /* 0x000fc60000000075 */
[----:B----4-:R4:W-:Y:S01]  /*b2a0*/  STL [R1+0x2dc], R114 ;  /* 0x0002dc7201007387 */ /* 0x0109e20000100800 */
[----:B---3--:R-:W-:-:S04]  /*b2b0*/  @P2 LOP3.LUT R113, R113, R112, RZ, 0x3c, !PT ;  /* 0x0000007071712212 */ /* 0x008fc800078e3cff */
[----:B------:R-:W-:Y:S02]  /*b2c0*/  @P2 LOP3.LUT R112, R113, R112, RZ, 0x3c, !PT ;  /* 0x0000007071702212 */ /* 0x000fe400078e3cff */
[----:B----4-:R-:W-:Y:S02]  /*b2d0*/  LOP3.LUT R114, R9, 0x70, RZ, 0xfc, !PT ;  /* 0x0000007009727812 */ /* 0x010fe400078efcff */
[----:B------:R-:W-:Y:S02]  /*b2e0*/  @P2 LOP3.LUT R113, R113, R112, RZ, 0x3c, !PT ;  /* 0x0000007071712212 */ /* 0x000fe400078e3cff */
[----:B------:R-:W-:Y:S02]  /*b2f0*/  ISETP.LT.AND P3, PT, R114, R125, P0 ;  /* 0x0000007d7200720c */ /* 0x000fe40000761270 */
[----:B------:R-:W3:Y:S04]  /*b300*/  LDL R114, [R1+0xa18] ;  /* 0x000a180001727983 */ /* 0x000ee80000100800 */
[----:B------:R-:W4:Y:S04]  /*b310*/  @P2 LDG.E.U16 R116, desc[UR16][R112.64] ;  /* 0x0000001070742981 */ /* 0x000f28000c1e1500 */
[----:B--2---:R2:W-:Y:S03]  /*b320*/  STL [R1+0x2e4], R115 ;  /* 0x0002e47301007387 */ /* 0x0045e60000100800 */
[-C--:B------:R-:W-:Y:S01]  /*b330*/  @P3 LOP3.LUT R121, R121, R120.reuse, RZ, 0x3c, !PT ;  /* 0x0000007879793212 */ /* 0x080fe200078e3cff */
[----:B------:R-:W3:Y:S04]  /*b340*/  LDL R119, [R1+0x844] ;  /* 0x0008440001777983 */ /* 0x000ee80000100800 */
[----:B------:R-:W3:Y:S04]  /*b350*/  LDL R123, [R1+0x840] ;  /* 0x00084000017b7983 */ /* 0x000ee80000100800 */
[----:B--2---:R-:W3:Y:S01]  /*b360*/  LDL R115, [R1+0xa1c] ;  /* 0x000a1c0001737983 */ /* 0x004ee20000100800 */
[----:B------:R-:W-:-:S02]  /*b370*/  @P3 LOP3.LUT R120, R121, R120, RZ, 0x3c, !PT ;  /* 0x0000007879783212 */ /* 0x000fc400078e3cff */
[----:B------:R-:W-:Y:S01]  /*b380*/  LOP3.LUT R122, R9, 0x78, RZ, 0xfc, !PT ;  /* 0x00000078097a7812 */ /* 0x000fe200078efcff */
[----:B------:R-:W2:Y:S01]  /*b390*/  LDL.LU.64 R112, [R1+0x1278] ;  /* 0x0012780001707983 */ /* 0x000ea20000300a00 */
[----:B------:R-:W-:-:S05]  /*b3a0*/  @P3 LOP3.LUT R121, R121, R120, RZ, 0x3c, !PT ;  /* 0x0000007879793212 */ /* 0x000fca00078e3cff */
[----:B------:R-:W2:Y:S01]  /*b3b0*/  @P3 LDG.E.U16 R117, desc[UR16][R120.64] ;  /* 0x0000001078753981 */ /* 0x000ea2000c1e1500 */
[----:B------:R-:W-:Y:S02]  /*b3c0*/  ISETP.LT.AND P2, PT, R122, R125, P0 ;  /* 0x0000007d7a00720c */ /* 0x000fe40000741270 */
[----:B------:R-:W-:Y:S02]  /*b3d0*/  PRMT R42, RZ, 0x7610, R42 ;  /* 0x00007610ff2a7816 */ /* 0x000fe4000000002a */
[C---:B------:R-:W-:Y:S02]  /*b3e0*/  LOP3.LUT R122, R9.reuse, 0xa, RZ, 0xfc, !PT ;  /* 0x0000000a097a7812 */ /* 0x040fe400078efcff */
[----:B------:R-:W-:Y:S01]  /*b3f0*/  PRMT R118, RZ, 0x7610, R118 ;  /* 0x00007610ff767816 */ /* 0x000fe20000000076 */
[----:B----4-:R4:W-:Y:S02]  /*b400*/  STL [R1+0x2d8], R116 ;  /* 0x0002d87401007387 */ /* 0x0109e40000100800 */
[----:B----4-:R-:W-:-:S04]  /*b410*/  LOP3.LUT R116, R9, 0x2, RZ, 0xfc, !PT ;  /* 0x0000000209747812 */ /* 0x010fc800078efcff */
[----:B------:R-:W-:Y:S02]  /*b420*/  ISETP.LT.AND P3, PT, R116, R125, P0 ;  /* 0x0000007d7400720c */ /* 0x000fe40000761270 */
[-C--:B---3--:R-:W-:Y:S01]  /*b430*/  @P2 LOP3.LUT R115, R115, R114.reuse, RZ, 0x3c, !PT ;  /* 0x0000007273732212 */ /* 0x088fe200078e3cff */
[----:B------:R-:W3:Y:S03]  /*b440*/  LDL R116, [R1+0x860] ;  /* 0x0008600001747983 */ /* 0x000ee60000100800 */
[----:B------:R-:W-:-:S04]  /*b450*/  @P2 LOP3.LUT R114, R115, R114, RZ, 0x3c, !PT ;  /* 0x0000007273722212 */ /* 0x000fc800078e3cff */
[----:B------:R-:W-:-:S05]  /*b460*/  @P2 LOP3.LUT R115, R115, R114, RZ, 0x3c, !PT ;  /* 0x0000007273732212 */ /* 0x000fca00078e3cff */
[----:B------:R-:W4:Y:S01]  /*b470*/  @P2 LDG.E.U16 R42, desc[UR16][R114.64] ;  /* 0x00000010722a2981 */ /* 0x000f22000c1e1500 */
[----:B------:R-:W-:Y:S01]  /*b480*/  ISETP.LT.AND P2, PT, R122, R125, P0 ;  /* 0x0000007d7a00720c */ /* 0x000fe20000741270 */
[----:B------:R-:W-:-:S05]  /*b490*/  @P3 IMAD.MOV.U32 R122, RZ, RZ, R119 ;  /* 0x000000ffff7a3224 */ /* 0x000fca00078e0077 */
[----:B------:R-:W3:Y:S04]  /*b4a0*/  @P3 LDG.E.U16 R118, desc[UR16][R122.64] ;  /* 0x000000107a763981 */ /* 0x000ee8000c1e1500 */
[----:B--2---:R2:W-:Y:S04]  /*b4b0*/  STL [R1+0x2cc], R117 ;  /* 0x0002cc7501007387 */ /* 0x0045e80000100800 */
[----:B------:R-:W3:Y:S04]  /*b4c0*/  LDL R120, [R1+0x880] ;  /* 0x0008800001787983 */ /* 0x000ee80000100800 */
[----:B------:R-:W3:Y:S04]  /*b4d0*/  LDL R121, [R1+0x884] ;  /* 0x0008840001797983 */ /* 0x000ee80000100800 */
[----:B--2---:R-:W2:Y:S04]  /*b4e0*/  LDL R117, [R1+0x864] ;  /* 0x0008640001757983 */ /* 0x004ea80000100800 */
[----:B------:R-:W2:Y:S01]  /*b4f0*/  LDL.LU.64 R114, [R1+0x1270] ;  /* 0x0012700001727983 */ /* 0x000ea20000300a00 */
[----:B------:R-:W-:-:S02]  /*b500*/  PRMT R40, RZ, 0x7610, R40 ;  /* 0x00007610ff287816 */ /* 0x000fc40000000028 */
[----:B------:R-:W-:Y:S01]  /*b510*/  PRMT R41, RZ, 0x7610, R41 ;  /* 0x00007610ff297816 */ /* 0x000fe20000000029 */
[----:B----4-:R4:W-:Y:S04]  /*b520*/  STL [R1+0x2bc], R42 ;  /* 0x0002bc2a01007387 */ /* 0x0109e80000100800 */
[----:B---3--:R3:W-:Y:S01]  /*b530*/  STL [R1+0x2c8], R118 ;  /* 0x0002c87601007387 */ /* 0x0087e20000100800 */
[----:B----4-:R-:W-:-:S03]  /*b540*/  LOP3.LUT R42, R9, 0x12, RZ, 0xfc, !PT ;  /* 0x00000012092a7812 */ /* 0x010fc600078efcff */
[----:B------:R-:W4:Y:S04]  /*b550*/  LDL R119, [R1+0x8a4] ;  /* 0x0008a40001777983 */ /* 0x000f280000100800 */
[----:B------:R-:W4:Y:S04]  /*b560*/  LDL R122, [R1+0x8c0] ;  /* 0x0008c000017a7983 */ /* 0x000f280000100800 */
[----:B---3--:R-:W4:Y:S01]  /*b570*/  LDL R118, [R1+0x8a0] ;  /* 0x0008a00001767983 */ /* 0x008f220000100800 */
[----:B------:R-:W-:Y:S02]  /*b580*/  ISETP.LT.AND P3, PT, R42, R125, P0 ;  /* 0x0000007d2a00720c */ /* 0x000fe40000761270 */
[-C--:B--2---:R-:W-:Y:S01]  /*b590*/  @P2 LOP3.LUT R117, R117, R116.reuse, RZ, 0x3c, !PT ;  /* 0x0000007475752212 */ /* 0x084fe200078e3cff */
[----:B------:R-:W2:Y:S03]  /*b5a0*/  LDL R123, [R1+0x8c4] ;  /* 0x0008c400017b7983 */ /* 0x000ea60000100800 */
[----:B------:R-:W-:-:S04]  /*b5b0*/  @P2 LOP3.LUT R116, R117, R116, RZ, 0x3c, !PT ;  /* 0x0000007475742212 */ /* 0x000fc800078e3cff */
[----:B------:R-:W-:-:S03]  /*b5c0*/  @P2 LOP3.LUT R117, R117, R116, RZ, 0x3c, !PT ;  /* 0x0000007475752212 */ /* 0x000fc600078e3cff */
[-C--:B------:R-:W-:Y:S02]  /*b5d0*/  @P3 LOP3.LUT R121, R121, R120.reuse, RZ, 0x3c, !PT ;  /* 0x0000007879793212 */ /* 0x080fe400078e3cff */
[----:B------:R-:W3:Y:S02]  /*b5e0*/  @P2 LDG.E.U16 R40, desc[UR16][R116.64] ;  /* 0x0000001074282981 */ /* 0x000ee4000c1e1500 */
[----:B------:R-:W-:-:S04]  /*b5f0*/  @P3 LOP3.LUT R120, R121, R120, RZ, 0x3c, !PT ;  /* 0x0000007879783212 */ /* 0x000fc800078e3cff */
[----:B------:R-:W-:-:S05]  /*b600*/  @P3 LOP3.LUT R121, R121, R120, RZ, 0x3c, !PT ;  /* 0x0000007879793212 */ /* 0x000fca00078e3cff */
[----:B------:R-:W2:Y:S01]  /*b610*/  @P3 LDG.E.U16 R41, desc[UR16][R120.64] ;  /* 0x0000001078293981 */ /* 0x000ea2000c1e1500 */
[----:B------:R-:W-:Y:S02]  /*b620*/  LOP3.LUT R42, R9, 0x1a, RZ, 0xfc, !PT ;  /* 0x0000001a092a7812 */ /* 0x000fe400078efcff */
[----:B------:R-:W-:Y:S01]  /*b630*/  PRMT R30, RZ, 0x7610, R30 ;  /* 0x00007610ff1e7816 */ /* 0x000fe2000000001e */
[----:B------:R-:W2:Y:S01]  /*b640*/  LDL.LU.64 R116, [R1+0x1268] ;  /* 0x0012680001747983 */ /* 0x000ea20000300a00 */
[----:B------:R-:W-:Y:S02]  /*b650*/  ISETP.LT.AND P2, PT, R42, R125, P0 ;  /* 0x0000007d2a00720c */ /* 0x000fe40000741270 */
[----:B------:R-:W-:-:S11]  /*b660*/  PRMT R31, RZ, 0x7610, R31 ;  /* 0x00007610ff1f7816 */ /* 0x000fd6000000001f */
[----:B----4-:R-:W-:-:S04]  /*b670*/  @P2 LOP3.LUT R119, R119, R118, RZ, 0x3c, !PT ;  /* 0x0000007677772212 */ /* 0x010fc800078e3cff */
[----:B------:R-:W-:-:S04]  /*b680*/  @P2 LOP3.LUT R118, R119, R118, RZ, 0x3c, !PT ;  /* 0x0000007677762212 */ /* 0x000fc800078e3cff */
[----:B------:R-:W-:-:S05]  /*b690*/  @P2 LOP3.LUT R119, R119, R118, RZ, 0x3c, !PT ;  /* 0x0000007677772212 */ /* 0x000fca00078e3cff */
[----:B------:R-:W4:Y:S04]  /*b6a0*/  @P2 LDG.E.U16 R30, desc[UR16][R118.64] ;  /* 0x00000010761e2981 */ /* 0x000f28000c1e1500 */
[----:B---3--:R3:W-:Y:S04]  /*b6b0*/  STL [R1+0x2b4], R40 ;  /* 0x0002b42801007387 */ /* 0x0087e80000100800 */
[----:B------:R-:W4:Y:S04]  /*b6c0*/  LDL R120, [R1+0x8e0] ;  /* 0x0008e00001787983 */ /* 0x000f280000100800 */
[----:B------:R-:W4:Y:S01]  /*b6d0*/  LDL R121, [R1+0x8e4] ;  /* 0x0008e40001797983 */ /* 0x000f220000100800 */
[----:B---3--:R-:W-:-:S04]  /*b6e0*/  LOP3.LUT R40, R9, 0x22, RZ, 0xfc, !PT ;  /* 0x0000002209287812 */ /* 0x008fc800078efcff */
[----:B------:R-:W-:Y:S02]  /*b6f0*/  ISETP.LT.AND P3, PT, R40, R125, P0 ;  /* 0x0000007d2800720c */ /* 0x000fe40000761270 */
[----:B------:R-:W3:Y:S04]  /*b700*/  LDL R40, [R1+0x900] ;  /* 0x0009000001287983 */ /* 0x000ee80000100800 */
[----:B--2---:R2:W-:Y:S04]  /*b710*/  STL [R1+0x2ac], R41 ;  /* 0x0002ac2901007387 */ /* 0x0045e80000100800 */
[----:B--2---:R-:W3:Y:S03]  /*b720*/  LDL R41, [R1+0x904] ;  /* 0x0009040001297983 */ /* 0x004ee60000100800 */
[----:B------:R-:W-:-:S02]  /*b730*/  @P3 LOP3.LUT R123, R123, R122, RZ, 0x3c, !PT ;  /* 0x0000007a7b7b3212 */ /* 0x000fc400078e3cff */
[----:B------:R-:W-:Y:S01]  /*b740*/  LOP3.LUT R42, R9, 0x2a, RZ, 0xfc, !PT ;  /* 0x0000002a092a7812 */ /* 0x000fe200078efcff */
[----:B------:R-:W2:Y:S01]  /*b750*/  LDL.LU.64 R118, [R1+0x1260] ;  /* 0x0012600001767983 */ /* 0x000ea20000300a00 */
[----:B------:R-:W-:-:S04]  /*b760*/  @P3 LOP3.LUT R122, R123, R122, RZ, 0x3c, !PT ;  /* 0x0000007a7b7a3212 */ /* 0x000fc800078e3cff */
[----:B------:R-:W-:-:S05]  /*b770*/  @P3 LOP3.LUT R123, R123, R122, RZ, 0x3c, !PT ;  /* 0x0000007a7b7b3212 */ /* 0x000fca00078e3cff */
[----:B------:R-:W2:Y:S01]  /*b780*/  @P3 LDG.E.U16 R31, desc[UR16][R122.64] ;  /* 0x000000107a1f3981 */ /* 0x000ea2000c1e1500 */
[----:B------:R-:W-:Y:S02]  /*b790*/  ISETP.LT.AND P2, PT, R42, R125, P0 ;  /* 0x0000007d2a00720c */ /* 0x000fe40000741270 */
[----:B------:R-:W-:Y:S02]  /*b7a0*/  PRMT R10, RZ, 0x7610, R10 ;  /* 0x00007610ff0a7816 */ /* 0x000fe4000000000a */
[----:B------:R-:W-:Y:S01]  /*b7b0*/  PRMT R11, RZ, 0x7610, R11 ;  /* 0x00007610ff0b7816 */ /* 0x000fe2000000000b */
[----:B----4-:R4:W-:Y:S04]  /*b7c0*/  STL [R1+0x2a4], R30 ;  /* 0x0002a41e01007387 */ /* 0x0109e80000100800 */
[----:B------:R-:W2:Y:S04]  /*b7d0*/  LDL R122, [R1+0x920] ;  /* 0x00092000017a7983 */ /* 0x000ea80000100800 */
[----:B------:R-:W2:Y:S01]  /*b7e0*/  LDL R123, [R1+0x924] ;  /* 0x00092400017b7983 */ /* 0x000ea20000100800 */
[----:B----4-:R-:W-:-:S04]  /*b7f0*/  LOP3.LUT R30, R9, 0x32, RZ, 0xfc, !PT ;  /* 0x00000032091e7812 */ /* 0x010fc800078efcff */
[----:B------:R-:W-:Y:S02]  /*b800*/  ISETP.LT.AND P3, PT, R30, R125, P0 ;  /* 0x0000007d1e00720c */ /* 0x000fe40000761270 */
[-C--:B------:R-:W-:Y:S01]  /*b810*/  @P2 LOP3.LUT R121, R121, R120.reuse, RZ, 0x3c, !PT ;  /* 0x0000007879792212 */ /* 0x080fe200078e3cff */
[----:B------:R-:W4:Y:S03]  /*b820*/  LDL R30, [R1+0x940] ;  /* 0x00094000011e7983 */ /* 0x000f260000100800 */
[----:B------:R-:W-:-:S04]  /*b830*/  @P2 LOP3.LUT R120, R121, R120, RZ, 0x3c, !PT ;  /* 0x0000007879782212 */ /* 0x000fc800078e3cff */
[----:B------:R-:W-:-:S05]  /*b840*/  @P2 LOP3.LUT R121, R121, R120, RZ, 0x3c, !PT ;  /* 0x0000007879792212 */ /* 0x000fca00078e3cff */
[----:B------:R-:W4:Y:S01]  /*b850*/  @P2 LDG.E.U16 R10, desc[UR16][R120.64] ;  /* 0x00000010780a2981 */ /* 0x000f22000c1e1500 */
[----:B---3--:R-:W-:-:S04]  /*b860*/  @P3 LOP3.LUT R41, R41, R40, RZ, 0x3c, !PT ;  /* 0x0000002829293212 */ /* 0x008fc800078e3cff */
[----:B------:R-:W-:-:S04]  /*b870*/  @P3 LOP3.LUT R40, R41, R40, RZ, 0x3c, !PT ;  /* 0x0000002829283212 */ /* 0x000fc800078e3cff */
[----:B------:R-:W-:-:S05]  /*b880*/  @P3 LOP3.LUT R41, R41, R40, RZ, 0x3c, !PT ;  /* 0x0000002829293212 */ /* 0x000fca00078e3cff */
[----:B------:R-:W3:Y:S04]  /*b890*/  @P3 LDG.E.U16 R11, desc[UR16][R40.64] ;  /* 0x00000010280b3981 */ /* 0x000ee8000c1e1500 */
[----:B--2---:R2:W-:Y:S04]  /*b8a0*/  STL [R1+0x29c], R31 ;  /* 0x00029c1f01007387 */ /* 0x0045e80000100800 */
[----:B--2---:R-:W2:Y:S01]  /*b8b0*/  LDL R31, [R1+0x944] ;  /* 0x00094400011f7983 */ /* 0x004ea20000100800 */
[----:B------:R-:W-:-:S03]  /*b8c0*/  LOP3.LUT R42, R9, 0x3a, RZ, 0xfc, !PT ;  /* 0x0000003a092a7812 */ /* 0x000fc600078efcff */
[----:B------:R-:W2:Y:S01]  /*b8d0*/  LDL.LU.64 R120, [R1+0x1258] ;  /* 0x0012580001787983 */ /* 0x000ea20000300a00 */
[----:B------:R-:W-:Y:S02]  /*b8e0*/  ISETP.LT.AND P2, PT, R42, R125, P0 ;  /* 0x0000007d2a00720c */ /* 0x000fe40000741270 */
[----:B------:R-:W-:Y:S02]  /*b8f0*/  PRMT R12, RZ, 0x7610, R12 ;  /* 0x00007610ff0c7816 */ /* 0x000fe4000000000c */
[----:B------:R-:W-:-:S09]  /*b900*/  PRMT R13, RZ, 0x7610, R13 ;  /* 0x00007610ff0d7816 */ /* 0x000fd2000000000d */
[----:B------:R-:W-:-:S04]  /*b910*/  @P2 LOP3.LUT R123, R123, R122, RZ, 0x3c, !PT ;  /* 0x0000007a7b7b2212 */ /* 0x000fc800078e3cff */
[----:B------:R-:W-:-:S04]  /*b920*/  @P2 LOP3.LUT R122, R123, R122, RZ, 0x3c, !PT ;  /* 0x0000007a7b7a2212 */ /* 0x000fc800078e3cff */
[----:B------:R-:W-:-:S05]  /*b930*/  @P2 LOP3.LUT R123, R123, R122, RZ, 0x3c, !PT ;  /* 0x0000007a7b7b2212 */ /* 0x000fca00078e3cff */
[----:B------:R-:W2:Y:S04]  /*b940*/  @P2 LDG.E.U16 R12, desc[UR16][R122.64] ;  /* 0x000000107a0c2981 */ /* 0x000ea8000c1e1500 */
[----:B----4-:R4:W-:Y:S02]  /*b950*/  STL [R1+0x298], R10 ;  /* 0x0002980a01007387 */ /* 0x0109e40000100800 */
[----:B----4-:R-:W-:-:S04]  /*b960*/  LOP3.LUT R10, R9, 0x42, RZ, 0xfc, !PT ;  /* 0x00000042090a7812 */ /* 0x010fc800078efcff */
[----:B------:R-:W-:Y:S02]  /*b970*/  ISETP.LT.AND P3, PT, R10, R125, P0 ;  /* 0x0000007d0a00720c */ /* 0x000fe40000761270 */
[----:B------:R-:W4:Y:S04]  /*b980*/  LDL R10, [R1+0x960] ;  /* 0x00096000010a7983 */ /* 0x000f280000100800 */
[----:B---3--:R3:W-:Y:S04]  /*b990*/  STL [R1+0x28c], R11 ;  /* 0x00028c0b01007387 */ /* 0x0087e80000100800 */
[----:B------:R-:W4:Y:S04]  /*b9a0*/  LDL R40, [R1+0x980] ;  /* 0x0009800001287983 */ /* 0x000f280000100800 */
[----:B------:R-:W4:Y:S04]  /*b9b0*/  LDL R41, [R1+0x984] ;  /* 0x0009840001297983 */ /* 0x000f280000100800 */
[----:B---3--:R-:W4:Y:S01]  /*b9c0*/  LDL R11, [R1+0x964] ;  /* 0x00096400010b7983 */ /* 0x008f220000100800 */
[----:B--2---:R-:W-:-:S02]  /*b9d0*/  @P3 LOP3.LUT R31, R31, R30, RZ, 0x3c, !PT ;  /* 0x0000001e1f1f3212 */ /* 0x004fc400078e3cff */
[----:B------:R-:W-:Y:S01]  /*b9e0*/  LOP3.LUT R42, R9, 0x4a, RZ, 0xfc, !PT ;  /* 0x0000004a092a7812 */ /* 0x000fe200078efcff */
[----:B------:R-:W2:Y:S01]  /*b9f0*/  LDL.LU.64 R122, [R1+0x1250] ;  /* 0x00125000017a7983 */ /* 0x000ea20000300a00 */
[----:B------:R-:W-:-:S04]  /*ba00*/  @P3 LOP3.LUT R30, R31, R30, RZ, 0x3c, !PT ;  /* 0x0000001e1f1e3212 */ /* 0x000fc800078e3cff */
[----:B------:R-:W-:-:S05]  /*ba10*/  @P3 LOP3.LUT R31, R31, R30, RZ, 0x3c, !PT ;  /* 0x0000001e1f1f3212 */ /* 0x000fca00078e3cff */
[----:B------:R-:W3:Y:S01]  /*ba20*/  @P3 LDG.E.U16 R13, desc[UR16][R30.64] ;  /* 0x000000101e0d3981 */ /* 0x000ee2000c1e1500 */
[----:B------:R-:W-:Y:S02]  /*ba30*/  ISETP.LT.AND P2, PT, R42, R125, P0 ;  /* 0x0000007d2a00720c */ /* 0x000fe40000741270 */
[----:B------:R-:W-:Y:S02]  /*ba40*/  PRMT R14, RZ, 0x7610, R14 ;  /* 0x00007610ff0e7816 */ /* 0x000fe4000000000e */
[----:B------:R-:W-:Y:S01]  /*ba50*/  PRMT R15, RZ, 0x7610, R15 ;  /* 0x00007610ff0f7816 */ /* 0x000fe2000000000f */
[----:B------:R0:W-:Y:S02]  /*ba60*/  STL [R1+0x288], R12 ;  /* 0x0002880c01007387 */ /* 0x0001e40000100800 */
[----:B0-----:R-:W-:-:S04]  /*ba70*/  LOP3.LUT R12, R9, 0x52, RZ, 0xfc, !PT ;  /* 0x00000052090c7812 */ /* 0x001fc800078efcff */
[----:B------:R-:W-:Y:S02]  /*ba80*/  ISETP.LT.AND P3, PT, R12, R125, P0 ;  /* 0x0000007d0c00720c */ /* 0x000fe40000761270 */
[----:B------:R-:W2:Y:S01]  /*ba90*/  LDL R12, [R1+0x9a0] ;  /* 0x0009a000010c7983 */ /* 0x000ea20000100800 */
[----:B----4-:R-:W-:-:S04]  /*baa0*/  @P2 LOP3.LUT R11, R11, R10, RZ, 0x3c, !PT ;  /* 0x0000000a0b0b2212 */ /* 0x010fc800078e3cff */
[----:B------:R-:W-:-:S04]  /*bab0*/  @P2 LOP3.LUT R10, R11, R10, RZ, 0x3c, !PT ;  /* 0x0000000a0b0a2212 */ /* 0x000fc800078e3cff */
[----:B------:R-:W-:-:S05]  /*bac0*/  @P2 LOP3.LUT R11, R11, R10, RZ, 0x3c, !PT ;  /* 0x0000000a0b0b2212 */ /* 0x000fca00078e3cff */
[----:B------:R-:W4:Y:S01]  /*bad0*/  @P2 LDG.E.U16 R14, desc[UR16][R10.64] ;  /* 0x000000100a0e2981 */ /* 0x000f22000c1e1500 */
[----:B------:R-:W-:-:S03]  /*bae0*/  @P3 LOP3.LUT R41, R41, R40, RZ, 0x3c, !PT ;  /* 0x0000002829293212 */ /* 0x000fc600078e3cff */
[----:B---3--:R0:W-:Y:S01]  /*baf0*/  STL [R1+0x27c], R13 ;  /* 0x00027c0d01007387 */ /* 0x0081e20000100800 */
[----:B------:R-:W-:-:S03]  /*bb00*/  @P3 LOP3.LUT R40, R41, R40, RZ, 0x3c, !PT ;  /* 0x0000002829283212 */ /* 0x000fc600078e3cff */
[----:B------:R-:W3:Y:S01]  /*bb10*/  LDL R30, [R1+0x9c0] ;  /* 0x0009c000011e7983 */ /* 0x000ee20000100800 */
[----:B------:R-:W-:-:S03]  /*bb20*/  @P3 LOP3.LUT R41, R41, R40, RZ, 0x3c, !PT ;  /* 0x0000002829293212 */ /* 0x000fc600078e3cff */
[----:B------:R-:W3:Y:S04]  /*bb30*/  LDL R31, [R1+0x9c4] ;  /* 0x0009c400011f7983 */ /* 0x000ee80000100800 */
[----:B0-----:R-:W2:Y:S04]  /*bb40*/  LDL R13, [R1+0x9a4] ;  /* 0x0009a400010d7983 */ /* 0x001ea80000100800 */
[----:B------:R-:W3:Y:S01]  /*bb50*/  @P3 LDG.E.U16 R15, desc[UR16][R40.64] ;  /* 0x00000010280f3981 */ /* 0x000ee2000c1e1500 */
[----:B------:R-:W-:-:S03]  /*bb60*/  LOP3.LUT R42, R9, 0x5a, RZ, 0xfc, !PT ;  /* 0x0000005a092a7812 */ /* 0x000fc600078efcff */
[----:B------:R-:W3:Y:S01]  /*bb70*/  LDL.LU.64 R10, [R1+0x1248] ;  /* 0x00124800010a7983 */ /* 0x000ee20000300a00 */
[----:B------:R-:W-:Y:S02]  /*bb80*/  ISETP.LT.AND P2, PT, R42, R125, P0 ;  /* 0x0000007d2a00720c */ /* 0x000fe40000741270 */
[----:B------:R-:W-:Y:S02]  /*bb90*/  PRMT R16, RZ, 0x7610, R16 ;  /* 0x00007610ff107816 */ /* 0x000fe40000000010 */
[----:B------:R-:W-:Y:S01]  /*bba0*/  PRMT R17, RZ, 0x7610, R17 ;  /* 0x00007610ff117816 */ /* 0x000fe20000000011 */
[----:B----4-:R0:W-:Y:S02]  /*bbb0*/  STL [R1+0x274], R14 ;  /* 0x0002740e01007387 */ /* 0x0101e40000100800 */
[----:B0-----:R-:W-:-:S04]  /*bbc0*/  LOP3.LUT R14, R9, 0x62, RZ, 0xfc, !PT ;  /* 0x00000062090e7812 */ /* 0x001fc800078efcff */
[----:B------:R-:W-:Y:S02]  /*bbd0*/  ISETP.LT.AND P3, PT, R14, R125, P0 ;  /* 0x0000007d0e00720c */ /* 0x000fe40000761270 */
[-C--:B--2---:R-:W-:Y:S01]  /*bbe0*/  @P2 LOP3.LUT R13, R13, R12.reuse, RZ, 0x3c, !PT ;  /* 0x0000000c0d0d2212 */ /* 0x084fe200078e3cff */
[----:B------:R-:W2:Y:S03]  /*bbf0*/  LDL R14, [R1+0x9e0] ;  /* 0x0009e000010e7983 */ /* 0x000ea60000100800 */
[C---:B------:R-:W-:Y:S01]  /*bc00*/  @P2 LOP3.LUT R12, R13.reuse, R12, RZ, 0x3c, !PT ;  /* 0x0000000c0d0c2212 */ /* 0x040fe200078e3cff */
[----:B---3--:R0:W-:Y:S03]  /*bc10*/  STL [R1+0x26c], R15 ;  /* 0x00026c0f01007387 */ /* 0x0081e60000100800 */
[----:B------:R-:W-:Y:S01]  /*bc20*/  @P2 LOP3.LUT R13, R13, R12, RZ, 0x3c, !PT ;  /* 0x0000000c0d0d2212 */ /* 0x000fe200078e3cff */
[----:B------:R-:W3:Y:S02]  /*bc30*/  LDL R40, [R1+0xa00] ;  /* 0x000a000001287983 */ /* 0x000ee40000100800 */
[----:B------:R-:W-:-:S02]  /*bc40*/  @P3 LOP3.LUT R31, R31, R30, RZ, 0x3c, !PT ;  /* 0x0000001e1f1f3212 */ /* 0x000fc400078e3cff */
[----:B------:R-:W4:Y:S04]  /*bc50*/  @P2 LDG.E.U16 R16, desc[UR16][R12.64] ;  /* 0x000000100c102981 */ /* 0x000f28000c1e1500 */
[----:B0-----:R-:W2:Y:S01]  /*bc60*/  LDL R15, [R1+0x9e4] ;  /* 0x0009e400010f7983 */ /* 0x001ea20000100800 */
[----:B------:R-:W-:-:S03]  /*bc70*/  @P3 LOP3.LUT R30, R31, R30, RZ, 0x3c, !PT ;  /* 0x0000001e1f1e3212 */ /* 0x000fc600078e3cff */
[----:B------:R-:W3:Y:S01]  /*bc80*/  LDL R41, [R1+0xa04] ;  /* 0x000a040001297983 */ /* 0x000ee20000100800 */
[----:B------:R-:W-:Y:S02]  /*bc90*/  @P3 LOP3.LUT R31, R31, R30, RZ, 0x3c, !PT ;  /* 0x0000001e1f1f3212 */ /* 0x000fe400078e3cff */
[----:B------:R-:W-:Y:S01]  /*bca0*/  LOP3.LUT R42, R9, 0x6a, RZ, 0xfc, !PT ;  /* 0x0000006a092a7812 */ /* 0x000fe200078efcff */
[----:B------:R-:W3:Y:S04]  /*bcb0*/  LDL.LU.64 R12, [R1+0x1240] ;  /* 0x00124000010c7983 */ /* 0x000ee80000300a00 */
[----:B------:R-:W3:Y:S01]  /*bcc0*/  @P3 LDG.E.U16 R17, desc[UR16][R30.64] ;  /* 0x000000101e113981 */ /* 0x000ee2000c1e1500 */
[----:B------:R-:W-:Y:S02]  /*bcd0*/  ISETP.LT.AND P2, PT, R42, R125, P0 ;  /* 0x0000007d2a00720c */ /* 0x000fe40000741270 */
[----:B------:R-:W-:-:S02]  /*bce0*/  PRMT R18, RZ, 0x7610, R18 ;  /* 0x00007610ff127816 */ /* 0x000fc40000000012 */
[----:B------:R-:W-:Y:S01]  /*bcf0*/  PRMT R19, RZ, 0x7610, R19 ;  /* 0x00007610ff137816 */ /* 0x000fe20000000013 */
[----:B----4-:R0:W-:Y:S08]  /*bd00*/  STL [R1+0x25c], R16 ;  /* 0x00025c1001007387 */ /* 0x0101f00000100800 */
[----:B--2---:R-:W-:-:S04]  /*bd10*/  @P2 LOP3.LUT R15, R15, R14, RZ, 0x3c, !PT ;  /* 0x0000000e0f0f2212 */ /* 0x004fc800078e3cff */
[----:B------:R-:W-:Y:S02]  /*bd20*/  @P2 LOP3.LUT R14, R15, R14, RZ, 0x3c, !PT ;  /* 0x0000000e0f0e2212 */ /* 0x000fe400078e3cff */
[----:B0-----:R-:W-:Y:S02]  /*bd30*/  LOP3.LUT R16, R9, 0x72, RZ, 0xfc, !PT ;  /* 0x0000007209107812 */ /* 0x001fe400078efcff */
[----:B------:R-:W-:Y:S02]  /*bd40*/  @P2 LOP3.LUT R15, R15, R14, RZ, 0x3c, !PT ;  /* 0x0000000e0f0f2212 */ /* 0x000fe400078e3cff */
[----:B------:R-:W-:Y:S02]  /*bd50*/  ISETP.LT.AND P3, PT, R16, R125, P0 ;  /* 0x0000007d1000720c */ /* 0x000fe40000761270 */
[----:B------:R-:W2:Y:S04]  /*bd60*/  LDL R16, [R1+0x82c] ;  /* 0x00082c0001107983 */ /* 0x000ea80000100800 */
[----:B---3--:R0:W-:Y:S04]  /*bd70*/  STL [R1+0x264], R17 ;  /* 0x0002641101007387 */ /* 0x0081e80000100800 */
[----:B------:R-:W3:Y:S03]  /*bd80*/  @P2 LDG.E.U16 R18, desc[UR16][R14.64] ;  /* 0x000000100e122981 */ /* 0x000ee6000c1e1500 */
[-C--:B------:R-:W-:Y:S01]  /*bd90*/  @P3 LOP3.LUT R41, R41, R40.reuse, RZ, 0x3c, !PT ;  /* 0x0000002829293212 */ /* 0x080fe200078e3cff */
[----:B------:R-:W4:Y:S04]  /*bda0*/  LDL R30, [R1+0x848] ;  /* 0x00084800011e7983 */ /* 0x000f280000100800 */
[----:B0-----:R-:W2:Y:S01]  /*bdb0*/  LDL R17, [R1+0xa20] ;  /* 0x000a200001117983 */ /* 0x001ea20000100800 */
[----:B------:R-:W-:-:S03]  /*bdc0*/  @P3 LOP3.LUT R40, R41, R40, RZ, 0x3c, !PT ;  /* 0x0000002829283212 */ /* 0x000fc600078e3cff */
[----:B------:R-:W4:Y:S01]  /*bdd0*/  LDL R31, [R1+0x84c] ;  /* 0x00084c00011f7983 */ /* 0x000f220000100800 */
[----:B------:R-:W-:Y:S02]  /*bde0*/  @P3 LOP3.LUT R41, R41, R40, RZ, 0x3c, !PT ;  /* 0x0000002829293212 */ /* 0x000fe400078e3cff */
[----:B------:R-:W-:Y:S01]  /*bdf0*/  LOP3.LUT R42, R9, 0x7a, RZ, 0xfc, !PT ;  /* 0x0000007a092a7812 */ /* 0x000fe200078efcff */
[----:B------:R-:W4:Y:S04]  /*be00*/  LDL.LU.64 R14, [R1+0x1238] ;  /* 0x00123800010e7983 */ /* 0x000f280000300a00 */
[----:B------:R-:W4:Y:S01]  /*be10*/  @P3 LDG.E.U16 R19, desc[UR16][R40.64] ;  /* 0x0000001028133981 */ /* 0x000f22000c1e1500 */
[----:B------:R-:W-:Y:S02]  /*be20*/  ISETP.LT.AND P2, PT, R42, R125, P0 ;  /* 0x0000007d2a00720c */ /* 0x000fe40000741270 */
[----:B------:R-:W-:-:S02]  /*be30*/  PRMT R20, RZ, 0x7610, R20 ;  /* 0x00007610ff147816 */ /* 0x000fc40000000014 */
[----:B------:R-:W-:Y:S01]  /*be40*/  PRMT R21, RZ, 0x7610, R21 ;  /* 0x00007610ff157816 */ /* 0x000fe20000000015 */
[----:B---3--:R0:W-:Y:S08]  /*be50*/  STL [R1+0x258], R18 ;  /* 0x0002581201007387 */ /* 0x0081f00000100800 */
[----:B--2---:R-:W-:Y:S02]  /*be60*/  @P2 LOP3.LUT R17, R17, R16, RZ, 0x3c, !PT ;  /* 0x0000001011112212 */ /* 0x004fe400078e3cff */
[----:B0-----:R-:W-:-:S02]  /*be70*/  LOP3.LUT R18, R9, 0x4, RZ, 0xfc, !PT ;  /* 0x0000000409127812 */ /* 0x001fc400078efcff */
[C---:B------:R-:W-:Y:S02]  /*be80*/  @P2 LOP3.LUT R16, R17.reuse, R16, RZ, 0x3c, !PT ;  /* 0x0000001011102212 */ /* 0x040fe400078e3cff */
[----:B------:R-:W-:Y:S02]  /*be90*/  ISETP.LT.AND P3, PT, R18, R125, P0 ;  /* 0x0000007d1200720c */ /* 0x000fe40000761270 */
[----:B------:R-:W-:Y:S01]  /*bea0*/  @P2 LOP3.LUT R17, R17, R16, RZ, 0x3c, !PT ;  /* 0x0000001011112212 */ /* 0x000fe200078e3cff */
[----:B------:R-:W2:Y:S04]  /*beb0*/  LDL R18, [R1+0x868] ;  /* 0x0008680001127983 */ /* 0x000ea80000100800 */
[----:B------:R-:W3:Y:S06]  /*bec0*/  @P2 LDG.E.U16 R20, desc[UR16][R16.64] ;  /* 0x0000001010142981 */ /* 0x000eec000c1e1500 */
[-C--:B----4-:R-:W-:Y:S01]  /*bed0*/  @P3 LOP3.LUT R31, R31, R30.reuse, RZ, 0x3c, !PT ;  /* 0x0000001e1f1f3212 */ /* 0x090fe200078e3cff */
[----:B------:R0:W-:Y:S03]  /*bee0*/  STL [R1+0x24c], R19 ;  /* 0x00024c1301007387 */ /* 0x0001e60000100800 */
[C---:B------:R-:W-:Y:S01]  /*bef0*/  @P3 LOP3.LUT R30, R31.reuse, R30, RZ, 0x3c, !PT ;  /* 0x0000001e1f1e3212 */ /* 0x040fe200078e3cff */
[----:B------:R-:W4:Y:S03]  /*bf00*/  LDL R40, [R1+0x888] ;  /* 0x0008880001287983 */ /* 0x000f260000100800 */
[----:B------:R-:W-:Y:S01]  /*bf10*/  @P3 LOP3.LUT R31, R31, R30, RZ, 0x3c, !PT ;  /* 0x0000001e1f1f3212 */ /* 0x000fe200078e3cff */
[----:B------:R-:W4:Y:S04]  /*bf20*/  LDL R41, [R1+0x88c] ;  /* 0x00088c0001297983 */ /* 0x000f280000100800 */
[----:B0-----:R-:W2:Y:S04]  /*bf30*/  LDL R19, [R1+0x86c] ;  /* 0x00086c0001137983 */ /* 0x001ea80000100800 */
[----:B------:R-:W4:Y:S01]  /*bf40*/  @P3 LDG.E.U16 R21, desc[UR16][R30.64] ;  /* 0x000000101e153981 */ /* 0x000f22000c1e1500 */
[----:B------:R-:W-:-:S03]  /*bf50*/  LOP3.LUT R42, R9, 0xc, RZ, 0xfc, !PT ;  /* 0x0000000c092a7812 */ /* 0x000fc600078efcff */
[----:B------:R-:W4:Y:S01]  /*bf60*/  LDL.LU.64 R16, [R1+0x1230] ;  /* 0x0012300001107983 */ /* 0x000f220000300a00 */
[----:B------:R-:W-:Y:S02]  /*bf70*/  ISETP.LT.AND P2, PT, R42, R125, P0 ;  /* 0x0000007d2a00720c */ /* 0x000fe40000741270 */
[----:B------:R-:W-:Y:S02]  /*bf80*/  PRMT R22, RZ, 0x7610, R22 ;  /* 0x00007610ff167816 */ /* 0x000fe40000000016 */
[----:B------:R-:W-:Y:S01]  /*bf90*/  PRMT R23, RZ, 0x7610, R23 ;  /* 0x00007610ff177816 */ /* 0x000fe20000000017 */
[----:B---3--:R0:W-:Y:S02]  /*bfa0*/  STL [R1+0x23c], R20 ;  /* 0x00023c1401007387 */ /* 0x0081e40000100800 */
[----:B0-----:R-:W-:-:S04]  /*bfb0*/  LOP3.LUT R20, R9, 0x14, RZ, 0xfc, !PT ;  /* 0x0000001409147812 */ /* 0x001fc800078efcff */
[----:B------:R-:W-:Y:S02]  /*bfc0*/  ISETP.LT.AND P3, PT, R20, R125, P0 ;  /* 0x0000007d1400720c */ /* 0x000fe40000761270 */
[----:B------:R-:W3:Y:S01]  /*bfd0*/  LDL R20, [R1+0x8a8] ;  /* 0x0008a80001147983 */ /* 0x000ee20000100800 */
[----:B--2---:R-:W-:-:S04]  /*bfe0*/  @P2 LOP3.LUT R19, R19, R18, RZ, 0x3c, !PT ;  /* 0x0000001213132212 */ /* 0x004fc800078e3cff */
[C---:B------:R-:W-:Y:S01]  /*bff0*/  @P2 LOP3.LUT R18, R19.reuse, R18, RZ, 0x3c, !PT ;  /* 0x0000001213122212 */ /* 0x040fe200078e3cff */
[----:B----4-:R0:W-:Y:S03]  /*c000*/  STL [R1+0x248], R21 ;  /* 0x0002481501007387 */ /* 0x0101e60000100800 */
[----:B------:R-:W-:Y:S01]  /*c010*/  @P2 LOP3.LUT R19, R19, R18, RZ, 0x3c, !PT ;  /* 0x0000001213132212 */ /* 0x000fe200078e3cff */
[----:B------:R-:W2:Y:S01]  /*c020*/  LDL R30, [R1+0x8c8] ;  /* 0x0008c800011e7983 */ /* 0x000ea20000100800 */
[----:B------:R-:W-:-:S03]  /*c030*/  @P3 LOP3.LUT R41, R41, R40, RZ, 0x3c, !PT ;  /* 0x0000002829293212 */ /* 0x000fc600078e3cff */
[----:B------:R-:W4:Y:S01]  /*c040*/  @P2 LDG.E.U16 R22, desc[UR16][R18.64] ;  /* 0x0000001012162981 */ /* 0x000f22000c1e1500 */
[----:B------:R-:W-:-:S03]  /*c050*/  @P3 LOP3.LUT R40, R41, R40, RZ, 0x3c, !PT ;  /* 0x0000002829283212 */ /* 0x000fc600078e3cff */
[----:B0-----:R-:W3:Y:S01]  /*c060*/  LDL R21, [R1+0x8ac] ;  /* 0x0008ac0001157983 */ /* 0x001ee20000100800 */
[----:B------:R-:W-:-:S03]  /*c070*/  @P3 LOP3.LUT R41, R41, R40, RZ, 0x3c, !PT ;  /* 0x0000002829293212 */ /* 0x000fc600078e3cff */
[----:B------:R-:W2:Y:S04]  /*c080*/  LDL R31, [R1+0x8cc] ;  /* 0x0008cc00011f7983 */ /* 0x000ea80000100800 */
[----:B------:R-:W2:Y:S01]  /*c090*/  @P3 LDG.E.U16 R23, desc[UR16][R40.64] ;  /* 0x0000001028173981 */ /* 0x000ea2000c1e1500 */
[----:B------:R-:W-:-:S03]  /*c0a0*/  LOP3.LUT R42, R9, 0x1c, RZ, 0xfc, !PT ;  /* 0x0000001c092a7812 */ /* 0x000fc600078efcff */
[----:B------:R-:W2:Y:S01]  /*c0b0*/  LDL.LU.64 R18, [R1+0x1228] ;  /* 0x0012280001127983 */ /* 0x000ea20000300a00 */
[----:B------:R-:W-:Y:S02]  /*c0c0*/  ISETP.LT.AND P2, PT, R42, R125, P0 ;  /* 0x0000007d2a00720c */ /* 0x000fe40000741270 */
[----:B------:R-:W-:Y:S02]  /*c0d0*/  PRMT R24, RZ, 0x7610, R24 ;  /* 0x00007610ff187816 */ /* 0x000fe40000000018 */
[----:B------:R-:W-:Y:S01]  /*c0e0*/  PRMT R25, RZ, 0x7610, R25 ;  /* 0x00007610ff197816 */ /* 0x000fe20000000019 */
[----:B----4-:R0:W-:Y:S08]  /*c0f0*/  STL [R1+0x22c], R22 ;  /* 0x00022c1601007387 */ /* 0x0101f00000100800 */
[----:B---3--:R-:W-:-:S04]  /*c100*/  @P2 LOP3.LUT R21, R21, R20, RZ, 0x3c, !PT ;  /* 0x0000001415152212 */ /* 0x008fc800078e3cff */
[----:B------:R-:W-:Y:S02]  /*c110*/  @P2 LOP3.LUT R20, R21, R20, RZ, 0x3c, !PT ;  /* 0x0000001415142212 */ /* 0x000fe400078e3cff */
[----:B0-----:R-:W-:Y:S02]  /*c120*/  LOP3.LUT R22, R9, 0x24, RZ, 0xfc, !PT ;  /* 0x0000002409167812 */ /* 0x001fe400078efcff */
[----:B------:R-:W-:Y:S02]  /*c130*/  @P2 LOP3.LUT R21, R21, R20, RZ, 0x3c, !PT ;  /* 0x0000001415152212 */ /* 0x000fe400078e3cff */
[----:B------:R-:W-:Y:S02]  /*c140*/  ISETP.LT.AND P3, PT, R22, R125, P0 ;  /* 0x0000007d1600720c */ /* 0x000fe40000761270 */
[----:B------:R-:W3:Y:S04]  /*c150*/  LDL R22, [R1+0x8e8] ;  /* 0x0008e80001167983 */ /* 0x000ee80000100800 */
[----:B--2---:R0:W-:Y:S04]  /*c160*/  STL [R1+0x228], R23 ;  /* 0x0002281701007387 */ /* 0x0041e80000100800 */
[----:B------:R-:W2:Y:S03]  /*c170*/  @P2 LDG.E.U16 R24, desc[UR16][R20.64] ;  /* 0x0000001014182981 */ /* 0x000ea6000c1e1500 */
[-C--:B------:R-:W-:Y:S01]  /*c180*/  @P3 LOP3.LUT R31, R31, R30.reuse, RZ, 0x3c, !PT ;  /* 0x0000001e1f1f3212 */ /* 0x080fe200078e3cff */
[----:B------:R-:W4:Y:S04]  /*c190*/  LDL R40, [R1+0x908] ;  /* 0x0009080001287983 */ /* 0x000f280000100800 */
[----:B0-----:R-:W3:Y:S01]  /*c1a0*/  LDL R23, [R1+0x8ec] ;  /* 0x0008ec0001177983 */ /* 0x001ee20000100800 */
        /* <DEDUP_REMOVED lines=9> */
[----:B--2---:R0:W-:Y:S08]  /*c240*/  STL [R1+0x224], R24 ;  /* 0x0002241801007387 */ /* 0x0041f00000100800 */
[----:B---3--:R-:W-:Y:S02]  /*c250*/  @P2 LOP3.LUT R23, R23, R22, RZ, 0x3c, !PT ;  /* 0x0000001617172212 */ /* 0x008fe400078e3cff */
        /* <DEDUP_REMOVED lines=32> */
[----:B------:R-:W-:Y:S02]  /*c460*/  @P3 LOP3.LUT R31, R31, R30, RZ, 0x3c, !PT ;  /* 0x0000001e1f1f3212 */ /* 0x000fe400078e3cff */
[----:B------:R-:W-:Y:S01]  /*c470*/  LOP3.LUT R42, R9, 0x4c, RZ, 0xfc, !PT ;  /* 0x0000004c092a7812 */ /* 0x000fe200078efcff */
[----:B------:R-:W2:Y:S04]  /*c480*/  LDL R41, [R1+0x98c] ;  /* 0x00098c0001297983 */ /* 0x000ea80000100800 */
[----:B------:R-:W2:Y:S01]  /*c490*/  @P3 LDG.E.U16 R29, desc[UR16][R30.64] ;  /* 0x000000101e1d3981 */ /* 0x000ea2000c1e1500 */
[----:B------:R-:W-:-:S03]  /*c4a0*/  ISETP.LT.AND P2, PT, R42, R125, P0 ;  /* 0x0000007d2a00720c */ /* 0x000fc60000741270 */
[----:B------:R-:W2:Y:S01]  /*c4b0*/  LDL.LU.64 R24, [R1+0x1210] ;  /* 0x0012100001187983 */ /* 0x000ea20000300a00 */
[----:B------:R-:W-:Y:S01]  /*c4c0*/  PRMT R35, RZ, 0x7610, R35 ;  /* 0x00007610ff237816 */ /* 0x000fe20000000023 */
[--C-:B------:R-:W-:Y:S01]  /*c4d0*/  @!P5 IMAD.IADD R49, R49, 0x1, -R7.reuse ;  /* 0x000000013131d824 */ /* 0x100fe200078e0a07 */
[C---:B------:R-:W-:Y:S01]  /*c4e0*/  ISETP.GT.U32.AND P5, PT, R7.reuse, R52, PT ;  /* 0x000000340700720c */ /* 0x040fe20003fa4070 */
[----:B------:R-:W-:Y:S01]  /*c4f0*/  @!P4 IMAD.IADD R50, R50, 0x1, -R7 ;  /* 0x000000013232c824 */ /* 0x000fe200078e0a07 */
[----:B------:R-:W-:-:S11]  /*c500*/  ISETP.GT.U32.AND P4, PT, R7, R53, PT ;  /* 0x000000350700720c */ /* 0x000fd60003f84070 */
[--C-:B------:R-:W-:Y:S01]  /*c510*/  @!P5 IMAD.IADD R52, R52, 0x1, -R7.reuse ;  /* 0x000000013434d824 */ /* 0x100fe200078e0a07 */
[----:B------:R-:W-:Y:S01]  /*c520*/  ISETP.GT.U32.AND P5, PT, R7, R55, PT ;  /* 0x000000370700720c */ /* 0x000fe20003fa4070 */
[----:B------:R-:W-:Y:S01]  /*c530*/  @!P4 IMAD.IADD R53, R53, 0x1, -R7 ;  /* 0x000000013535c824 */ /* 0x000fe200078e0a07 */
[----:B------:R-:W-:-:S11]  /*c540*/  ISETP.GT.U32.AND P4, PT, R7, R56, PT ;  /* 0x000000380700720c */ /* 0x000fd60003f84070 */
        /* <DEDUP_REMOVED lines=28> */
[----:B------:R-:W-:Y:S01]  /*c710*/  @!P5 IMAD.IADD R76, R76, 0x1, -R7 ;  /* 0x000000014c4cd824 */ /* 0x000fe200078e0a07 */
[----:B------:R-:W-:Y:S01]  /*c720*/  ISETP.GT.U32.AND P5, PT, R7, R80, PT ;  /* 0x000000500700720c */ /* 0x000fe20003fa4070 */
[----:B----4-:R0:W-:Y:S01]  /*c730*/  STL [R1+0x120], R28 ;  /* 0x0001201c01007387 */ /* 0x0101e20000100800 */
[----:B---3--:R-:W-:-:S04]  /*c740*/  @P2 LOP3.LUT R27, R27, R26, RZ, 0x3c, !PT ;  /* 0x0000001a1b1b2212 */ /* 0x008fc800078e3cff */
[----:B------:R-:W-:Y:S02]  /*c750*/  @P2 LOP3.LUT R26, R27, R26, RZ, 0x3c, !PT ;  /* 0x0000001a1b1a2212 */ /* 0x000fe400078e3cff */
[----:B0-----:R-:W-:Y:S02]  /*c760*/  LOP3.LUT R28, R9, 0x54, RZ, 0xfc, !PT ;  /* 0x00000054091c7812 */ /* 0x001fe400078efcff */
[----:B------:R-:W-:Y:S02]  /*c770*/  @P2 LOP3.LUT R27, R27, R26, RZ, 0x3c, !PT ;  /* 0x0000001a1b1b2212 */ /* 0x000fe400078e3cff */
[----:B------:R-:W-:Y:S02]  /*c780*/  ISETP.LT.AND P3, PT, R28, R125, P0 ;  /* 0x0000007d1c00720c */ /* 0x000fe40000761270 */
[----:B------:R-:W3:Y:S04]  /*c790*/  LDL R28, [R1+0x9a8] ;  /* 0x0009a800011c7983 */ /* 0x000ee80000100800 */
[----:B--2---:R0:W-:Y:S04]  /*c7a0*/  STL [R1+0x11c], R29 ;  /* 0x00011c1d01007387 */ /* 0x0041e80000100800 */
[----:B------:R-:W2:Y:S04]  /*c7b0*/  @P2 LDG.E.U16 R35, desc[UR16][R26.64] ;  /* 0x000000101a232981 */ /* 0x000ea8000c1e1500 */
[----:B------:R-:W4:Y:S04]  /*c7c0*/  LDL R30, [R1+0x9c8] ;  /* 0x0009c800011e7983 */ /* 0x000f280000100800 */
[----:B0-----:R-:W3:Y:S04]  /*c7d0*/  LDL R29, [R1+0x9ac] ;  /* 0x0009ac00011d7983 */ /* 0x001ee80000100800 */
[----:B------:R-:W4:Y:S01]  /*c7e0*/  LDL R31, [R1+0x9cc] ;  /* 0x0009cc00011f7983 */ /* 0x000f220000100800 */
        /* <DEDUP_REMOVED lines=35> */
[----:B------:R-:W-:Y:S02]  /*ca20*/  ISETP.GT.U32.AND P4, PT, R7, R102, PT ;  /* 0x000000660700720c */ /* 0x000fe40003f84070 */
[----:B------:R-:W-:-:S09]  /*ca30*/  LOP3.LUT R42, R9, 0x5c, RZ, 0xfc, !PT ;  /* 0x0000005c092a7812 */ /* 0x000fd200078efcff */
[--C-:B------:R-:W-:Y:S01]  /*ca40*/  @!P5 IMAD.IADD R107, R107, 0x1, -R7.reuse ;  /* 0x000000016b6bd824 */ /* 0x100fe200078e0a07 */
[C---:B------:R-:W-:Y:S01]  /*ca50*/  ISETP.GT.U32.AND P5, PT, R7.reuse, R110, PT ;  /* 0x0000006e0700720c */ /* 0x040fe20003fa4070 */
[----:B------:R-:W-:Y:S01]  /*ca60*/  @!P4 IMAD.IADD R102, R102, 0x1, -R7 ;  /* 0x000000016666c824 */ /* 0x000fe200078e0a07 */
[----:B------:R-:W-:Y:S02]  /*ca70*/  ISETP.GT.U32.AND P4, PT, R7, R105, PT ;  /* 0x000000690700720c */ /* 0x000fe40003f84070 */
[----:B------:R-:W-:Y:S02]  /*ca80*/  ISETP.LT.AND P2, PT, R42, R125, P0 ;  /* 0x0000007d2a00720c */ /* 0x000fe40000741270 */
[----:B------:R-:W-:-:S04]  /*ca90*/  @P3 LOP3.LUT R41, R41, R40, RZ, 0x3c, !PT ;  /* 0x0000002829293212 */ /* 0x000fc800078e3cff */
[----:B------:R-:W-:-:S03]  /*caa0*/  @P3 LOP3.LUT R40, R41, R40, RZ, 0x3c, !PT ;  /* 0x0000002829283212 */ /* 0x000fc600078e3cff */
[--C-:B------:R-:W-:Y:S01]  /*cab0*/  @!P5 IMAD.IADD R110, R110, 0x1, -R7.reuse ;  /* 0x000000016e6ed824 */ /* 0x100fe200078e0a07 */
[----:B------:R-:W-:Y:S01]  /*cac0*/  PRMT R36, RZ, 0x7610, R36 ;  /* 0x00007610ff247816 */ /* 0x000fe20000000024 */
[----:B------:R-:W-:Y:S01]  /*cad0*/  @!P4 IMAD.IADD R105, R105, 0x1, -R7 ;  /* 0x000000016969c824 */ /* 0x000fe200078e0a07 */
[----:B------:R-:W-:Y:S02]  /*cae0*/  ISETP.GT.U32.AND P4, PT, R7, R108, PT ;  /* 0x0000006c0700720c */ /* 0x000fe40003f84070 */
[----:B------:R-:W-:Y:S01]  /*caf0*/  STL [R1+0x11c4], R110 ;  /* 0x0011c46e01007387 */ /* 0x000fe20000100800 */
[----:B------:R-:W-:-:S03]  /*cb00*/  @P3 LOP3.LUT R41, R41, R40, RZ, 0x3c, !PT ;  /* 0x0000002829293212 */ /* 0x000fc600078e3cff */
[----:B------:R-:W4:Y:S01]  /*cb10*/  LDL.LU.64 R26, [R1+0x1208] ;  /* 0x00120800011a7983 */ /* 0x000f220000300a00 */
[----:B------:R-:W-:-:S03]  /*cb20*/  PRMT R32, RZ, 0x7610, R32 ;  /* 0x00007610ff207816 */ /* 0x000fc60000000020 */
[----:B------:R-:W4:Y:S01]  /*cb30*/  @P3 LDG.E.U16 R36, desc[UR16][R40.64] ;  /* 0x0000001028243981 */ /* 0x000f22000c1e1500 */
[C---:B------:R-:W-:Y:S02]  /*cb40*/  ISETP.GT.U32.AND P6, PT, R7.reuse, R51, PT ;  /* 0x000000330700720c */ /* 0x040fe40003fc4070 */
[----:B------:R-:W-:Y:S01]  /*cb50*/  @!P4 IMAD.IADD R108, R108, 0x1, -R7 ;  /* 0x000000016c6cc824 */ /* 0x000fe200078e0a07 */
[----:B------:R-:W-:Y:S02]  /*cb60*/  ISETP.GT.U32.AND P4, PT, R7, R111, PT ;  /* 0x0000006f0700720c */ /* 0x000fe40003f84070 */
[----:B------:R-:W-:-:S08]  /*cb70*/  PRMT R33, RZ, 0x7610, R33 ;  /* 0x00007610ff217816 */ /* 0x000fd00000000021 */
[--C-:B------:R-:W-:Y:S01]  /*cb80*/  @!P6 IMAD.IADD R51, R51, 0x1, -R7.reuse ;  /* 0x000000013333e824 */ /* 0x100fe200078e0a07 */
[----:B------:R-:W-:Y:S02]  /*cb90*/  ISETP.GT.U32.AND P6, PT, R7, R54, PT ;  /* 0x000000360700720c */ /* 0x000fe40003fc4070 */
[----:B------:R-:W-:-:S11]  /*cba0*/  @!P4 IMAD.IADD R111, R111, 0x1, -R7 ;  /* 0x000000016f6fc824 */ /* 0x000fd600078e0a07 */
[----:B------:R-:W-:Y:S01]  /*cbb0*/  @!P6 IMAD.IADD R54, R54, 0x1, -R7 ;  /* 0x000000013636e824 */ /* 0x000fe200078e0a07 */
[----:B------:R-:W-:-:S13]  /*cbc0*/  ISETP.GT.U32.AND P6, PT, R7, R57, PT ;  /* 0x000000390700720c */ /* 0x000fda0003fc4070 */
[----:B------:R-:W-:Y:S01]  /*cbd0*/  @!P6 IMAD.IADD R57, R57, 0x1, -R7 ;  /* 0x000000013939e824 */ /* 0x000fe200078e0a07 */
[----:B------:R-:W-:-:S13]  /*cbe0*/  ISETP.GT.U32.AND P6, PT, R7, R60, PT ;  /* 0x0000003c0700720c */ /* 0x000fda0003fc4070 */
[----:B------:R-:W-:Y:S01]  /*cbf0*/  @!P6 IMAD.IADD R60, R60, 0x1, -R7 ;  /* 0x000000013c3ce824 */ /* 0x000fe200078e0a07 */
[----:B------:R-:W-:Y:S01]  /*cc00*/  ISETP.GT.U32.AND P6, PT, R7, R63, PT ;  /* 0x0000003f0700720c */ /* 0x000fe20003fc4070 */
[----:B--2---:R0:W-:Y:S01]  /*cc10*/  STL [R1+0x118], R35 ;  /* 0x0001182301007387 */ /* 0x0041e20000100800 */
[-C--:B---3--:R-:W-:Y:S02]  /*cc20*/  @P2 LOP3.LUT R29, R29, R28.reuse, RZ, 0x3c, !PT ;  /* 0x0000001c1d1d2212 */ /* 0x088fe400078e3cff */
[----:B0-----:R-:W-:Y:S02]  /*cc30*/  LOP3.LUT R35, R9, 0x64, RZ, 0xfc, !PT ;  /* 0x0000006409237812 */ /* 0x001fe400078efcff */
[----:B------:R-:W-:Y:S02]  /*cc40*/  @P2 LOP3.LUT R28, R29, R28, RZ, 0x3c, !PT ;  /* 0x0000001c1d1c2212 */ /* 0x000fe400078e3cff */
[----:B------:R-:W-:Y:S02]  /*cc50*/  ISETP.LT.AND P3, PT, R35, R125, P0 ;  /* 0x0000007d2300720c */ /* 0x000fe40000761270 */
[----:B------:R-:W-:-:S05]  /*cc60*/  @P2 LOP3.LUT R29, R29, R28, RZ, 0x3c, !PT ;  /* 0x0000001c1d1d2212 */ /* 0x000fca00078e3cff */
[----:B------:R-:W2:Y:S06]  /*cc70*/  @P2 LDG.E.U16 R32, desc[UR16][R28.64] ;  /* 0x000000101c202981 */ /* 0x000eac000c1e1500 */
[----:B----4-:R-:W-:-:S04]  /*cc80*/  @P3 LOP3.LUT R31, R31, R30, RZ, 0x3c, !PT ;  /* 0x0000001e1f1f3212 */ /* 0x010fc800078e3cff */
[----:B------:R-:W-:-:S04]  /*cc90*/  @P3 LOP3.LUT R30, R31, R30, RZ, 0x3c, !PT ;  /* 0x0000001e1f1e3212 */ /* 0x000fc800078e3cff */
[----:B------:R-:W-:Y:S01]  /*cca0*/  @P3 LOP3.LUT R31, R31, R30, RZ, 0x3c, !PT ;  /* 0x0000001e1f1f3212 */ /* 0x000fe200078e3cff */
[----:B------:R0:W-:Y:S04]  /*ccb0*/  STL [R1+0x11c0], R111 ;  /* 0x0011c06f01007387 */ /* 0x0001e80000100800 */
[----:B------:R-:W3:Y:S04]  /*ccc0*/  LDL R40, [R1+0xa08] ;  /* 0x000a080001287983 */ /* 0x000ee80000100800 */
[----:B------:R-:W3:Y:S04]  /*ccd0*/  LDL R41, [R1+0xa0c] ;  /* 0x000a0c0001297983 */ /* 0x000ee80000100800 */
[----:B------:R-:W4:Y:S01]  /*cce0*/  @P3 LDG.E.U16 R33, desc[UR16][R30.64] ;  /* 0x000000101e213981 */ /* 0x000f22000c1e1500 */
[----:B------:R-:W-:Y:S01]  /*ccf0*/  @!P6 IMAD.IADD R63, R63, 0x1, -R7 ;  /* 0x000000013f3fe824 */ /* 0x000fe200078e0a07 */
[----:B------:R-:W-:-:S02]  /*cd00*/  ISETP.GT.U32.AND P6, PT, R7, R66, PT ;  /* 0x000000420700720c */ /* 0x000fc40003fc4070 */
[----:B0-----:R-:W3:Y:S01]  /*cd10*/  LDL R111, [R1+0x9e8] ;  /* 0x0009e800016f7983 */ /* 0x001ee20000100800 */
[----:B------:R-:W-:-:S03]  /*cd20*/  ISETP.GT.U32.AND P4, PT, R7, R114, PT ;  /* 0x000000720700720c */ /* 0x000fc60003f84070 */
[----:B------:R-:W3:Y:S07]  /*cd30*/  LDL R110, [R1+0x9ec] ;  /* 0x0009ec00016e7983 */ /* 0x000eee0000100800 */
        /* <DEDUP_REMOVED lines=28> */
[--C-:B------:R-:W-:Y:S01]  /*cf00*/  @!P6 IMAD.IADD R109, R109, 0x1, -R7.reuse ;  /* 0x000000016d6de824 */ /* 0x100fe200078e0a07 */
[----:B------:R-:W-:Y:S01]  /*cf10*/  ISETP.GT.U32.AND P6, PT, R7, R113, PT ;  /* 0x000000710700720c */ /* 0x000fe20003fc4070 */
[----:B------:R0:W-:Y:S04]  /*cf20*/  STL [R1+0x114], R36 ;  /* 0x0001142401007387 */ /* 0x0001e80000100800 */
[----:B------:R-:W3:Y:S04]  /*cf30*/  LDL R35, [R1+0xa24] ;  /* 0x000a240001237983 */ /* 0x000ee80000100800 */
[----:B0-----:R-:W3:Y:S04]  /*cf40*/  LDL R36, [R1+0x830] ;  /* 0x0008300001247983 */ /* 0x001ee80000100800 */
[----:B------:R-:W-:-:S05]  /*cf50*/  @!P6 IMAD.IADD R113, R113, 0x1, -R7 ;  /* 0x000000017171e824 */ /* 0x000fca00078e0a07 */
[----:B------:R-:W-:Y:S04]  /*cf60*/  STL [R1+0x11b0], R113 ;  /* 0x0011b07101007387 */ /* 0x000fe80000100800 */
[----:B------:R-:W3:Y:S01]  /*cf70*/  LDL.LU.64 R28, [R1+0x1200] ;  /* 0x00120000011c7983 */ /* 0x000ee20000300a00 */
[----:B------:R-:W-:Y:S01]  /*cf80*/  @!P4 IMAD.IADD R114, R114, 0x1, -R7 ;  /* 0x000000017272c824 */ /* 0x000fe200078e0a07 */
[----:B------:R-:W-:Y:S02]  /*cf90*/  PRMT R38, RZ, 0x7610, R38 ;  /* 0x00007610ff267816 */ /* 0x000fe40000000026 */
[----:B--2---:R0:W-:Y:S04]  /*cfa0*/  STL [R1+0xfc], R32 ;  /* 0x0000fc2001007387 */ /* 0x0041e80000100800 */
[----:B------:R-:W2:Y:S01]  /*cfb0*/  LDL.LU.64 R30, [R1+0x11f8] ;  /* 0x0011f800011e7983 */ /* 0x000ea20000300a00 */
[----:B0-----:R-:W-:-:S04]  /*cfc0*/  LOP3.LUT R32, R9, 0x74, RZ, 0xfc, !PT ;  /* 0x0000007409207812 */ /* 0x001fc800078efcff */
[----:B------:R-:W-:Y:S01]  /*cfd0*/  ISETP.LT.AND P3, PT, R32, R125, P0 ;  /* 0x0000007d2000720c */ /* 0x000fe20000761270 */
[----:B------:R-:W-:Y:S04]  /*cfe0*/  STL [R1+0x11ac], R114 ;  /* 0x0011ac7201007387 */ /* 0x000fe80000100800 */
[----:B------:R-:W2:Y:S04]  /*cff0*/  LDL R32, [R1+0x850] ;  /* 0x0008500001207983 */ /* 0x000ea80000100800 */
[----:B----4-:R0:W-:Y:S04]  /*d000*/  STL [R1+0x100], R33 ;  /* 0x0001002101007387 */ /* 0x0101e80000100800 */
[----:B---3--:R-:W-:-:S04]  /*d010*/  @P3 LOP3.LUT R41, R41, R40, RZ, 0x3c, !PT ;  /* 0x0000002829293212 */ /* 0x008fc800078e3cff */
[C---:B------:R-:W-:Y:S01]  /*d020*/  @P3 LOP3.LUT R40, R41.reuse, R40, RZ, 0x3c, !PT ;  /* 0x0000002829283212 */ /* 0x040fe200078e3cff */
[----:B0-----:R-:W2:Y:S03]  /*d030*/  LDL R33, [R1+0x854] ;  /* 0x0008540001217983 */ /* 0x001ea60000100800 */
[----:B------:R-:W-:-:S05]  /*d040*/  @P3 LOP3.LUT R41, R41, R40, RZ, 0x3c, !PT ;  /* 0x0000002829293212 */ /* 0x000fca00078e3cff */
[----:B------:R0:W3:Y:S01]  /*d050*/  @P3 LDG.E.U16 R38, desc[UR16][R40.64] ;  /* 0x0000001028263981 */ /* 0x0000e2000c1e1500 */
[----:B------:R-:W-:-:S04]  /*d060*/  LOP3.LUT R42, R9, 0x6c, RZ, 0xfc, !PT ;  /* 0x0000006c092a7812 */ /* 0x000fc800078efcff */
[----:B------:R-:W-:Y:S02]  /*d070*/  ISETP.LT.AND P2, PT, R42, R125, P0 ;  /* 0x0000007d2a00720c */ /* 0x000fe40000741270 */
[----:B------:R-:W-:-:S04]  /*d080*/  LOP3.LUT R42, R9, 0x7c, RZ, 0xfc, !PT ;  /* 0x0000007c092a7812 */ /* 0x000fc800078efcff */
[-C--:B------:R-:W-:Y:S02]  /*d090*/  ISETP.LT.AND P4, PT, R42, R125.reuse, P0 ;  /* 0x0000007d2a00720c */ /* 0x080fe40000781270 */
[----:B------:R-:W-:Y:S02]  /*d0a0*/  ISETP.GT.U32.AND P5, PT, R7, R112, PT ;  /* 0x000000700700720c */ /* 0x000fe40003fa4070 */
[----:B------:R-:W-:Y:S02]  /*d0b0*/  PRMT R43, RZ, 0x7610, R43 ;  /* 0x00007610ff2b7816 */ /* 0x000fe4000000002b */
[----:B------:R-:W-:Y:S02]  /*d0c0*/  PRMT R34, RZ, 0x7610, R34 ;  /* 0x00007610ff227816 */ /* 0x000fe40000000022 */
[----:B------:R-:W-:Y:S02]  /*d0d0*/  LOP3.LUT R42, R9, 0x6, RZ, 0xfc, !PT ;  /* 0x00000006092a7812 */ /* 0x000fe400078efcff */
[----:B------:R-:W4:Y:S02]  /*d0e0*/  @P2 LDG.E.U16 R43, desc[UR16][R110.64] ;  /* 0x000000106e2b2981 */ /* 0x000f24000c1e1500 */
[----:B------:R-:W-:-:S03]  /*d0f0*/  ISETP.LT.AND P2, PT, R42, R125, P0 ;  /* 0x0000007d2a00720c */ /* 0x000fc60000741270 */
[----:B------:R-:W-:Y:S01]  /*d100*/  @!P5 IMAD.IADD R112, R112, 0x1, -R7 ;  /* 0x000000017070d824 */ /* 0x000fe200078e0a07 */
[----:B------:R-:W-:Y:S02]  /*d110*/  ISETP.GT.U32.AND P5, PT, R7, R116, PT ;  /* 0x000000740700720c */ /* 0x000fe40003fa4070 */
[----:B------:R-:W-:-:S11]  /*d120*/  PRMT R37, RZ, 0x7610, R37 ;  /* 0x00007610ff257816 */ /* 0x000fd60000000025 */
[----:B------:R-:W-:-:S05]  /*d130*/  @!P5 IMAD.IADD R116, R116, 0x1, -R7 ;  /* 0x000000017474d824 */ /* 0x000fca00078e0a07 */
[----:B------:R-:W-:Y:S04]  /*d140*/  STL [R1+0x11a8], R116 ;  /* 0x0011a87401007387 */ /* 0x000fe80000100800 */
[----:B------:R-:W4:Y:S01]  /*d150*/  LDL R110, [R1+0x870] ;  /* 0x00087000016e7983 */ /* 0x000f220000100800 */
[----:B0-----:R-:W-:Y:S02]  /*d160*/  @P4 IMAD.MOV.U32 R40, RZ, RZ, R35 ;  /* 0x000000ffff284224 */ /* 0x001fe400078e0023 */
[----:B------:R-:W-:-:S05]  /*d170*/  @P4 IMAD.MOV.U32 R41, RZ, RZ, R36 ;  /* 0x000000ffff294224 */ /* 0x000fca00078e0024 */
[----:B------:R0:W4:Y:S01]  /*d180*/  @P4 LDG.E.U16 R34, desc[UR16][R40.64] ;  /* 0x0000001028224981 */ /* 0x000122000c1e1500 */
[----:B--2---:R-:W-:-:S04]  /*d190*/  @P2 LOP3.LUT R33, R33, R32, RZ, 0x3c, !PT ;  /* 0x0000002021212212 */ /* 0x004fc800078e3cff */
[----:B------:R-:W-:-:S04]  /*d1a0*/  @P2 LOP3.LUT R32, R33, R32, RZ, 0x3c, !PT ;  /* 0x0000002021202212 */ /* 0x000fc800078e3cff */
[----:B------:R-:W-:Y:S01]  /*d1b0*/  @P2 LOP3.LUT R33, R33, R32, RZ, 0x3c, !PT ;  /* 0x0000002021212212 */ /* 0x000fe200078e3cff */
[----:B---3--:R2:W-:Y:S04]  /*d1c0*/  STL [R1+0xf4], R38 ;  /* 0x0000f42601007387 */ /* 0x0085e80000100800 */
[----:B------:R-:W3:Y:S04]  /*d1d0*/  @P2 LDG.E.U16 R37, desc[UR16][R32.64] ;  /* 0x0000001020252981 */ /* 0x000ee8000c1e1500 */
[----:B--2---:R-:W2:Y:S01]  /*d1e0*/  LDL R38, [R1+0x874] ;  /* 0x0008740001267983 */ /* 0x004ea20000100800 */
[----:B------:R-:W-:-:S02]  /*d1f0*/  ISETP.GT.U32.AND P6, PT, R7, R115, PT ;  /* 0x000000730700720c */ /* 0x000fc40003fc4070 */
[C---:B------:R-:W-:Y:S02]  /*d200*/  ISETP.GT.U32.AND P5, PT, R7.reuse, R118, PT ;  /* 0x000000760700720c */ /* 0x040fe40003fa4070 */
[----:B------:R-:W-:-:S09]  /*d210*/  ISETP.GT.U32.AND P3, PT, R7, R119, PT ;  /* 0x000000770700720c */ /* 0x000fd20003f64070 */
[--C-:B------:R-:W-:Y:S01]  /*d220*/  @!P6 IMAD.IADD R115, R115, 0x1, -R7.reuse ;  /* 0x000000017373e824 */ /* 0x100fe200078e0a07 */
[----:B------:R-:W-:Y:S02]  /*d230*/  ISETP.GT.U32.AND P6, PT, R7, R117, PT ;  /* 0x000000750700720c */ /* 0x000fe40003fc4070 */
[C---:B0-----:R-:W-:Y:S01]  /*d240*/  LOP3.LUT R41, R9.reuse, 0xe, RZ, 0xfc, !PT ;  /* 0x0000000e09297812 */ /* 0x041fe200078efcff */
[--C-:B------:R-:W-:Y:S01]  /*d250*/  @!P5 IMAD.IADD R118, R118, 0x1, -R7.reuse ;  /* 0x000000017676d824 */ /* 0x100fe200078e0a07 */
[----:B------:R-:W-:Y:S01]  /*d260*/  LOP3.LUT R36, R9, 0x16, RZ, 0xfc, !PT ;  /* 0x0000001609247812 */ /* 0x000fe200078efcff */
[----:B------:R-:W-:-:S08]  /*d270*/  @!P3 IMAD.IADD R119, R119, 0x1, -R7 ;  /* 0x000000017777b824 */ /* 0x000fd000078e0a07 */
[----:B------:R-:W-:Y:S01]  /*d280*/  @!P6 IMAD.IADD R117, R117, 0x1, -R7 ;  /* 0x000000017575e824 */ /* 0x000fe200078e0a07 */
[-C--:B------:R-:W-:Y:S02]  /*d290*/  ISETP.LT.AND P6, PT, R41, R125.reuse, P0 ;  /* 0x0000007d2900720c */ /* 0x080fe400007c1270 */
[----:B------:R-:W-:Y:S02]  /*d2a0*/  ISETP.LT.AND P2, PT, R36, R125, P0 ;  /* 0x0000007d2400720c */ /* 0x000fe40000741270 */
[----:B------:R-:W-:-:S09]  /*d2b0*/  PRMT R39, RZ, 0x7610, R39 ;  /* 0x00007610ff277816 */ /* 0x000fd20000000027 */
[----:B----4-:R-:W-:Y:S01]  /*d2c0*/  @P6 IMAD.MOV.U32 R111, RZ, RZ, R110 ;  /* 0x000000ffff6f6224 */ /* 0x010fe200078e006e */
[----:B------:R0:W-:Y:S04]  /*d2d0*/  STL [R1+0xf0], R34 ;  /* 0x0000f02201007387 */ /* 0x0001e80000100800 */
[----:B------:R-:W4:Y:S04]  /*d2e0*/  LDL R35, [R1+0x894] ;  /* 0x0008940001237983 */ /* 0x000f280000100800 */
[----:B0-----:R-:W4:Y:S04]  /*d2f0*/  LDL R34, [R1+0x890] ;  /* 0x0008900001227983 */ /* 0x001f280000100800 */
[----:B------:R0:W-:Y:S04]  /*d300*/  STL [R1+0xf8], R43 ;  /* 0x0000f82b01007387 */ /* 0x0001e80000100800 */
[----:B------:R-:W4:Y:S04]  /*d310*/  LDL R40, [R1+0x8b4] ;  /* 0x0008b40001287983 */ /* 0x000f280000100800 */
[----:B0-----:R-:W4:Y:S04]  /*d320*/  LDL R43, [R1+0x8b0] ;  /* 0x0008b000012b7983 */ /* 0x001f280000100800 */
[----:B------:R-:W4:Y:S04]  /*d330*/  LDL.LU.64 R32, [R1+0x11f0] ;  /* 0x0011f00001207983 */ /* 0x000f280000300a00 */
[----:B------:R-:W-:Y:S04]  /*d340*/  STL.64 [R1+0x11b8], R118 ;  /* 0x0011b87601007387 */ /* 0x000fe80000100a00 */
[----:B------:R-:W4:Y:S04]  /*d350*/  LDL R41, [R1+0xbac] ;  /* 0x000bac0001297983 */ /* 0x000f280000100800 */
[----:B------:R-:W4:Y:S04]  /*d360*/  LDL R36, [R1+0x8d0] ;  /* 0x0008d00001247983 */ /* 0x000f280000100800 */
[----:B---3--:R0:W-:Y:S01]  /*d370*/  STL [R1+0xec], R37 ;  /* 0x0000ec2501007387 */ /* 0x0081e20000100800 */
[----:B--2---:R-:W-:Y:S01]  /*d380*/  @P6 IMAD.MOV.U32 R110, RZ, RZ, R38 ;  /* 0x000000ffff6e6224 */ /* 0x004fe200078e0026 */
[----:B------:R-:W-:-:S02]  /*d390*/  LOP3.LUT R42, R9, 0x1e, RZ, 0xfc, !PT ;  /* 0x0000001e092a7812 */ /* 0x000fc400078efcff */
[----:B------:R-:W2:Y:S04]  /*d3a0*/  LDL R38, [R1+0xbb0] ;  /* 0x000bb00001267983 */ /* 0x000ea80000100800 */
[----:B0-----:R-:W3:Y:S04]  /*d3b0*/  LDL R37, [R1+0x8d4] ;  /* 0x0008d40001257983 */ /* 0x001ee80000100800 */
[----:B------:R-:W2:Y:S01]  /*d3c0*/  @P6 LDG.E.U16 R39, desc[UR16][R110.64] ;  /* 0x000000106e276981 */ /* 0x000ea2000c1e1500 */
[----:B------:R-:W-:Y:S02]  /*d3d0*/  PRMT R3, RZ, 0x7610, R3 ;  /* 0x00007610ff037816 */ /* 0x000fe40000000003 */
[----:B------:R-:W-:-:S02]  /*d3e0*/  ISETP.LT.AND P3, PT, R42, R125, P0 ;  /* 0x0000007d2a00720c */ /* 0x000fc40000761270 */
[----:B------:R-:W-:-:S04]  /*d3f0*/  LOP3.LUT R42, R9, 0x26, RZ, 0xfc, !PT ;  /* 0x00000026092a7812 */ /* 0x000fc800078efcff */
[----:B------:R-:W-:Y:S02]  /*d400*/  ISETP.LT.AND P6, PT, R42, R125, P0 ;  /* 0x0000007d2a00720c */ /* 0x000fe400007c1270 */
[----:B------:R-:W-:Y:S02]  /*d410*/  PRMT R6, RZ, 0x7610, R6 ;  /* 0x00007610ff067816 */ /* 0x000fe40000000006 */
[----:B----4-:R-:W-:-:S04]  /*d420*/  @P2 LOP3.LUT R35, R35, R34, RZ, 0x3c, !PT ;  /* 0x0000002223232212 */ /* 0x010fc800078e3cff */
[----:B------:R-:W-:-:S04]  /*d430*/  @P2 LOP3.LUT R34, R35, R34, RZ, 0x3c, !PT ;  /* 0x0000002223222212 */ /* 0x000fc800078e3cff */
[----:B------:R-:W-:-:S05]  /*d440*/  @P2 LOP3.LUT R35, R35, R34, RZ, 0x3c, !PT ;  /* 0x0000002223232212 */ /* 0x000fca00078e3cff */
[----:B------:R-:W4:Y:S01]  /*d450*/  @P2 LDG.E.U16 R3, desc[UR16][R34.64] ;  /* 0x0000001022032981 */ /* 0x000f22000c1e1500 */
[----:B---3--:R-:W-:-:S03]  /*d460*/  @P6 LOP3.LUT R37, R37, R36, RZ, 0x3c, !PT ;  /* 0x0000002425256212 */ /* 0x008fc600078e3cff */
[----:B--2---:R0:W-:Y:S01]  /*d470*/  STL [R1+0xe8], R39 ;  /* 0x0000e82701007387 */ /* 0x0041e20000100800 */
[----:B------:R-:W-:-:S03]  /*d480*/  @P6 LOP3.LUT R36, R37, R36, RZ, 0x3c, !PT ;  /* 0x0000002425246212 */ /* 0x000fc600078e3cff */
[----:B------:R-:W2:Y:S01]  /*d490*/  LDL R34, [R1+0x8f0] ;  /* 0x0008f00001227983 */ /* 0x000ea20000100800 */
[----:B------:R-:W-:-:S03]  /*d4a0*/  @P6 LOP3.LUT R37, R37, R36, RZ, 0x3c, !PT ;  /* 0x0000002425256212 */ /* 0x000fc600078e3cff */
[----:B------:R-:W2:Y:S04]  /*d4b0*/  LDL R35, [R1+0x8f4] ;  /* 0x0008f40001237983 */ /* 0x000ea80000100800 */
[----:B------:R-:W3:Y:S01]  /*d4c0*/  @P6 LDG.E.U16 R6, desc[UR16][R36.64] ;  /* 0x0000001024066981 */ /* 0x000ee2000c1e1500 */
[C---:B------:R-:W-:Y:S01]  /*d4d0*/  ISETP.GT.U32.AND P4, PT, R7.reuse, R120, PT ;  /* 0x000000780700720c */ /* 0x040fe20003f84070 */
[----:B------:R-:W-:Y:S01]  /*d4e0*/  @P3 IMAD.MOV.U32 R42, RZ, RZ, R40 ;  /* 0x000000ffff2a3224 */ /* 0x000fe200078e0028 */
[----:B------:R-:W-:Y:S01]  /*d4f0*/  PRMT R8, RZ, 0x7610, R8 ;  /* 0x00007610ff087816 */ /* 0x000fe20000000008 */
[----:B0-----:R-:W3:Y:S01]  /*d500*/  LDL R39, [R1+0xbb8] ;  /* 0x000bb80001277983 */ /* 0x001ee20000100800 */
[----:B------:R-:W-:-:S04]  /*d510*/  ISETP.GT.U32.AND P5, PT, R7, R121, PT ;  /* 0x000000790700720c */ /* 0x000fc80003fa4070 */
[----:B------:R-:W3:Y:S05]  /*d520*/  @P3 LDG.E.U16 R8, desc[UR16][R42.64] ;  /* 0x000000102a083981 */ /* 0x000eea000c1e1500 */
[--C-:B------:R-:W-:Y:S01]  /*d530*/  @!P4 IMAD.IADD R120, R120, 0x1, -R7.reuse ;  /* 0x000000017878c824 */ /* 0x100fe200078e0a07 */
[C---:B------:R-:W-:Y:S02]  /*d540*/  ISETP.GT.U32.AND P4, PT, R7.reuse, R123, PT ;  /* 0x0000007b0700720c */ /* 0x040fe40003f84070 */
[----:B------:R-:W-:Y:S01]  /*d550*/  ISETP.GT.U32.AND P2, PT, R7, R124, PT ;  /* 0x0000007c0700720c */ /* 0x000fe20003f44070 */
[----:B------:R-:W-:Y:S01]  /*d560*/  @!P5 IMAD.IADD R121, R121, 0x1, -R7 ;  /* 0x000000017979d824 */ /* 0x000fe200078e0a07 */
[----:B------:R-:W-:-:S02]  /*d570*/  ISETP.GT.U32.AND P5, PT, R7, R122, PT ;  /* 0x0000007a0700720c */ /* 0x000fc40003fa4070 */
[----:B------:R-:W-:-:S07]  /*d580*/  PRMT R4, RZ, 0x7610, R4 ;  /* 0x00007610ff047816 */ /* 0x000fce0000000004 */
[--C-:B------:R-:W-:Y:S01]  /*d590*/  @!P4 IMAD.IADD R123, R123, 0x1, -R7.reuse ;  /* 0x000000017b7bc824 */ /* 0x100fe200078e0a07 */
[----:B------:R-:W-:Y:S01]  /*d5a0*/  ISETP.GE.AND P4, PT, R41, RZ, PT ;  /* 0x000000ff2900720c */ /* 0x000fe20003f86270 */
[--C-:B------:R-:W-:Y:S02]  /*d5b0*/  @!P2 IMAD.IADD R124, R124, 0x1, -R7.reuse ;  /* 0x000000017c7ca824 */ /* 0x100fe400078e0a07 */
[----:B------:R-:W-:Y:S01]  /*d5c0*/  @!P5 IMAD.IADD R122, R122, 0x1, -R7 ;  /* 0x000000017a7ad824 */ /* 0x000fe200078e0a07 */
[----:B----4-:R0:W-:Y:S02]  /*d5d0*/  STL [R1+0xe4], R3 ;  /* 0x0000e40301007387 */ /* 0x0101e40000100800 */
[----:B0-----:R-:W-:-:S04]  /*d5e0*/  LOP3.LUT R3, R9, 0x2e, RZ, 0xfc, !PT ;  /* 0x0000002e09037812 */ /* 0x001fc800078efcff */
[----:B------:R-:W-:Y:S02]  /*d5f0*/  ISETP.LT.AND P3, PT, R3, R125, P0 ;  /* 0x0000007d0300720c */ /* 0x000fe40000761270 */
[----:B------:R-:W4:Y:S04]  /*d600*/  LDL R3, [R1+0xbbc] ;  /* 0x000bbc0001037983 */ /* 0x000f280000100800 */
[----:B------:R-:W-:Y:S04]  /*d610*/  STL [R1+0xfd8], R0 ;  /* 0x000fd80001007387 */ /* 0x000fe80000100800 */
[----:B------:R-:W4:Y:S04]  /*d620*/  LDL R41, [R1+0xbc0] ;  /* 0x000bc00001297983 */ /* 0x000f280000100800 */
[----:B------:R-:W4:Y:S04]  /*d630*/  LDL R43, [R1+0xbc8] ;  /* 0x000bc800012b7983 */ /* 0x000f280000100800 */
[----:B------:R-:W4:Y:S04]  /*d640*/  LDL R36, [R1+0x910] ;  /* 0x0009100001247983 */ /* 0x000f280000100800 */
[----:B------:R-:W4:Y:S04]  /*d650*/  LDL R37, [R1+0x914] ;  /* 0x0009140001257983 */ /* 0x000f280000100800 */
[----:B------:R-:W-:Y:S04]  /*d660*/  STL [R1+0xfdc], R7 ;  /* 0x000fdc0701007387 */ /* 0x000fe80000100800 */
[----:B------:R-:W4:Y:S01]  /*d670*/  LDL R110, [R1+0xbcc] ;  /* 0x000bcc00016e7983 */ /* 0x000f220000100800 */
[----:B--2---:R-:W-:-:S04]  /*d680*/  @P3 LOP3.LUT R35, R35, R34, RZ, 0x3c, !PT ;  /* 0x0000002223233212 */ /* 0x004fc800078e3cff */
[C---:B------:R-:W-:Y:S01]  /*d690*/  @P3 LOP3.LUT R34, R35.reuse, R34, RZ, 0x3c, !PT ;  /* 0x0000002223223212 */ /* 0x040fe200078e3cff */
[----:B---3--:R0:W-:Y:S03]  /*d6a0*/  STL [R1+0xdc], R6 ;  /* 0x0000dc0601007387 */ /* 0x0081e60000100800 */
[----:B------:R-:W-:-:S05]  /*d6b0*/  @P3 LOP3.LUT R35, R35, R34, RZ, 0x3c, !PT ;  /* 0x0000002223233212 */ /* 0x000fca00078e3cff */
[----:B------:R-:W2:Y:S04]  /*d6c0*/  @P3 LDG.E.U16 R4, desc[UR16][R34.64] ;  /* 0x0000001022043981 */ /* 0x000ea8000c1e1500 */
[----:B0-----:R-:W3:Y:S04]  /*d6d0*/  LDL R6, [R1+0xbd0] ;  /* 0x000bd00001067983 */ /* 0x001ee80000100800 */
[----:B------:R-:W3:Y:S01]  /*d6e0*/  LDL.LU R7, [R1+0x18] ;  /* 0x0000180001077983 */ /* 0x000ee20000300800 */
[----:B------:R-:W-:Y:S02]  /*d6f0*/  ISETP.GE.AND P5, PT, R0, RZ, PT ;  /* 0x000000ff0000720c */ /* 0x000fe40003fa6270 */
[----:B------:R-:W-:Y:S01]  /*d700*/  LOP3.LUT R40, R9, 0x36, RZ, 0xfc, !PT ;  /* 0x0000003609287812 */ /* 0x000fe200078efcff */
[----:B------:R0:W-:Y:S01]  /*d710*/  STL [R1+0xe0], R8 ;  /* 0x0000e00801007387 */ /* 0x0001e20000100800 */
[----:B------:R-:W-:-:S02]  /*d720*/  ISETP.GE.AND P2, PT, R38, RZ, PT ;  /* 0x000000ff2600720c */ /* 0x000fc40003f46270 */
[----:B------:R-:W-:Y:S02]  /*d730*/  ISETP.GE.AND P6, PT, R39, RZ, PT ;  /* 0x000000ff2700720c */ /* 0x000fe40003fc6270 */
[----:B------:R-:W-:Y:S01]  /*d740*/  ISETP.LT.AND P3, PT, R40, R125, P0 ;  /* 0x0000007d2800720c */ /* 0x000fe20000761270 */
[----:B0-----:R-:W4:Y:S04]  /*d750*/  LDL.LU R8, [R1+0x14] ;  /* 0x0000140001087983 */ /* 0x001f280000300800 */
[----:B------:R-:W4:Y:S04]  /*d760*/  LDL R42, [R1+0x930] ;  /* 0x00093000012a7983 */ /* 0x000f280000100800 */
[----:B------:R-:W4:Y:S04]  /*d770*/  LDL R38, [R1+0x934] ;  /* 0x0009340001267983 */ /* 0x000f280000100800 */
[----:B------:R-:W4:Y:S04]  /*d780*/  LDL.LU.64 R34, [R1+0x11e8] ;  /* 0x0011e80001227983 */ /* 0x000f280000300a00 */
[----:B------:R-:W4:Y:S04]  /*d790*/  LDL R39, [R1+0xbd8] ;  /* 0x000bd80001277983 */ /* 0x000f280000100800 */
[----:B--2---:R-:W-:Y:S04]  /*d7a0*/  STL [R1+0xfcc], R4 ;  /* 0x000fcc0401007387 */ /* 0x004fe80000100800 */
[----:B------:R-:W2:Y:S01]  /*d7b0*/  LDL R40, [R1+0xbdc] ;  /* 0x000bdc0001287983 */ /* 0x000ea20000100800 */
[----:B---3--:R-:W-:-:S05]  /*d7c0*/  @!P5 IMAD.MOV R7, RZ, RZ, -R7 ;  /* 0x000000ffff07d224 */ /* 0x008fca00078e0a07 */
[----:B------:R0:W-:Y:S04]  /*d7d0*/  STL [R1+0x30], R7 ;  /* 0x0000300701007387 */ /* 0x0001e80000100800 */
[----:B0-----:R-:W3:Y:S04]  /*d7e0*/  LDL.LU R7, [R1+0x10] ;  /* 0x0000100001077983 */ /* 0x001ee80000300800 */
[----:B------:R-:W2:Y:S01]  /*d7f0*/  LDL.LU R4, [R1+0xc] ;  /* 0x00000c0001047983 */ /* 0x000ea20000300800 */
[----:B----4-:R-:W-:Y:S01]  /*d800*/  @P3 LOP3.LUT R37, R37, R36, RZ, 0x3c, !PT ;  /* 0x0000002425253212 */ /* 0x010fe200078e3cff */
[----:B------:R-:W-:Y:S01]  /*d810*/  @!P4 IMAD.MOV R8, RZ, RZ, -R8 ;  /* 0x000000ffff08c224 */ /* 0x000fe200078e0a08 */
[----:B------:R-:W-:-:S02]  /*d820*/  ISETP.GE.AND P4, PT, R3, RZ, PT ;  /* 0x000000ff0300720c */ /* 0x000fc40003f86270 */
[----:B------:R-:W-:Y:S02]  /*d830*/  LOP3.LUT R3, R9, 0x3e, RZ, 0xfc, !PT ;  /* 0x0000003e09037812 */ /* 0x000fe400078efcff */
[C---:B------:R-:W-:Y:S02]  /*d840*/  @P3 LOP3.LUT R36, R37.reuse, R36, RZ, 0x3c, !PT ;  /* 0x0000002425243212 */ /* 0x040fe400078e3cff */
[----:B------:R-:W-:Y:S02]  /*d850*/  PRMT R0, RZ, 0x7610, R0 ;  /* 0x00007610ff007816 */ /* 0x000fe40000000000 */
[----:B------:R-:W-:-:S05]  /*d860*/  @P3 LOP3.LUT R37, R37, R36, RZ, 0x3c, !PT ;  /* 0x0000002425253212 */ /* 0x000fca00078e3cff */
[----:B------:R-:W4:Y:S01]  /*d870*/  @P3 LDG.E.U16 R0, desc[UR16][R36.64] ;  /* 0x0000001024003981 */ /* 0x000f22000c1e1500 */
[----:B---3--:R-:W-:Y:S01]  /*d880*/  @!P2 IMAD.MOV R7, RZ, RZ, -R7 ;  /* 0x000000ffff07a224 */ /* 0x008fe200078e0a07 */
[----:B------:R-:W-:Y:S01]  /*d890*/  ISETP.LT.AND P2, PT, R3, R125, P0 ;  /* 0x0000007d0300720c */ /* 0x000fe20000741270 */
[----:B--2---:R-:W-:Y:S01]  /*d8a0*/  @!P6 IMAD.MOV R4, RZ, RZ, -R4 ;  /* 0x000000ffff04e224 */ /* 0x004fe200078e0a04 */
[----:B------:R-:W-:Y:S02]  /*d8b0*/  ISETP.GE.AND P6, PT, R41, RZ, PT ;  /* 0x000000ff2900720c */ /* 0x000fe40003fc6270 */
[----:B------:R-:W2:Y:S04]  /*d8c0*/  LDL R41, [R1+0xbe8] ;  /* 0x000be80001297983 */ /* 0x000ea80000100800 */
[----:B------:R-:W3:Y:S01]  /*d8d0*/  LDL.LU R3, [R1+0x8] ;  /* 0x0000080001037983 */ /* 0x000ee20000300800 */
[----:B------:R-:W-:-:S02]  /*d8e0*/  PRMT R5, RZ, 0x7610, R5 ;  /* 0x00007610ff057816 */ /* 0x000fc40000000005 */
[----:B------:R-:W-:Y:S02]  /*d8f0*/  ISETP.GE.AND P3, PT, R110, RZ, PT ;  /* 0x000000ff6e00720c */ /* 0x000fe40003f66270 */
[----:B------:R-:W-:Y:S01]  /*d900*/  @P2 IMAD.MOV.U32 R110, RZ, RZ, R38 ;  /* 0x000000ffff6e2224 */ /* 0x000fe200078e0026 */
[----:B------:R-:W-:Y:S01]  /*d910*/  ISETP.GE.AND P5, PT, R43, RZ, PT ;  /* 0x000000ff2b00720c */ /* 0x000fe20003fa6270 */
[----:B------:R-:W-:Y:S01]  /*d920*/  @P2 IMAD.MOV.U32 R111, RZ, RZ, R42 ;  /* 0x000000ffff6f2224 */ /* 0x000fe200078e002a */
[----:B------:R-:W2:Y:S04]  /*d930*/  LDL.LU.64 R36, [R1+0x11e0] ;  /* 0x0011e00001247983 */ /* 0x000ea80000300a00 */
[----:B------:R-:W2:Y:S04]  /*d940*/  LDL R43, [R1+0xbec] ;  /* 0x000bec00012b7983 */ /* 0x000ea80000100800 */
[----:B------:R-:W2:Y:S01]  /*d950*/  @P2 LDG.E.U16 R5, desc[UR16][R110.64] ;  /* 0x000000106e052981 */ /* 0x000ea2000c1e1500 */
[----:B------:R-:W-:Y:S01]  /*d960*/  ISETP.GE.AND P2, PT, R39, RZ, PT ;  /* 0x000000ff2700720c */ /* 0x000fe20003f46270 */
[----:B---3--:R-:W-:Y:S01]  /*d970*/  @!P4 IMAD.MOV R3, RZ, RZ, -R3 ;  /* 0x000000ffff03c224 */ /* 0x008fe200078e0a03 */
[----:B------:R-:W-:-:S02]  /*d980*/  ISETP.GE.AND P4, PT, R6, RZ, PT ;  /* 0x000000ff0600720c */ /* 0x000fc40003f86270 */
[----:B------:R-:W3:Y:S04]  /*d990*/  LDL.LU R6, [R1+0x4] ;  /* 0x0000040001067983 */ /* 0x000ee80000300800 */
[----:B----4-:R0:W-:Y:S04]  /*d9a0*/  STL [R1+0xd4], R0 ;  /* 0x0000d40001007387 */ /* 0x0101e80000100800 */
[----:B0-----:R-:W4:Y:S04]  /*d9b0*/  LDL.LU R0, [R1] ;  /* 0x0000000001007983 */ /* 0x001f280000300800 */
[----:B------:R-:W3:Y:S04]  /*d9c0*/  LDL R38, [R1+0x950] ;  /* 0x0009500001267983 */ /* 0x000ee80000100800 */
[----:B------:R-:W3:Y:S04]  /*d9d0*/  LDL R39, [R1+0x954] ;  /* 0x0009540001277983 */ /* 0x000ee80000100800 */
[----:B------:R-:W3:Y:S04]  /*d9e0*/  LDL R114, [R1+0xbf8] ;  /* 0x000bf80001727983 */ /* 0x000ee80000100800 */
[----:B--2---:R0:W-:Y:S01]  /*d9f0*/  STL [R1+0xd0], R5 ;  /* 0x0000d00501007387 */ /* 0x0041e20000100800 */
[----:B------:R-:W-:-:S02]  /*da00*/  @!P2 IMAD.MOV R12, RZ, RZ, -R12 ;  /* 0x000000ffff0ca224 */ /* 0x000fc400078e0a0c */
[----:B0-----:R-:W-:Y:S01]  /*da10*/  IMAD.MOV.U32 R5, RZ, RZ, R10 ;  /* 0x000000ffff057224 */ /* 0x001fe200078e000a */
[----:B------:R-:W-:Y:S01]  /*da20*/  ISETP.GE.AND P2, PT, R43, RZ, PT ;  /* 0x000000ff2b00720c */ /* 0x000fe20003f46270 */
[----:B------:R-:W2:Y:S02]  /*da30*/  LDL R42, [R1+0x990] ;  /* 0x00099000012a7983 */ /* 0x000ea40000100800 */
[----:B------:R-:W-:Y:S02]  /*da40*/  @!P3 IMAD.MOV R5, RZ, RZ, -R5 ;  /* 0x000000ffff05b224 */ /* 0x000fe400078e0a05 */
[----:B------:R-:W2:Y:S01]  /*da50*/  LDL R43, [R1+0x994] ;  /* 0x00099400012b7983 */ /* 0x000ea20000100800 */
[C---:B------:R-:W-:Y:S01]  /*da60*/  LOP3.LUT R110, R9.reuse, 0x4e, RZ, 0xfc, !PT ;  /* 0x0000004e096e7812 */ /* 0x040fe200078efcff */
[----:B------:R-:W-:Y:S02]  /*da70*/  @!P4 IMAD.MOV R11, RZ, RZ, -R11 ;  /* 0x000000ffff0bc224 */ /* 0x000fe400078e0a0b */
[----:B----4-:R-:W-:Y:S01]  /*da80*/  @!P5 IMAD.MOV R0, RZ, RZ, -R0 ;  /* 0x000000ffff00d224 */ /* 0x010fe200078e0a00 */
[----:B------:R-:W-:Y:S01]  /*da90*/  ISETP.GE.AND P5, PT, R40, RZ, PT ;  /* 0x000000ff2800720c */ /* 0x000fe20003fa6270 */
[----:B------:R-:W4:Y:S01]  /*daa0*/  LDL R10, [R1+0xbfc] ;  /* 0x000bfc00010a7983 */ /* 0x000f220000100800 */
[----:B------:R-:W-:-:S03]  /*dab0*/  LOP3.LUT R40, R9, 0x46, RZ, 0xfc, !PT ;  /* 0x0000004609287812 */ /* 0x000fc600078efcff */
[----:B------:R-:W4:Y:S01]  /*dac0*/  LDL R119, [R1+0xc08] ;  /* 0x000c080001777983 */ /* 0x000f220000100800 */
[----:B------:R-:W-:Y:S02]  /*dad0*/  ISETP.LT.AND P3, PT, R40, R125, P0 ;  /* 0x0000007d2800720c */ /* 0x000fe40000761270 */
[----:B------:R-:W-:Y:S01]  /*dae0*/  LOP3.LUT R9, R9, 0x56, RZ, 0xfc, !PT ;  /* 0x0000005609097812 */ /* 0x000fe200078efcff */
[----:B------:R-:W4:Y:S04]  /*daf0*/  LDL R40, [R1+0x970] ;  /* 0x0009700001287983 */ /* 0x000f280000100800 */
[----:B------:R-:W4:Y:S04]  /*db00*/  LDL R116, [R1+0xc0c] ;  /* 0x000c0c0001747983 */ /* 0x000f280000100800 */
[----:B------:R-:W4:Y:S02]  /*db10*/  LDL R111, [R1+0xc18] ;  /* 0x000c1800016f7983 */ /* 0x000f240000100800 */
[----:B---3--:R-:W-:-:S04]  /*db20*/  @P3 LOP3.LUT R39, R39, R38, RZ, 0x3c, !PT ;  /* 0x0000002627273212 */ /* 0x008fc800078e3cff */
[----:B------:R-:W-:-:S04]  /*db30*/  @P3 LOP3.LUT R38, R39, R38, RZ, 0x3c, !PT ;  /* 0x0000002627263212 */ /* 0x000fc800078e3cff */
[----:B------:R-:W-:-:S05]  /*db40*/  @P3 LOP3.LUT R39, R39, R38, RZ, 0x3c, !PT ;  /* 0x0000002627273212 */ /* 0x000fca00078e3cff */
[----:B------:R-:W3:Y:S01]  /*db50*/  @P3 LDG.E.U16 R2, desc[UR16][R38.64] ;  /* 0x0000001026023981 */ /* 0x000ee2000c1e1500 */
[----:B------:R-:W-:-:S03]  /*db60*/  ISETP.GE.AND P4, PT, R41, RZ, PT ;  /* 0x000000ff2900720c */ /* 0x000fc60003f86270 */
[----:B------:R-:W4:Y:S01]  /*db70*/  LDL R41, [R1+0x974] ;  /* 0x0009740001297983 */ /* 0x000f220000100800 */
[----:B------:R-:W-:Y:S01]  /*db80*/  ISETP.LT.AND P3, PT, R9, R125, P0 ;  /* 0x0000007d0900720c */ /* 0x000fe20000761270 */
[----:B------:R-:W-:Y:S01]  /*db90*/  @!P6 IMAD.MOV R6, RZ, RZ, -R6 ;  /* 0x000000ffff06e224 */ /* 0x000fe200078e0a06 */
[----:B------:R-:W-:Y:S01]  /*dba0*/  PRMT R118, RZ, 0x7610, R118 ;  /* 0x00007610ff767816 */ /* 0x000fe20000000076 */
[----:B------:R-:W-:Y:S01]  /*dbb0*/  @!P5 IMAD.MOV R13, RZ, RZ, -R13 ;  /* 0x000000ffff0dd224 */ /* 0x000fe200078e0a0d */
[----:B------:R-:W-:-:S09]  /*dbc0*/  ISETP.GE.AND P5, PT, R114, RZ, PT ;  /* 0x000000ff7200720c */ /* 0x000fd20003fa6270 */
[-C--:B--2---:R-:W-:Y:S01]  /*dbd0*/  @P3 LOP3.LUT R43, R43, R42.reuse, RZ, 0x3c, !PT ;  /* 0x0000002a2b2b3212 */ /* 0x084fe200078e3cff */
[----:B------:R-:W2:Y:S03]  /*dbe0*/  LDL R114, [R1+0xc1c] ;  /* 0x000c1c0001727983 */ /* 0x000ea60000100800 */
[C---:B------:R-:W-:Y:S02]  /*dbf0*/  @P3 LOP3.LUT R42, R43.reuse, R42, RZ, 0x3c, !PT ;  /* 0x0000002a2b2a3212 */ /* 0x040fe400078e3cff */
[----:B------:R-:W-:Y:S02]  /*dc00*/  ISETP.LT.AND P6, PT, R110, R125, P0 ;  /* 0x0000007d6e00720c */ /* 0x000fe400007c1270 */
[----:B------:R-:W-:Y:S01]  /*dc10*/  @P3 LOP3.LUT R43, R43, R42, RZ, 0x3c, !PT ;  /* 0x0000002a2b2b3212 */ /* 0x000fe200078e3cff */
[----:B------:R-:W2:Y:S04]  /*dc20*/  LDL R110, [R1+0xc28] ;  /* 0x000c2800016e7983 */ /* 0x000ea80000100800 */
[----:B------:R-:W2:Y:S04]  /*dc30*/  LDL.LU.64 R38, [R1+0x11d8] ;  /* 0x0011d80001267983 */ /* 0x000ea80000300a00 */
[----:B------:R-:W2:Y:S04]  /*dc40*/  @P3 LDG.E.U16 R118, desc[UR16][R42.64] ;  /* 0x000000102a763981 */ /* 0x000ea8000c1e1500 */
[----:B---3--:R0:W-:Y:S04]  /*dc50*/  STL [R1+0xcc], R2 ;  /* 0x0000cc0201007387 */ /* 0x0081e80000100800 */
[----:B0-----:R-:W3:Y:S01]  /*dc60*/  LDL R2, [R1+0xc2c] ;  /* 0x000c2c0001027983 */ /* 0x001ee20000100800 */
[----:B----4-:R-:W-:-:S04]  /*dc70*/  @P6 LOP3.LUT R41, R41, R40, RZ, 0x3c, !PT ;  /* 0x0000002829296212 */ /* 0x010fc800078e3cff */
[C---:B------:R-:W-:Y:S02]  /*dc80*/  @P6 LOP3.LUT R40, R41.reuse, R40, RZ, 0x3c, !PT ;  /* 0x0000002829286212 */ /* 0x040fe400078e3cff */
[----:B------:R-:W-:Y:S02]  /*dc90*/  PRMT R125, RZ, 0x7610, R125 ;  /* 0x00007610ff7d7816 */ /* 0x000fe4000000007d */
[----:B------:R-:W-:Y:S01]  /*dca0*/  @P6 LOP3.LUT R41, R41, R40, RZ, 0x3c, !PT ;  /* 0x0000002829296212 */ /* 0x000fe200078e3cff */
[----:B------:R-:W-:Y:S01]  /*dcb0*/  @!P4 IMAD.MOV R14, RZ, RZ, -R14 ;  /* 0x000000ffff0ec224 */ /* 0x000fe200078e0a0e */
[----:B------:R-:W-:Y:S01]  /*dcc0*/  ISETP.GE.AND P4, PT, R119, RZ, PT ;  /* 0x000000ff7700720c */ /* 0x000fe20003f86270 */
[----:B------:R-:W-:Y:S01]  /*dcd0*/  @!P2 IMAD.MOV R15, RZ, RZ, -R15 ;  /* 0x000000ffff0fa224 */ /* 0x000fe200078e0a0f */
[----:B------:R-:W-:Y:S01]  /*dce0*/  ISETP.GE.AND P2, PT, R10, RZ, PT ;  /* 0x000000ff0a00720c */ /* 0x000fe20003f46270 */
[----:B------:R-:W-:Y:S01]  /*dcf0*/  @!P5 IMAD.MOV R16, RZ, RZ, -R16 ;  /* 0x000000ffff10d224 */ /* 0x000fe200078e0a10 */
[----:B------:R-:W-:Y:S01]  /*dd00*/  ISETP.GE.AND P5, PT, R116, RZ, PT ;  /* 0x000000ff7400720c */ /* 0x000fe20003fa6270 */
[----:B------:R-:W4:Y:S04]  /*dd10*/  LDL R10, [R1+0xc38] ;  /* 0x000c3800010a7983 */ /* 0x000f280000100800 */
[----:B------:R-:W4:Y:S04]  /*dd20*/  LDL R119, [R1+0xc3c] ;  /* 0x000c3c0001777983 */ /* 0x000f280000100800 */
[----:B------:R-:W4:Y:S04]  /*dd30*/  LDL R116, [R1+0xc48] ;  /* 0x000c480001747983 */ /* 0x000f280000100800 */
[----:B------:R-:W4:Y:S01]  /*dd40*/  @P6 LDG.E.U16 R125, desc[UR16][R40.64] ;  /* 0x00000010287d6981 */ /* 0x000f22000c1e1500 */
[----:B------:R-:W-:-:S03]  /*dd50*/  ISETP.GE.AND P6, PT, R111, RZ, PT ;  /* 0x000000ff6f00720c */ /* 0x000fc60003fc6270 */
[----:B------:R-:W4:Y:S04]  /*dd60*/  LDL.LU.64 R40, [R1+0x11d0] ;  /* 0x0011d00001287983 */ /* 0x000f280000300a00 */
[----:B------:R-:W4:Y:S01]  /*dd70*/  LDL R111, [R1+0xc4c] ;  /* 0x000c4c00016f7983 */ /* 0x000f220000100800 */
[----:B------:R-:W-:-:S03]  /*dd80*/  @!P4 IMAD.MOV R18, RZ, RZ, -R18 ;  /* 0x000000ffff12c224 */ /* 0x000fc600078e0a12 */
[----:B------:R-:W4:Y:S04]  /*dd90*/  LDL.LU.64 R42, [R1+0x11c8] ;  /* 0x0011c800012a7983 */ /* 0x000f280000300a00 */
[----:B--2---:R0:W-:Y:S01]  /*dda0*/  STL [R1+0xc4], R118 ;  /* 0x0000c47601007387 */ /* 0x0041e20000100800 */
[----:B------:R-:W-:Y:S01]  /*ddb0*/  @!P2 IMAD.MOV R17, RZ, RZ, -R17 ;  /* 0x000000ffff11a224 */ /* 0x000fe200078e0a11 */
[----:B---3--:R-:W-:Y:S02]  /*ddc0*/  ISETP.GE.AND P4, PT, R2, RZ, PT ;  /* 0x000000ff0200720c */ /* 0x008fe40003f86270 */
[----:B0-----:R-:W2:Y:S04]  /*ddd0*/  LDL R118, [R1+0xc58] ;  /* 0x000c580001767983 */ /* 0x001ea80000100800 */
[----:B------:R-:W3:Y:S01]  /*dde0*/  LDL R2, [R1+0xc6c] ;  /* 0x000c6c0001027983 */ /* 0x000ee20000100800 */
[----:B------:R-:W-:-:S02]  /*ddf0*/  ISETP.GE.AND P2, PT, R114, RZ, PT ;  /* 0x000000ff7200720c */ /* 0x000fc40003f46270 */
[----:B------:R-:W-:Y:S01]  /*de00*/  ISETP.GE.AND P3, PT, R110, RZ, PT ;  /* 0x000000ff6e00720c */ /* 0x000fe20003f66270 */
[----:B------:R-:W2:Y:S04]  /*de10*/  LDL R114, [R1+0xc5c] ;  /* 0x000c5c0001727983 */ /* 0x000ea80000100800 */
[----:B------:R-:W2:Y:S01]  /*de20*/  LDL R110, [R1+0xc68] ;  /* 0x000c6800016e7983 */ /* 0x000ea20000100800 */
[----:B------:R-:W-:Y:S01]  /*de30*/  @!P5 IMAD.MOV R19, RZ, RZ, -R19 ;  /* 0x000000ffff13d224 */ /* 0x000fe200078e0a13 */
[----:B----4-:R-:W-:Y:S01]  /*de40*/  ISETP.GE.AND P5, PT, R10, RZ, PT ;  /* 0x000000ff0a00720c */ /* 0x010fe20003fa6270 */
[----:B------:R-:W-:Y:S01]  /*de50*/  @!P4 IMAD.MOV R23, RZ, RZ, -R23 ;  /* 0x000000ffff17c224 */ /* 0x000fe200078e0a17 */
[----:B------:R-:W4:Y:S04]  /*de60*/  LDL R10, [R1+0xc78] ;  /* 0x000c7800010a7983 */ /* 0x000f280000100800 */
[----:B------:R-:W-:Y:S01]  /*de70*/  @!P3 IMAD.MOV R22, RZ, RZ, -R22 ;  /* 0x000000ffff16b224 */ /* 0x000fe200078e0a16 */
[----:B------:R-:W-:Y:S01]  /*de80*/  ISETP.GE.AND P3, PT, R116, RZ, PT ;  /* 0x000000ff7400720c */ /* 0x000fe20003f66270 */
[----:B------:R0:W-:Y:S04]  /*de90*/  STL [R1+0xc8], R125 ;  /* 0x0000c87d01007387 */ /* 0x0001e80000100800 */
[----:B------:R-:W4:Y:S01]  /*dea0*/  LDL R116, [R1+0xc9c] ;  /* 0x000c9c0001747983 */ /* 0x000f220000100800 */
[----:B------:R-:W-:Y:S01]  /*deb0*/  ISETP.GE.AND P4, PT, R111, RZ, PT ;  /* 0x000000ff6f00720c */ /* 0x000fe20003f86270 */
[----:B------:R-:W-:-:S02]  /*dec0*/  @!P2 IMAD.MOV R21, RZ, RZ, -R21 ;  /* 0x000000ffff15a224 */ /* 0x000fc400078e0a15 */
[----:B------:R-:W4:Y:S01]  /*ded0*/  LDL R111, [R1+0xca8] ;  /* 0x000ca800016f7983 */ /* 0x000f220000100800 */
[----:B------:R-:W-:-:S03]  /*dee0*/  ISETP.GE.AND P2, PT, R119, RZ, PT ;  /* 0x000000ff7700720c */ /* 0x000fc60003f46270 */
[----:B------:R-:W4:Y:S01]  /*def0*/  LDL R119, [R1+0xc7c] ;  /* 0x000c7c0001777983 */ /* 0x000f220000100800 */
[----:B------:R-:W-:Y:S02]  /*df00*/  @!P5 IMAD.MOV R24, RZ, RZ, -R24 ;  /* 0x000000ffff18d224 */ /* 0x000fe400078e0a18 */
[----:B------:R-:W-:Y:S01]  /*df10*/  @!P3 IMAD.MOV R26, RZ, RZ, -R26 ;  /* 0x000000ffff1ab224 */ /* 0x000fe200078e0a1a */
[----:B0-----:R-:W4:Y:S02]  /*df20*/  LDL R125, [R1+0xd10] ;  /* 0x000d1000017d7983 */ /* 0x001f240000100800 */
[----:B------:R-:W-:Y:S01]  /*df30*/  @!P4 IMAD.MOV R27, RZ, RZ, -R27 ;  /* 0x000000ffff1bc224 */ /* 0x000fe200078e0a1b */
[----:B---3--:R-:W-:Y:S02]  /*df40*/  ISETP.GE.AND P4, PT, R2, RZ, PT ;  /* 0x000000ff0200720c */ /* 0x008fe40003f86270 */
[----:B------:R-:W3:Y:S01]  /*df50*/  LDL R2, [R1+0xe24] ;  /* 0x000e240001027983 */ /* 0x000ee20000100800 */
[----:B------:R-:W-:Y:S01]  /*df60*/  @!P2 IMAD.MOV R25, RZ, RZ, -R25 ;  /* 0x000000ffff19a224 */ /* 0x000fe200078e0a19 */
[----:B--2---:R-:W-:-:S02]  /*df70*/  ISETP.GE.AND P5, PT, R118, RZ, PT ;  /* 0x000000ff7600720c */ /* 0x004fc40003fa6270 */
[----:B------:R-:W-:Y:S01]  /*df80*/  ISETP.GE.AND P2, PT, R114, RZ, PT ;  /* 0x000000ff7200720c */ /* 0x000fe20003f46270 */
[----:B------:R-:W2:Y:S01]  /*df90*/  LDL R118, [R1+0xc98] ;  /* 0x000c980001767983 */ /* 0x000ea20000100800 */
[----:B------:R-:W-:-:S03]  /*dfa0*/  ISETP.GE.AND P3, PT, R110, RZ, PT ;  /* 0x000000ff6e00720c */ /* 0x000fc60003f66270 */
[----:B------:R-:W2:Y:S04]  /*dfb0*/  LDL R114, [R1+0xca0] ;  /* 0x000ca00001727983 */ /* 0x000ea80000100800 */
[----:B------:R-:W2:Y:S01]  /*dfc0*/  LDL R110, [R1+0xc80] ;  /* 0x000c8000016e7983 */ /* 0x000ea20000100800 */
[----:B------:R-:W-:-:S05]  /*dfd0*/  @!P4 IMAD.MOV R31, RZ, RZ, -R31 ;  /* 0x000000ffff1fc224 */ /* 0x000fca00078e0a1f */
[----:B------:R-:W-:Y:S01]  /*dfe0*/  @!P3 IMAD.MOV R30, RZ, RZ, -R30 ;  /* 0x000000ffff1eb224 */ /* 0x000fe200078e0a1e */
[----:B----4-:R-:W-:Y:S02]  /*dff0*/  ISETP.GE.AND P3, PT, R116, RZ, PT ;  /* 0x000000ff7400720c */ /* 0x010fe40003f66270 */
[----:B------:R-:W4:Y:S01]  /*e000*/  LDL R116, [R1+0xf34] ;  /* 0x000f340001747983 */ /* 0x000f220000100800 */
[----:B------:R-:W-:-:S03]  /*e010*/  ISETP.GE.AND P4, PT, R111, RZ, PT ;  /* 0x000000ff6f00720c */ /* 0x000fc60003f86270 */
[----:B------:R-:W4:Y:S01]  /*e020*/  LDL R111, [R1+0xee4] ;  /* 0x000ee400016f7983 */ /* 0x000f220000100800 */
[----:B------:R-:W-:Y:S01]  /*e030*/  @!P2 IMAD.MOV R29, RZ, RZ, -R29 ;  /* 0x000000ffff1da224 */ /* 0x000fe200078e0a1d */
[----:B------:R-:W-:Y:S02]  /*e040*/  ISETP.GE.AND P2, PT, R119, RZ, PT ;  /* 0x000000ff7700720c */ /* 0x000fe40003f46270 */
[----:B------:R-:W4:Y:S06]  /*e050*/  LDL R119, [R1+0xf0c] ;  /* 0x000f0c0001777983 */ /* 0x000f2c0000100800 */
[----:B------:R-:W-:Y:S01]  /*e060*/  @!P4 IMAD.MOV R35, RZ, RZ, -R35 ;  /* 0x000000ffff23c224 */ /* 0x000fe200078e0a23 */
[----:B---3--:R-:W-:-:S02]  /*e070*/  ISETP.GE.AND P4, PT, R2, RZ, PT ;  /* 0x000000ff0200720c */ /* 0x008fc40003f86270 */
[----:B------:R-:W3:Y:S01]  /*e080*/  LDL R2, [R1+0xf18] ;  /* 0x000f180001027983 */ /* 0x000ee20000100800 */
[----:B------:R-:W-:Y:S01]  /*e090*/  @!P5 IMAD.MOV R28, RZ, RZ, -R28 ;  /* 0x000000ffff1cd224 */ /* 0x000fe200078e0a1c */
[----:B------:R-:W-:Y:S02]  /*e0a0*/  ISETP.GE.AND P5, PT, R10, RZ, PT ;  /* 0x000000ff0a00720c */ /* 0x000fe40003fa6270 */
[----:B------:R-:W3:Y:S01]  /*e0b0*/  LDL R10, [R1+0xef8] ;  /* 0x000ef800010a7983 */ /* 0x000ee20000100800 */
[----:B------:R-:W-:Y:S02]  /*e0c0*/  @!P2 IMAD.MOV R33, RZ, RZ, -R33 ;  /* 0x000000ffff21a224 */ /* 0x000fe400078e0a21 */
[----:B------:R-:W-:Y:S01]  /*e0d0*/  @!P3 IMAD.MOV R34, RZ, RZ, -R34 ;  /* 0x000000ffff22b224 */ /* 0x000fe200078e0a22 */
[----:B--2---:R-:W-:Y:S02]  /*e0e0*/  ISETP.GE.AND P2, PT, R114, RZ, PT ;  /* 0x000000ff7200720c */ /* 0x004fe40003f46270 */
[----:B------:R-:W2:Y:S01]  /*e0f0*/  LDL R114, [R1+0xf30] ;  /* 0x000f300001727983 */ /* 0x000ea20000100800 */
[----:B------:R-:W-:-:S03]  /*e100*/  ISETP.GE.AND P3, PT, R110, RZ, PT ;  /* 0x000000ff6e00720c */ /* 0x000fc60003f66270 */
[----:B------:R-:W2:Y:S01]  /*e110*/  LDL R110, [R1+0xf04] ;  /* 0x000f0400016e7983 */ /* 0x000ea20000100800 */
[----:B------:R-:W-:Y:S01]  /*e120*/  @!P5 IMAD.MOV R32, RZ, RZ, -R32 ;  /* 0x000000ffff20d224 */ /* 0x000fe200078e0a20 */
[----:B------:R-:W-:Y:S02]  /*e130*/  ISETP.GE.AND P5, PT, R118, RZ, PT ;  /* 0x000000ff7600720c */ /* 0x000fe40003fa6270 */
        /* <DEDUP_REMOVED lines=120> */
[----:B------:R-:W2:Y:S03]  /*e8c0*/  LDL R118, [R1+0xe10] ;  /* 0x000e100001767983 */ /* 0x000ea60000100800 */
[----:B------:R-:W-:Y:S01]  /*e8d0*/  @!P3 IMAD.MOV R78, RZ, RZ, -R78 ;  /* 0x000000ffff4eb224 */ /* 0x000fe200078e0a4e */
[----:B----4-:R-:W-:Y:S02]  /*e8e0*/  ISETP.GE.AND P3, PT, R116, RZ, PT ;  /* 0x000000ff7400720c */ /* 0x010fe40003f66270 */
[----:B------:R-:W4:Y:S01]  /*e8f0*/  LDL R116, [R1+0xdac] ;  /* 0x000dac0001747983 */ /* 0x000f220000100800 */
[----:B------:R-:W-:-:S02]  /*e900*/  @!P4 IMAD.MOV R79, RZ, RZ, -R79 ;  /* 0x000000ffff4fc224 */ /* 0x000fc400078e0a4f */
[----:B------:R-:W-:Y:S01]  /*e910*/  @!P2 IMAD.MOV R77, RZ, RZ, -R77 ;  /* 0x000000ffff4da224 */ /* 0x000fe200078e0a4d */
[----:B------:R-:W-:-:S07]  /*e920*/  ISETP.GE.AND P4, PT, R111, RZ, PT ;  /* 0x000000ff6f00720c */ /* 0x000fce0003f86270 */
[----:B------:R-:W-:Y:S01]  /*e930*/  @!P3 IMAD.MOV R82, RZ, RZ, -R82 ;  /* 0x000000ffff52b224 */ /* 0x000fe200078e0a52 */
[----:B------:R-:W4:Y:S01]  /*e940*/  LDL R111, [R1+0xd8c] ;  /* 0x000d8c00016f7983 */ /* 0x000f220000100800 */
[----:B------:R-:W-:-:S03]  /*e950*/  ISETP.GE.AND P2, PT, R119, RZ, PT ;  /* 0x000000ff7700720c */ /* 0x000fc60003f46270 */
[----:B------:R-:W4:Y:S01]  /*e960*/  LDL R119, [R1+0xd80] ;  /* 0x000d800001777983 */ /* 0x000f220000100800 */
[----:B---3--:R-:W-:-:S03]  /*e970*/  ISETP.GE.AND P3, PT, R2, RZ, PT ;  /* 0x000000ff0200720c */ /* 0x008fc60003f66270 */
[----:B------:R-:W3:Y:S01]  /*e980*/  LDL R2, [R1+0xd78] ;  /* 0x000d780001027983 */ /* 0x000ee20000100800 */
[----:B------:R-:W-:Y:S01]  /*e990*/  @!P5 IMAD.MOV R76, RZ, RZ, -R76 ;  /* 0x000000ffff4cd224 */ /* 0x000fe200078e0a4c */
[----:B------:R-:W-:Y:S02]  /*e9a0*/  ISETP.GE.AND P5, PT, R10, RZ, PT ;  /* 0x000000ff0a00720c */ /* 0x000fe40003fa6270 */
[----:B------:R-:W3:Y:S02]  /*e9b0*/  LDL R10, [R1+0xd98] ;  /* 0x000d9800010a7983 */ /* 0x000ee40000100800 */
[----:B------:R-:W-:-:S09]  /*e9c0*/  @!P2 IMAD.MOV R81, RZ, RZ, -R81 ;  /* 0x000000ffff51a224 */ /* 0x000fd200078e0a51 */
[----:B------:R-:W-:Y:S01]  /*e9d0*/  @!P5 IMAD.MOV R80, RZ, RZ, -R80 ;  /* 0x000000ffff50d224 */ /* 0x000fe200078e0a50 */
[----:B--2---:R-:W-:Y:S02]  /*e9e0*/  ISETP.GE.AND P5, PT, R110, RZ, PT ;  /* 0x000000ff6e00720c */ /* 0x004fe40003fa6270 */
[----:B------:R-:W-:Y:S01]  /*e9f0*/  ISETP.GE.AND P2, PT, R118, RZ, PT ;  /* 0x000000ff7600720c */ /* 0x000fe20003f46270 */
[----:B------:R-:W2:Y:S01]  /*ea00*/  LDL R110, [R1+0xdd0] ;  /* 0x000dd000016e7983 */ /* 0x000ea20000100800 */
[----:B------:R-:W-:Y:S01]  /*ea10*/  @!P4 IMAD.MOV R83, RZ, RZ, -R83 ;  /* 0x000000ffff53c224 */ /* 0x000fe200078e0a53 */
[----:B------:R-:W-:Y:S02]  /*ea20*/  ISETP.GE.AND P4, PT, R114, RZ, PT ;  /* 0x000000ff7200720c */ /* 0x000fe40003f86270 */
[----:B------:R-:W2:Y:S04]  /*ea30*/  LDL R118, [R1+0xda0] ;  /* 0x000da00001767983 */ /* 0x000ea80000100800 */
[----:B------:R-:W2:Y:S04]  /*ea40*/  LDL R114, [R1+0xdb8] ;  /* 0x000db80001727983 */ /* 0x000ea80000100800 */
[----:B------:R-:W-:Y:S01]  /*ea50*/  @!P2 IMAD.MOV R85, RZ, RZ, -R85 ;  /* 0x000000ffff55a224 */ /* 0x000fe200078e0a55 */
[----:B----4-:R-:W-:-:S02]  /*ea60*/  ISETP.GE.AND P2, PT, R116, RZ, PT ;  /* 0x000000ff7400720c */ /* 0x010fc40003f46270 */
[----:B------:R-:W4:Y:S01]  /*ea70*/  LDL R116, [R1+0xd74] ;  /* 0x000d740001747983 */ /* 0x000f220000100800 */
[----:B------:R-:W-:Y:S01]  /*ea80*/  @!P4 IMAD.MOV R87, RZ, RZ, -R87 ;  /* 0x000000ffff57c224 */ /* 0x000fe200078e0a57 */
[----:B------:R-:W-:Y:S02]  /*ea90*/  ISETP.GE.AND P4, PT, R111, RZ, PT ;  /* 0x000000ff6f00720c */ /* 0x000fe40003f86270 */
[----:B------:R-:W4:Y:S07]  /*eaa0*/  LDL R111, [R1+0xd58] ;  /* 0x000d5800016f7983 */ /* 0x000f2e0000100800 */
[----:B------:R-:W-:-:S02]  /*eab0*/  @!P2 IMAD.MOV R89, RZ, RZ, -R89 ;  /* 0x000000ffff59a224 */ /* 0x000fc400078e0a59 */
[----:B------:R-:W-:Y:S01]  /*eac0*/  @!P3 IMAD.MOV R86, RZ, RZ, -R86 ;  /* 0x000000ffff56b224 */ /* 0x000fe200078e0a56 */
[----:B------:R-:W-:Y:S02]  /*ead0*/  ISETP.GE.AND P3, PT, R119, RZ, PT ;  /* 0x000000ff7700720c */ /* 0x000fe40003f66270 */
[----:B------:R-:W4:Y:S01]  /*eae0*/  LDL R119, [R1+0xd70] ;  /* 0x000d700001777983 */ /* 0x000f220000100800 */
[----:B---3--:R-:W-:-:S03]  /*eaf0*/  ISETP.GE.AND P2, PT, R2, RZ, PT ;  /* 0x000000ff0200720c */ /* 0x008fc60003f46270 */
[----:B------:R-:W3:Y:S01]  /*eb00*/  LDL R2, [R1+0xd40] ;  /* 0x000d400001027983 */ /* 0x000ee20000100800 */
[----:B------:R-:W-:Y:S01]  /*eb10*/  @!P5 IMAD.MOV R84, RZ, RZ, -R84 ;  /* 0x000000ffff54d224 */ /* 0x000fe200078e0a54 */
[----:B------:R-:W-:-:S05]  /*eb20*/  ISETP.GE.AND P5, PT, R10, RZ, PT ;  /* 0x000000ff0a00720c */ /* 0x000fca0003fa6270 */
[----:B------:R-:W-:Y:S01]  /*eb30*/  @!P3 IMAD.MOV R90, RZ, RZ, -R90 ;  /* 0x000000ffff5ab224 */ /* 0x000fe200078e0a5a */
[----:B------:R-:W3:Y:S07]  /*eb40*/  LDL R10, [R1+0xd44] ;  /* 0x000d4400010a7983 */ /* 0x000eee0000100800 */
[----:B------:R-:W-:Y:S01]  /*eb50*/  @!P5 IMAD.MOV R88, RZ, RZ, -R88 ;  /* 0x000000ffff58d224 */ /* 0x000fe200078e0a58 */
[----:B--2---:R-:W-:Y:S02]  /*eb60*/  ISETP.GE.AND P5, PT, R110, RZ, PT ;  /* 0x000000ff6e00720c */ /* 0x004fe40003fa6270 */
[----:B------:R-:W2:Y:S01]  /*eb70*/  LDL R110, [R1+0xd5c] ;  /* 0x000d5c00016e7983 */ /* 0x000ea20000100800 */
[----:B------:R-:W-:Y:S01]  /*eb80*/  @!P4 IMAD.MOV R91, RZ, RZ, -R91 ;  /* 0x000000ffff5bc224 */ /* 0x000fe200078e0a5b */
[----:B------:R-:W-:-:S02]  /*eb90*/  ISETP.GE.AND P3, PT, R118, RZ, PT ;  /* 0x000000ff7600720c */ /* 0x000fc40003f66270 */
[----:B------:R-:W2:Y:S01]  /*eba0*/  LDL R118, [R1+0xd50] ;  /* 0x000d500001767983 */ /* 0x000ea20000100800 */
[----:B------:R-:W-:-:S03]  /*ebb0*/  ISETP.GE.AND P4, PT, R114, RZ, PT ;  /* 0x000000ff7200720c */ /* 0x000fc60003f86270 */
[----:B------:R-:W2:Y:S03]  /*ebc0*/  LDL R114, [R1+0xd2c] ;  /* 0x000d2c0001727983 */ /* 0x000ea60000100800 */
[----:B------:R-:W-:Y:S01]  /*ebd0*/  @!P5 IMAD.MOV R92, RZ, RZ, -R92 ;  /* 0x000000ffff5cd224 */ /* 0x000fe200078e0a5c */
[----:B----4-:R-:W-:Y:S02]  /*ebe0*/  ISETP.GE.AND P5, PT, R116, RZ, PT ;  /* 0x000000ff7400720c */ /* 0x010fe40003fa6270 */
        /* <DEDUP_REMOVED lines=10> */
[----:B------:R-:W-:Y:S02]  /*ec90*/  @!P4 IMAD.MOV R95, RZ, RZ, -R95 ;  /* 0x000000ffff5fc224 */ /* 0x000fe400078e0a5f */
[----:B------:R-:W-:Y:S01]  /*eca0*/  @!P3 IMAD.MOV R98, RZ, RZ, -R98 ;  /* 0x000000ffff62b224 */ /* 0x000fe200078e0a62 */
[----:B--2---:R-:W-:Y:S02]  /*ecb0*/  ISETP.GE.AND P4, PT, R110, RZ, PT ;  /* 0x000000ff6e00720c */ /* 0x004fe40003f86270 */
[----:B------:R-:W2:Y:S04]  /*ecc0*/  LDL R110, [R1+0xd14] ;  /* 0x000d1400016e7983 */ /* 0x000ea80000100800 */
[----:B------:R-:W-:Y:S01]  /*ecd0*/  @!P5 IMAD.MOV R100, RZ, RZ, -R100 ;  /* 0x000000ffff64d224 */ /* 0x000fe200078e0a64 */
[----:B------:R-:W-:Y:S01]  /*ece0*/  ISETP.GE.AND P3, PT, R118, RZ, PT ;  /* 0x000000ff7600720c */ /* 0x000fe20003f66270 */
[----:B------:R-:W-:Y:S01]  /*ecf0*/  @!P2 IMAD.MOV R97, RZ, RZ, -R97 ;  /* 0x000000ffff61a224 */ /* 0x000fe200078e0a61 */
[----:B------:R-:W-:Y:S01]  /*ed00*/  ISETP.GE.AND P2, PT, R10, RZ, PT ;  /* 0x000000ff0a00720c */ /* 0x000fe20003f46270 */
[----:B------:R-:W2:Y:S01]  /*ed10*/  LDL R118, [R1+0xcf4] ;  /* 0x000cf40001767983 */ /* 0x000ea20000100800 */
[----:B------:R-:W0:Y:S02]  /*ed20*/  S2R R9, SR_TID.X ;  /* 0x0000000000097919 */ /* 0x000e240000002100 */
[----:B------:R-:W-:Y:S01]  /*ed30*/  @!P4 IMAD.MOV R99, RZ, RZ, -R99 ;  /* 0x000000ffff63c224 */ /* 0x000fe200078e0a63 */
[----:B------:R-:W-:Y:S01]  /*ed40*/  ISETP.GE.AND P4, PT, R114, RZ, PT ;  /* 0x000000ff7200720c */ /* 0x000fe20003f86270 */
[----:B------:R-:W-:Y:S01]  /*ed50*/  @!P6 IMAD.MOV R20, RZ, RZ, -R20 ;  /* 0x000000ffff14e224 */ /* 0x000fe200078e0a14 */
[----:B----4-:R-:W-:Y:S01]  /*ed60*/  ISETP.GE.AND P5, PT, R116, RZ, PT ;  /* 0x000000ff7400720c */ /* 0x010fe20003fa6270 */
[----:B------:R-:W4:Y:S03]  /*ed70*/  LDL R114, [R1+0xd08] ;  /* 0x000d080001727983 */ /* 0x000f260000100800 */
[----:B------:R-:W-:Y:S01]  /*ed80*/  @!P3 IMAD.MOV R102, RZ, RZ, -R102 ;  /* 0x000000ffff66b224 */ /* 0x000fe200078e0a66 */
[----:B------:R-:W4:Y:S01]  /*ed90*/  LDL R116, [R1+0xd04] ;  /* 0x000d040001747983 */ /* 0x000f220000100800 */
[----:B------:R-:W-:-:S03]  /*eda0*/  ISETP.GE.AND P3, PT, R111, RZ, PT ;  /* 0x000000ff6f00720c */ /* 0x000fc60003f66270 */
[----:B------:R-:W4:Y:S04]  /*edb0*/  LDL R111, [R1+0xd00] ;  /* 0x000d0000016f7983 */ /* 0x000f280000100800 */
[----:B------:R-:W-:Y:S01]  /*edc0*/  @!P5 IMAD.MOV R104, RZ, RZ, -R104 ;  /* 0x000000ffff68d224 */ /* 0x000fe200078e0a68 */
[----:B------:R-:W4:Y:S01]  /*edd0*/  LDL R10, [R1+0xcf8] ;  /* 0x000cf800010a7983 */ /* 0x000f220000100800 */
[----:B------:R-:W-:Y:S01]  /*ede0*/  @!P2 IMAD.MOV R101, RZ, RZ, -R101 ;  /* 0x000000ffff65a224 */ /* 0x000fe200078e0a65 */
[----:B------:R-:W-:Y:S02]  /*edf0*/  ISETP.GE.AND P2, PT, R119, RZ, PT ;  /* 0x000000ff7700720c */ /* 0x000fe40003f46270 */
[----:B------:R-:W4:Y:S01]  /*ee00*/  LDL R119, [R1+0x9b0] ;  /* 0x0009b00001777983 */ /* 0x000f220000100800 */
[----:B---3--:R-:W-:-:S03]  /*ee10*/  ISETP.GE.AND P5, PT, R2, RZ, PT ;  /* 0x000000ff0200720c */ /* 0x008fc60003fa6270 */
[----:B------:R-:W3:Y:S01]  /*ee20*/  LDL R2, [R1+0x9b4] ;  /* 0x0009b40001027983 */ /* 0x000ee20000100800 */
[----:B------:R-:W-:Y:S01]  /*ee30*/  @!P3 IMAD.MOV R106, RZ, RZ, -R106 ;  /* 0x000000ffff6ab224 */ /* 0x000fe200078e0a6a */
[----:B------:R-:W-:Y:S02]  /*ee40*/  ISETP.GE.AND P3, PT, R125, RZ, PT ;  /* 0x000000ff7d00720c */ /* 0x000fe40003f66270 */
[----:B------:R-:W1:Y:S01]  /*ee50*/  LDC R125, c[0x0][0x3a0] ;  /* 0x0000e800ff7d7b82 */ /* 0x000e620000000800 */
[----:B0-----:R-:W-:Y:S01]  /*ee60*/  SHF.R.U32.HI R9, RZ, 0x7, R9 ;  /* 0x00000007ff097819 */ /* 0x001fe20000011609 */
[----:B------:R-:W-:-:S03]  /*ee70*/  @!P4 IMAD.MOV R103, RZ, RZ, -R103 ;  /* 0x000000ffff67c224 */ /* 0x000fc600078e0a67 */
[----:B------:R-:W-:Y:S01]  /*ee80*/  SGXT.U32 R9, R9, 0x1 ;  /* 0x000000010909781a */ /* 0x000fe20000000000 */
[----:B------:R-:W-:Y:S02]  /*ee90*/  @!P2 IMAD.MOV R105, RZ, RZ, -R105 ;  /* 0x000000ffff69a224 */ /* 0x000fe400078e0a69 */
[----:B------:R-:W-:Y:S01]  /*eea0*/  @!P5 IMAD.MOV R108, RZ, RZ, -R108 ;  /* 0x000000ffff6cd224 */ /* 0x000fe200078e0a6c */
[----:B--2---:R-:W-:Y:S02]  /*eeb0*/  ISETP.GE.AND P4, PT, R110, RZ, PT ;  /* 0x000000ff6e00720c */ /* 0x004fe40003f86270 */
[----:B------:R-:W-:Y:S02]  /*eec0*/  LOP3.LUT R110, R9, 0x5e, RZ, 0xfc, !PT ;  /* 0x0000005e096e7812 */ /* 0x000fe400078efcff */
[----:B------:R-:W2:Y:S02]  /*eed0*/  LDL R9, [R1+0xcfc] ;  /* 0x000cfc0001097983 */ /* 0x000ea40000100800 */
[----:B-1----:R-:W-:-:S02]  /*eee0*/  ISETP.LT.AND P5, PT, R110, R125, P0 ;  /* 0x0000007d6e00720c */ /* 0x002fc400007a1270 */
[----:B----4-:R-:W-:-:S05]  /*eef0*/  ISETP.GE.AND P2, PT, R114, RZ, PT ;  /* 0x000000ff7200720c */ /* 0x010fca0003f46270 */
[----:B------:R-:W-:Y:S01]  /*ef00*/  @!P4 IMAD.MOV R107, RZ, RZ, -R107 ;  /* 0x000000ffff6bc224 */ /* 0x000fe200078e0a6b */
[----:B------:R-:W4:Y:S01]  /*ef10*/  LDL R114, [R1+0xcf0] ;  /* 0x000cf00001727983 */ /* 0x000f220000100800 */
[----:B------:R-:W-:-:S03]  /*ef20*/  ISETP.GE.AND P4, PT, R116, RZ, PT ;  /* 0x000000ff7400720c */ /* 0x000fc60003f86270 */
[----:B------:R-:W2:Y:S01]  /*ef30*/  LDL R116, [R1+0xce8] ;  /* 0x000ce80001747983 */ /* 0x000ea20000100800 */
[----:B------:R-:W-:Y:S02]  /*ef40*/  PRMT R113, RZ, 0x7610, R113 ;  /* 0x00007610ff717816 */ /* 0x000fe40000000071 */
[----:B------:R-:W-:Y:S01]  /*ef50*/  ISETP.GE.AND P6, PT, R118, RZ, PT ;  /* 0x000000ff7600720c */ /* 0x000fe20003fc6270 */
[----:B------:R-:W2:Y:S01]  /*ef60*/  LDL.LU R110, [R1+0x11c4] ;  /* 0x0011c400016e7983 */ /* 0x000ea20000300800 */
[----:B------:R-:W-:-:S03]  /*ef70*/  @!P2 IMAD.MOV R109, RZ, RZ, -R109 ;  /* 0x000000ffff6da224 */ /* 0x000fc600078e0a6d */
[----:B------:R-:W4:Y:S01]  /*ef80*/  LDL R125, [R1+0xce0] ;  /* 0x000ce000017d7983 */ /* 0x000f220000100800 */
[----:B------:R-:W-:-:S03]  /*ef90*/  ISETP.GE.AND P2, PT, R111, RZ, PT ;  /* 0x000000ff6f00720c */ /* 0x000fc60003f46270 */
[----:B------:R-:W4:Y:S01]  /*efa0*/  LDL.LU R111, [R1+0x11c0] ;  /* 0x0011c000016f7983 */ /* 0x000f220000300800 */
[----:B---3--:R-:W-:-:S03]  /*efb0*/  @P5 IMAD.MOV.U32 R118, RZ, RZ, R2 ;  /* 0x000000ffff765224 */ /* 0x008fc600078e0002 */
[----:B------:R-:W3:Y:S04]  /*efc0*/  LDL R2, [R1+0xcc0] ;  /* 0x000cc00001027983 */ /* 0x000ee80000100800 */
[----:B------:R-:W3:Y:S01]  /*efd0*/  @P5 LDG.E.U16 R113, desc[UR16][R118.64] ;  /* 0x0000001076715981 */ /* 0x000ee2000c1e1500 */
[----:B--2---:R-:W-:Y:S01]  /*efe0*/  @!P3 IMAD.MOV R110, RZ, RZ, -R110 ;  /* 0x000000ffff6eb224 */ /* 0x004fe200078e0a6e */
[----:B------:R-:W-:Y:S02]  /*eff0*/  ISETP.GE.AND P3, PT, R9, RZ, PT ;  /* 0x000000ff0900720c */ /* 0x000fe40003f66270 */
[----:B------:R-:W2:Y:S01]  /*f000*/  LDL R9, [R1+0xcd0] ;  /* 0x000cd00001097983 */ /* 0x000ea20000100800 */
[----:B----4-:R-:W-:Y:S01]  /*f010*/  @!P4 IMAD.MOV R111, RZ, RZ, -R111 ;  /* 0x000000ffff6fc224 */ /* 0x010fe200078e0a6f */
[----:B------:R-:W-:-:S02]  /*f020*/  ISETP.GE.AND P4, PT, R10, RZ, PT ;  /* 0x000000ff0a00720c */ /* 0x000fc40003f86270 */
[----:B------:R-:W4:Y:S04]  /*f030*/  LDL R10, [R1+0xcc8] ;  /* 0x000cc800010a7983 */ /* 0x000f280000100800 */
[----:B------:R-:W2:Y:S04]  /*f040*/  LDL.LU.64 R118, [R1+0x11b8] ;  /* 0x0011b80001767983 */ /* 0x000ea80000300a00 */
[----:B---3--:R0:W-:Y:S04]  /*f050*/  STL [R1+0xc0], R113 ;  /* 0x0000c07101007387 */ /* 0x0081e80000100800 */
[----:B0-----:R-:W3:Y:S01]  /*f060*/  LDL.LU R113, [R1+0x11b0] ;  /* 0x0011b00001717983 */ /* 0x001ee20000300800 */
[----:B------:R-:W-:Y:S01]  /*f070*/  @!P2 IMAD.MOV R112, RZ, RZ, -R112 ;  /* 0x000000ffff70a224 */ /* 0x000fe200078e0a70 */
[----:B------:R-:W-:-:S02]  /*f080*/  ISETP.GE.AND P2, PT, R114, RZ, PT ;  /* 0x000000ff7200720c */ /* 0x000fc40003f46270 */
[----:B------:R-:W2:Y:S01]  /*f090*/  LDL.LU R114, [R1+0x11ac] ;  /* 0x0011ac0001727983 */ /* 0x000ea20000300800 */
[----:B------:R-:W-:Y:S01]  /*f0a0*/  ISETP.GE.AND P5, PT, R116, RZ, PT ;  /* 0x000000ff7400720c */ /* 0x000fe20003fa6270 */
[----:B------:R-:W-:Y:S02]  /*f0b0*/  @!P6 IMAD.MOV R115, RZ, RZ, -R115 ;  /* 0x000000ffff73e224 */ /* 0x000fe400078e0a73 */
[----:B---3--:R-:W-:-:S05]  /*f0c0*/  @!P3 IMAD.MOV R113, RZ, RZ, -R113 ;  /* 0x000000ffff71b224 */ /* 0x008fca00078e0a71 */
[----:B------:R-:W-:Y:S04]  /*f0d0*/  STL [R1+0xfe0], R113 ;  /* 0x000fe07101007387 */ /* 0x000fe80000100800 */
[----:B------:R-:W3:Y:S04]  /*f0e0*/  LDL.LU R116, [R1+0x11a8] ;  /* 0x0011a80001747983 */ /* 0x000ee80000300800 */
[----:B------:R0:W-:Y:S04]  /*f0f0*/  STL [R1+0xfe4], R115 ;  /* 0x000fe47301007387 */ /* 0x0001e80000100800 */
[----:B0-----:R-:W4:Y:S01]  /*f100*/  LDL R115, [R1+0xcd8] ;  /* 0x000cd80001737983 */ /* 0x001f220000100800 */
[----:B------:R-:W-:Y:S01]  /*f110*/  PRMT R113, RZ, 0x7610, R113 ;  /* 0x00007610ff717816 */ /* 0x000fe20000000071 */
[----:B------:R-:W-:Y:S01]  /*f120*/  @!P5 IMAD.MOV R117, RZ, RZ, -R117 ;  /* 0x000000ffff75d224 */ /* 0x000fe200078e0a75 */
[----:B------:R-:W-:Y:S01]  /*f130*/  ISETP.GE.AND P5, PT, R2, RZ, PT ;  /* 0x000000ff0200720c */ /* 0x000fe20003fa6270 */
[----:B---3--:R-:W-:Y:S01]  /*f140*/  @!P2 IMAD.MOV R116, RZ, RZ, -R116 ;  /* 0x000000ffff74a224 */ /* 0x008fe200078e0a74 */
[----:B--2---:R-:W-:-:S02]  /*f150*/  ISETP.GE.AND P2, PT, R9, RZ, PT ;  /* 0x000000ff0900720c */ /* 0x004fc40003f46270 */
[----:B------:R-:W0:Y:S01]  /*f160*/  S2R R9, SR_TID.X ;  /* 0x0000000000097919 */ /* 0x000e220000002100 */
[----:B----4-:R-:W-:Y:S02]  /*f170*/  ISETP.GE.AND P6, PT, R115, RZ, PT ;  /* 0x000000ff7300720c */ /* 0x010fe40003fc6270 */
[----:B------:R-:W2:Y:S04]  /*f180*/  LDL R115, [R1+0xcb8] ;  /* 0x000cb80001737983 */ /* 0x000ea80000100800 */
[----:B------:R1:W-:Y:S04]  /*f190*/  STL.S16 [R1+0xbc], R113 ;  /* 0x0000bc7101007387 */ /* 0x0003e80000100600 */
[----:B-1----:R-:W3:Y:S01]  /*f1a0*/  LDL.LU R113, [R1+0x30] ;  /* 0x0000300001717983 */ /* 0x002ee20000300800 */
[----:B0-----:R-:W-:-:S04]  /*f1b0*/  SHF.R.U32.HI R9, RZ, 0x7, R9 ;  /* 0x00000007ff097819 */ /* 0x001fc80000011609 */
[----:B------:R-:W-:-:S04]  /*f1c0*/  SGXT.U32 R9, R9, 0x1 ;  /* 0x000000010909781a */ /* 0x000fc80000000000 */
[C---:B------:R-:W-:Y:S02]  /*f1d0*/  LOP3.LUT R2, R9.reuse, 0x66, RZ, 0xfc, !PT ;  /* 0x0000006609027812 */ /* 0x040fe400078efcff */
[C---:B------:R-:W-:Y:S02]  /*f1e0*/  LOP3.LUT R2, R9.reuse, 0x6e, RZ, 0xfc, !PT ;  /* 0x0000006e09027812 */ /* 0x040fe400078efcff */
[C---:B------:R-:W-:Y:S02]  /*f1f0*/  LOP3.LUT R2, R9.reuse, 0x76, RZ, 0xfc, !PT ;  /* 0x0000007609027812 */ /* 0x040fe400078efcff */
[----:B------:R-:W-:-:S06]  /*f200*/  LOP3.LUT R9, R9, 0x7e, RZ, 0xfc, !PT ;  /* 0x0000007e09097812 */ /* 0x000fcc00078efcff */
[----:B------:R-:W4:Y:S01]  /*f210*/  LDL R9, [R1+0xcbc] ;  /* 0x000cbc0001097983 */ /* 0x000f220000100800 */
[----:B------:R-:W0:Y:S01]  /*f220*/  S2R R2, SR_TID.X ;  /* 0x0000000000027919 */ /* 0x000e220000002100 */
[----:B------:R-:W-:Y:S01]  /*f230*/  @!P4 IMAD.MOV R114, RZ, RZ, -R114 ;  /* 0x000000ffff72c224 */ /* 0x000fe200078e0a72 */
[----:B------:R-:W-:Y:S02]  /*f240*/  ISETP.GE.AND P4, PT, R125, RZ, PT ;  /* 0x000000ff7d00720c */ /* 0x000fe40003f86270 */
[----:B------:R-:W1:Y:S01]  /*f250*/  LDC R125, c[0x0][0x3a0] ;  /* 0x0000e800ff7d7b82 */ /* 0x000e620000000800 */
[----:B------:R-:W-:Y:S01]  /*f260*/  ISETP.NE.AND P3, PT, RZ, UR10, PT ;  /* 0x0000000aff007c0c */ /* 0x000fe2000bf65270 */
[----:B------:R-:W-:-:S09]  /*f270*/  @!P2 IMAD.MOV R120, RZ, RZ, -R120 ;  /* 0x000000ffff78a224 */ /* 0x000fd200078e0a78 */
[----:B------:R-:W-:Y:S01]  /*f280*/  @!P4 IMAD.MOV R118, RZ, RZ, -R118 ;  /* 0x000000ffff76c224 */ /* 0x000fe200078e0a76 */
[----:B------:R-:W-:Y:S02]  /*f290*/  ISETP.GE.AND P4, PT, R10, RZ, PT ;  /* 0x000000ff0a00720c */ /* 0x000fe40003f86270 */
[----:B------:R-:W-:Y:S01]  /*f2a0*/  LOP3.LUT R10, RZ, UR10, RZ, 0x33, !PT ;  /* 0x0000000aff0a7c12 */ /* 0x000fe2000f8e33ff */
[----:B------:R-:W-:Y:S01]  /*f2b0*/  @!P5 IMAD.MOV R122, RZ, RZ, -R122 ;  /* 0x000000ffff7ad224 */ /* 0x000fe200078e0a7a */
[----:B------:R-:W1:Y:S02]  /*f2c0*/  LDCU UR10, c[0x0][0x3b0] ;  /* 0x00007600ff0a77ac */ /* 0x000e640008000800 */
[----:B------:R-:W-:Y:S02]  /*f2d0*/  SEL R4, R10, R4, !P3 ;  /* 0x000000040a047207 */ /* 0x000fe40005800000 */
[----:B0-----:R-:W-:-:S05]  /*f2e0*/  LOP3.LUT R2, R2, 0x7f, RZ, 0xc0, !PT ;  /* 0x0000007f02027812 */ /* 0x001fca00078ec0ff */
[----:B------:R-:W-:Y:S04]  /*f2f0*/  STL [R1+0xf74], R2 ;  /* 0x000f740201007387 */ /* 0x000fe80000100800 */
[----:B------:R-:W-:Y:S01]  /*f300*/  STL [R1+0x1078], R2 ;  /* 0x0010780201007387 */ /* 0x000fe20000100800 */
[----:B-1----:R-:W-:-:S03]  /*f310*/  ISETP.LT.AND P2, PT, R2, R125, P0 ;  /* 0x0000007d0200720c */ /* 0x002fc60000741270 */
[----:B------:R-:W-:Y:S01]  /*f320*/  STL [R1+0x1080], R2 ;  /* 0x0010800201007387 */ /* 0x000fe20000100800 */
[----:B------:R-:W-:-:S03]  /*f330*/  SEL R0, R10, R0, !P3 ;  /* 0x000000000a007207 */ /* 0x000fc60005800000 */
[----:B------:R-:W-:Y:S01]  /*f340*/  STL [R1+0x1088], R2 ;  /* 0x0010880201007387 */ /* 0x000fe20000100800 */
[----:B------:R-:W-:-:S03]  /*f350*/  SEL R11, R10, R11, !P3 ;  /* 0x0000000b0a0b7207 */ /* 0x000fc60005800000 */
[----:B------:R-:W-:Y:S04]  /*f360*/  STL [R1+0x1090], R2 ;  /* 0x0010900201007387 */ /* 0x000fe80000100800 */
[----:B------:R0:W-:Y:S01]  /*f370*/  STL [R1+0x1098], R2 ;  /* 0x0010980201007387 */ /* 0x0001e20000100800 */
[----:B------:R-:W-:Y:S02]  /*f380*/  @!P4 IMAD.MOV R121, RZ, RZ, -R121 ;  /* 0x000000ffff79c224 */ /* 0x000fe400078e0a79 */
[----:B------:R-:W-:Y:S01]  /*f390*/  IMAD R4, R4, UR7, RZ ;  /* 0x0000000704047c24 */ /* 0x000fe2000f8e02ff */
[----:B0-----:R-:W-:Y:S02]  /*f3a0*/  SEL R2, R10, R6, !P3 ;  /* 0x000000060a027207 */ /* 0x001fe40005800000 */
[----:B------:R-:W4:Y:S03]  /*f3b0*/  LDL.LU R6, [R1+0x11a4] ;  /* 0x0011a40001067983 */ /* 0x000f260000300800 */
[----:B------:R-:W-:Y:S01]  /*f3c0*/  IMAD R2, R2, UR7, RZ ;  /* 0x0000000702027c24 */ /* 0x000fe2000f8e02ff */
[----:B--2---:R-:W-:Y:S01]  /*f3d0*/  ISETP.GE.AND P5, PT, R115, RZ, PT ;  /* 0x000000ff7300720c */ /* 0x004fe20003fa6270 */
[----:B------:R-:W-:-:S02]  /*f3e0*/  IMAD R115, R0, UR7, RZ ;  /* 0x0000000700737c24 */ /* 0x000fc4000f8e02ff */
[----:B------:R-:W-:Y:S01]  /*f3f0*/  IMAD R0, R11, UR7, RZ ;  /* 0x000000070b007c24 */ /* 0x000fe2000f8e02ff */
[----:B---3--:R-:W-:-:S05]  /*f400*/  SEL R113, R10, R113, !P3 ;  /* 0x000000710a717207 */ /* 0x008fca0005800000 */
[----:B------:R-:W-:Y:S01]  /*f410*/  IMAD R113, R113, UR7, RZ ;  /* 0x0000000771717c24 */ /* 0x000fe2000f8e02ff */
[C---:B------:R-:W-:Y:S02]  /*f420*/  SEL R11, R10.reuse, R40, !P3 ;  /* 0x000000280a0b7207 */ /* 0x040fe40005800000 */
[----:B----4-:R-:W-:Y:S02]  /*f430*/  ISETP.GE.AND P4, PT, R9, RZ, PT ;  /* 0x000000ff0900720c */ /* 0x010fe40003f86270 */
[C---:B------:R-:W-:Y:S02]  /*f440*/  SEL R9, R10.reuse, R5, !P3 ;  /* 0x000000050a097207 */ /* 0x040fe40005800000 */
[----:B------:R-:W2:Y:S04]  /*f450*/  LDL.LU R5, [R1+0x11a0] ;  /* 0x0011a00001057983 */ /* 0x000ea80000300800 */
[----:B------:R-:W-:Y:S04]  /*f460*/  STL [R1+0x30], R113 ;  /* 0x0000307101007387 */ /* 0x000fe80000100800 */
[----:B------:R0:W-:Y:S04]  /*f470*/  STL [R1+0x10], R4 ;  /* 0x0000100401007387 */ /* 0x0001e80000100800 */
[----:B------:R-:W-:Y:S04]  /*f480*/  STL [R1+0x40], R2 ;  /* 0x0000400201007387 */ /* 0x000fe80000100800 */
[----:B------:R-:W-:Y:S01]  /*f490*/  STL [R1+0x3c], R0 ;  /* 0x00003c0001007387 */ /* 0x000fe20000100800 */
[----:B0-----:R-:W-:Y:S01]  /*f4a0*/  IMAD R4, R9, UR7, RZ ;  /* 0x0000000709047c24 */ /* 0x001fe2000f8e02ff */
[----:B------:R-:W-:-:S02]  /*f4b0*/  SEL R9, R10, R38, !P3 ;  /* 0x000000260a097207 */ /* 0x000fc40005800000 */
[----:B------:R0:W-:Y:S04]  /*f4c0*/  STL [R1+0x10a8], R38 ;  /* 0x0010a82601007387 */ /* 0x0001e80000100800 */
[----:B0-----:R-:W3:Y:S04]  /*f4d0*/  LDL.LU R38, [R1+0x10] ;  /* 0x0000100001267983 */ /* 0x001ee80000300800 */
[----:B------:R0:W-:Y:S04]  /*f4e0*/  STL [R1+0x10ac], R40 ;  /* 0x0010ac2801007387 */ /* 0x0001e80000100800 */
[----:B0-----:R-:W4:Y:S01]  /*f4f0*/  LDL.LU R40, [R1+0x30] ;  /* 0x0000300001287983 */ /* 0x001f220000300800 */
[----:B------:R-:W-:-:S02]  /*f500*/  SEL R7, R10, R7, !P3 ;  /* 0x000000070a077207 */ /* 0x000fc40005800000 */
[C---:B------:R-:W-:Y:S01]  /*f510*/  SEL R3, R10.reuse, R3, !P3 ;  /* 0x000000030a037207 */ /* 0x040fe20005800000 */
[----:B------:R-:W-:Y:S01]  /*f520*/  @!P6 IMAD.MOV R119, RZ, RZ, -R119 ;  /* 0x000000ffff77e224 */ /* 0x000fe200078e0a77 */
[C---:B------:R-:W-:Y:S01]  /*f530*/  SEL R12, R10.reuse, R12, !P3 ;  /* 0x0000000c0a0c7207 */ /* 0x040fe20005800000 */
[----:B------:R-:W-:Y:S01]  /*f540*/  @!P4 IMAD.MOV R123, RZ, RZ, -R123 ;  /* 0x000000ffff7bc224 */ /* 0x000fe200078e0a7b */
[C---:B------:R-:W-:Y:S01]  /*f550*/  SEL R13, R10.reuse, R13, !P3 ;  /* 0x0000000d0a0d7207 */ /* 0x040fe20005800000 */
[----:B------:R-:W-:Y:S01]  /*f560*/  @!P5 IMAD.MOV R124, RZ, RZ, -R124 ;  /* 0x000000ffff7cd224 */ /* 0x000fe200078e0a7c */
[C---:B------:R-:W-:Y:S02]  /*f570*/  SEL R14, R10.reuse, R14, !P3 ;  /* 0x0000000e0a0e7207 */ /* 0x040fe40005800000 */
[----:B------:R-:W-:Y:S01]  /*f580*/  SEL R15, R10, R15, !P3 ;  /* 0x0000000f0a0f7207 */ /* 0x000fe20005800000 */
[----:B------:R-:W-:Y:S01]  /*f590*/  STL [R1+0x10b0], R42 ;  /* 0x0010b02a01007387 */ /* 0x000fe20000100800 */
[----:B------:R-:W-:-:S02]  /*f5a0*/  IMAD R125, R7, UR7, RZ ;  /* 0x00000007077d7c24 */ /* 0x000fc4000f8e02ff */
[----:B------:R-:W-:Y:S01]  /*f5b0*/  IMAD R7, R3, UR7, RZ ;  /* 0x0000000703077c24 */ /* 0x000fe2000f8e02ff */
[----:B------:R3:W-:Y:S01]  /*f5c0*/  STL [R1+0x10b4], R44 ;  /* 0x0010b42c01007387 */ /* 0x0007e20000100800 */
[----:B------:R-:W-:Y:S01]  /*f5d0*/  IMAD R113, R12, UR7, RZ ;  /* 0x000000070c717c24 */ /* 0x000fe2000f8e02ff */
[----:B------:R-:W-:Y:S01]  /*f5e0*/  SEL R8, R10, R8, !P3 ;  /* 0x000000080a087207 */ /* 0x000fe20005800000 */
[----:B------:R-:W-:Y:S01]  /*f5f0*/  IMAD R3, R13, UR7, RZ ;  /* 0x000000070d037c24 */ /* 0x000fe2000f8e02ff */
[----:B------:R-:W-:Y:S01]  /*f600*/  STL [R1+0x10b8], R46 ;  /* 0x0010b82e01007387 */ /* 0x000fe20000100800 */
[----:B------:R-:W-:Y:S01]  /*f610*/  IMAD R2, R14, UR7, RZ ;  /* 0x000000070e027c24 */ /* 0x000fe2000f8e02ff */
[C---:B------:R-:W-:Y:S01]  /*f620*/  SEL R16, R10.reuse, R16, !P3 ;  /* 0x000000100a107207 */ /* 0x040fe20005800000 */
[----:B------:R-:W-:Y:S01]  /*f630*/  IMAD R0, R15, UR7, RZ ;  /* 0x000000070f007c24 */ /* 0x000fe2000f8e02ff */
[----:B------:R-:W-:Y:S01]  /*f640*/  STL [R1+0x10bc], R48 ;  /* 0x0010bc3001007387 */ /* 0x000fe20000100800 */
[----:B------:R-:W-:-:S02]  /*f650*/  SEL R17, R10, R17, !P3 ;  /* 0x000000110a117207 */ /* 0x000fc40005800000 */
[C---:B------:R-:W-:Y:S01]  /*f660*/  SEL R18, R10.reuse, R18, !P3 ;  /* 0x000000120a127207 */ /* 0x040fe20005800000 */
[----:B------:R4:W-:Y:S01]  /*f670*/  STL [R1+0xfe8], R10 ;  /* 0x000fe80a01007387 */ /* 0x0009e20000100800 */
[C---:B------:R-:W-:Y:S02]  /*f680*/  SEL R19, R10.reuse, R19, !P3 ;  /* 0x000000130a137207 */ /* 0x040fe40005800000 */
[C---:B------:R-:W-:Y:S02]  /*f690*/  SEL R20, R10.reuse, R20, !P3 ;  /* 0x000000140a147207 */ /* 0x040fe40005800000 */
[C---:B------:R-:W-:Y:S02]  /*f6a0*/  SEL R21, R10.reuse, R21, !P3 ;  /* 0x000000150a157207 */ /* 0x040fe40005800000 */
[C---:B------:R-:W-:Y:S02]  /*f6b0*/  SEL R22, R10.reuse, R22, !P3 ;  /* 0x000000160a167207 */ /* 0x040fe40005800000 */
[----:B------:R-:W-:-:S02]  /*f6c0*/  SEL R23, R10, R23, !P3 ;  /* 0x000000170a177207 */ /* 0x000fc40005800000 */
[C---:B------:R-:W-:Y:S02]  /*f6d0*/  SEL R24, R10.reuse, R24, !P3 ;  /* 0x000000180a187207 */ /* 0x040fe40005800000 */
        /* <DEDUP_REMOVED lines=95> */
[----:B------:R-:W-:Y:S01]  /*fcd0*/  SEL R124, R10, R124, !P3 ;  /* 0x0000007c0a7c7207 */ /* 0x000fe20005800000 */
[----:B------:R-:W-:Y:S02]  /*fce0*/  IMAD R16, R16, UR7, RZ ;  /* 0x0000000710107c24 */ /* 0x000fe4000f8e02ff */
[----:B------:R-:W-:Y:S02]  /*fcf0*/  IMAD R18, R18, UR7, RZ ;  /* 0x0000000712127c24 */ /* 0x000fe4000f8e02ff */
[----:B------:R-:W-:Y:S02]  /*fd00*/  IMAD R20, R20, UR7, RZ ;  /* 0x0000000714147c24 */ /* 0x000fe4000f8e02ff */
[----:B------:R-:W-:Y:S02]  /*fd10*/  IMAD R22, R22, UR7, RZ ;  /* 0x0000000716167c24 */ /* 0x000fe4000f8e02ff */
[----:B------:R-:W-:Y:S02]  /*fd20*/  IMAD R24, R24, UR7, RZ ;  /* 0x0000000718187c24 */ /* 0x000fe4000f8e02ff */
[----:B------:R-:W-:-:S02]  /*fd30*/  IMAD R26, R26, UR7, RZ ;  /* 0x000000071a1a7c24 */ /* 0x000fc4000f8e02ff */
[----:B------:R-:W-:Y:S01]  /*fd40*/  IMAD R28, R28, UR7, RZ ;  /* 0x000000071c1c7c24 */ /* 0x000fe2000f8e02ff */
[-C--:B---3--:R-:W-:Y:S02]  /*fd50*/  LEA R44, P5, R38, R6.reuse, 0x1 ;  /* 0x00000006262c7211 */ /* 0x088fe400078a08ff */
[----:B----4-:R-:W-:-:S05]  /*fd60*/  LEA R10, P4, R40, R6, 0x1 ;  /* 0x00000006280a7211 */ /* 0x010fca00078808ff */
[----:B------:R0:W-:Y:S01]  /*fd70*/  STL [R1+0x46c], R10 ;  /* 0x00046c0a01007387 */ /* 0x0001e20000100800 */
[----:B--2---:R-:W-:Y:S02]  /*fd80*/  LEA.HI.X.SX32 R42, R40, R5, 0x1, P4 ;  /* 0x00000005282a7211 */ /* 0x004fe400020f0eff */
[-C--:B------:R-:W-:Y:S01]  /*fd90*/  LEA R40, P4, R113, R6.reuse, 0x1 ;  /* 0x0000000671287211 */ /* 0x080fe200078808ff */
[----:B------:R-:W-:Y:S01]  /*fda0*/  STL [R1+0x484], R44 ;  /* 0x0004842c01007387 */ /* 0x000fe20000100800 */
[----:B0-----:R-:W-:-:S05]  /*fdb0*/  LEA R10, P6, R115, R6, 0x1 ;  /* 0x00000006730a7211 */ /* 0x001fca00078c08ff */
[----:B------:R0:W-:Y:S04]  /*fdc0*/  STL [R1+0x49c], R10 ;  /* 0x00049c0a01007387 */ /* 0x0001e80000100800 */
[----:B------:R-:W-:Y:S01]  /*fdd0*/  STL [R1+0x468], R42 ;  /* 0x0004682a01007387 */ /* 0x000fe20000100800 */
[----:B0-----:R-:W-:-:S03]  /*fde0*/  LEA.HI.X.SX32 R10, R38, R5, 0x1, P5 ;  /* 0x00000005260a7211 */ /* 0x001fc600028f0eff */
[----:B------:R0:W-:Y:S01]  /*fdf0*/  STL [R1+0x4b4], R40 ;  /* 0x0004b42801007387 */ /* 0x0001e20000100800 */
[----:B------:R-:W-:-:S03]  /*fe00*/  LEA R38, P5, R2, R6, 0x1 ;  /* 0x0000000602267211 */ /* 0x000fc600078a08ff */
[----:B------:R1:W-:Y:S01]  /*fe10*/  STL [R1+0x480], R10 ;  /* 0x0004800a01007387 */ /* 0x0003e20000100800 */
[----:B0-----:R-:W-:-:S03]  /*fe20*/  LEA.HI.X.SX32 R40, R115, R5, 0x1, P6 ;  /* 0x0000000573287211 */ /* 0x001fc600030f0eff */
[----:B------:R0:W-:Y:S01]  /*fe30*/  STL [R1+0x4c4], R38 ;  /* 0x0004c42601007387 */ /* 0x0001e20000100800 */
[----:B-1----:R-:W-:-:S03]  /*fe40*/  LEA R10, P6, R16, R6, 0x1 ;  /* 0x00000006100a7211 */ /* 0x002fc600078c08ff */
[----:B------:R1:W-:Y:S04]  /*fe50*/  STL [R1+0x498], R40 ;  /* 0x0004982801007387 */ /* 0x0003e80000100800 */
[----:B------:R2:W-:Y:S01]  /*fe60*/  STL [R1+0x4d4], R10 ;  /* 0x0004d40a01007387 */ /* 0x0005e20000100800 */
[----:B0-----:R-:W-:Y:S02]  /*fe70*/  LEA.HI.X.SX32 R38, R113, R5, 0x1, P4 ;  /* 0x0000000571267211 */ /* 0x001fe400020f0eff */
[----:B-1----:R-:W-:-:S03]  /*fe80*/  LEA R40, P4, R18, R6, 0x1 ;  /* 0x0000000612287211 */ /* 0x002fc600078808ff */
[----:B------:R0:W-:Y:S01]  /*fe90*/  STL [R1+0x4b0], R38 ;  /* 0x0004b02601007387 */ /* 0x0001e20000100800 */
[----:B--2---:R-:W-:-:S03]  /*fea0*/  LEA.HI.X.SX32 R10, R2, R5, 0x1, P5 ;  /* 0x00000005020a7211 */ /* 0x004fc600028f0eff */
[----:B------:R-:W-:Y:S01]  /*feb0*/  STL [R1+0x4e4], R40 ;  /* 0x0004e42801007387 */ /* 0x000fe20000100800 */
[----:B------:R-:W-:-:S03]  /*fec0*/  LEA.HI.X.SX32 R2, R16, R5, 0x1, P6 ;  /* 0x0000000510027211 */ /* 0x000fc600030f0eff */
[----:B------:R1:W-:Y:S01]  /*fed0*/  STL [R1+0x4c0], R10 ;  /* 0x0004c00a01007387 */ /* 0x0003e20000100800 */
[----:B0-----:R-:W-:Y:S02]  /*fee0*/  LEA R38, P5, R20, R6, 0x1 ;  /* 0x0000000614267211 */ /* 0x001fe400078a08ff */
[----:B------:R-:W-:-:S03]  /*fef0*/  LEA.HI.X.SX32 R16, R18, R5, 0x1, P4 ;  /* 0x0000000512107211 */ /* 0x000fc600020f0eff */
[----:B------:R-:W-:Y:S01]  /*ff00*/  STL [R1+0x4f4], R38 ;  /* 0x0004f42601007387 */ /* 0x000fe20000100800 */
[----:B-1----:R-:W-:-:S03]  /*ff10*/  LEA R10, P6, R22, R6, 0x1 ;  /* 0x00000006160a7211 */ /* 0x002fc600078c08ff */
[----:B------:R0:W-:Y:S04]  /*ff20*/  STL [R1+0x4d0], R2 ;  /* 0x0004d00201007387 */ /* 0x0001e80000100800 */
[----:B------:R1:W-:Y:S01]  /*ff30*/  STL [R1+0x504], R10 ;  /* 0x0005040a01007387 */ /* 0x0003e20000100800 */
[----:B0-----:R-:W-:-:S03]  /*ff40*/  LEA R2, P4, R24, R6, 0x1 ;  /* 0x0000000618027211 */ /* 0x001fc600078808ff */
[----:B------:R-:W-:Y:S01]  /*ff50*/  STL [R1+0x4e0], R16 ;  /* 0x0004e01001007387 */ /* 0x000fe20000100800 */
[----:B-1----:R-:W-:-:S03]  /*ff60*/  LEA.HI.X.SX32 R10, R20, R5, 0x1, P5 ;  /* 0x00000005140a7211 */ /* 0x002fc600028f0eff */
[----:B------:R-:W-:Y:S04]  /*ff70*/  STL [R1+0xfec], R20 ;  /* 0x000fec1401007387 */ /* 0x000fe80000100800 */
[----:B------:R0:W-:Y:S04]  /*ff80*/  STL [R1+0x514], R2 ;  /* 0x0005140201007387 */ /* 0x0001e80000100800 */
[----:B------:R1:W-:Y:S01]  /*ff90*/  STL [R1+0x4f0], R10 ;  /* 0x0004f00a01007387 */ /* 0x0003e20000100800 */
[----:B0-----:R-:W-:-:S03]  /*ffa0*/  LEA R2, P5, R26, R6, 0x1 ;  /* 0x000000061a027211 */ /* 0x001fc600078a08ff */
[----:B------:R-:W-:Y:S01]  /*ffb0*/  STL [R1+0xff0], R22 ;  /* 0x000ff01601007387 */ /* 0x000fe20000100800 */
[----:B-1----:R-:W-:-:S03]  /*ffc0*/  LEA.HI.X.SX32 R10, R22, R5, 0x1, P6 ;  /* 0x00000005160a7211 */ /* 0x002fc600030f0eff */
[----:B------:R0:W-:Y:S01]  /*ffd0*/  STL [R1+0x524], R2 ;  /* 0x0005240201007387 */ /* 0x0001e20000100800 */
[----:B------:R-:W-:-:S03]  /*ffe0*/  IMAD R30, R30, UR7, RZ ;  /* 0x000000071e1e7c24 */ /* 0x000fc6000f8e02ff */
        /* <DEDUP_REMOVED lines=31> */
[----:B0-----:R-:W-:-:S03]  /*101e0*/  LEA.HI.X.SX32 R2, R34, R5, 0x1, P6 ;  /* 0x0000000522027211 */ /* 0x001fc600030f0eff */
[----:B------:R-:W-:Y:S01]  /*101f0*/  STL [R1+0x1008], R34 ;  /* 0x0010082201007387 */ /* 0x000fe20000100800 */
[----:B-1----:R-:W-:-:S03]  /*10200*/  LEA R10, P5, R9, R6, 0x1 ;  /* 0x00000006090a7211 */ /* 0x002fc600078a08ff */
[----:B------:R0:W-:Y:S01]  /*10210*/  STL [R1+0x560], R2 ;  /* 0x0005600201007387 */ /* 0x0001e20000100800 */
[----:B------:R-:W-:-:S03]  /*10220*/  IMAD R12, R12, UR7, RZ ;  /* 0x000000070c0c7c24 */ /* 0x000fc6000f8e02ff */
[----:B------:R-:W-:Y:S01]  /*10230*/  STL [R1+0x10a4], R36 ;  /* 0x0010a42401007387 */ /* 0x000fe20000100800 */
[----:B------:R-:W-:-:S03]  /*10240*/  IMAD R13, R13, UR7, RZ ;  /* 0x000000070d0d7c24 */ /* 0x000fc6000f8e02ff */
[----:B------:R1:W-:Y:S01]  /*10250*/  STL [R1+0x584], R10 ;  /* 0x0005840a01007387 */ /* 0x0003e20000100800 */
[----:B0-----:R-:W-:Y:S02]  /*10260*/  LEA.HI.X.SX32 R2, R36, R5, 0x1, P4 ;  /* 0x0000000524027211 */ /* 0x001fe400020f0eff */
[-C--:B------:R-:W-:Y:S01]  /*10270*/  LEA R16, P6, R12, R6.reuse, 0x1 ;  /* 0x000000060c107211 */ /* 0x080fe200078c08ff */
[----:B------:R-:W-:Y:S02]  /*10280*/  IMAD R14, R14, UR7, RZ ;  /* 0x000000070e0e7c24 */ /* 0x000fe4000f8e02ff */
[----:B------:R0:W-:Y:S01]  /*10290*/  STL [R1+0x570], R2 ;  /* 0x0005700201007387 */ /* 0x0001e20000100800 */
[----:B-1----:R-:W-:Y:S01]  /*102a0*/  LEA R10, P4, R11, R6, 0x1 ;  /* 0x000000060b0a7211 */ /* 0x002fe200078808ff */
[----:B------:R-:W-:-:S04]  /*102b0*/  IMAD R15, R15, UR7, RZ ;  /* 0x000000070f0f7c24 */ /* 0x000fc8000f8e02ff */
[----:B------:R1:W-:Y:S01]  /*102c0*/  STL [R1+0x594], R10 ;  /* 0x0005940a01007387 */ /* 0x0003e20000100800 */
[----:B0-----:R-:W-:-:S03]  /*102d0*/  LEA.HI.X.SX32 R2, R9, R5, 0x1, P5 ;  /* 0x0000000509027211 */ /* 0x001fc600028f0eff */
[----:B------:R-:W-:Y:S01]  /*102e0*/  STL [R1+0x5a4], R16 ;  /* 0x0005a41001007387 */ /* 0x000fe20000100800 */
[----:B------:R-:W-:Y:S02]  /*102f0*/  LEA.HI.X.SX32 R9, R11, R5, 0x1, P4 ;  /* 0x000000050b097211 */ /* 0x000fe400020f0eff */
[----:B-1----:R-:W-:Y:S01]  /*10300*/  LEA R10, P5, R13, R6, 0x1 ;  /* 0x000000060d0a7211 */ /* 0x002fe200078a08ff */
[----:B------:R0:W-:Y:S01]  /*10310*/  STL [R1+0x580], R2 ;  /* 0x0005800201007387 */ /* 0x0001e20000100800 */
[----:B------:R-:W-:-:S03]  /*10320*/  IMAD R50, R50, UR7, RZ ;  /* 0x0000000732327c24 */ /* 0x000fc6000f8e02ff */
[----:B------:R1:W-:Y:S01]  /*10330*/  STL [R1+0x5b4], R10 ;  /* 0x0005b40a01007387 */ /* 0x0003e20000100800 */
[----:B0-----:R-:W-:-:S03]  /*10340*/  LEA R2, P4, R14, R6, 0x1 ;  /* 0x000000060e027211 */ /* 0x001fc600078808ff */
[----:B------:R0:W-:Y:S01]  /*10350*/  STL [R1+0x590], R9 ;  /* 0x0005900901007387 */ /* 0x0001e20000100800 */
[----:B-1----:R-:W-:-:S03]  /*10360*/  LEA.HI.X.SX32 R10, R12, R5, 0x1, P6 ;  /* 0x000000050c0a7211 */ /* 0x002fc600030f0eff */
[----:B------:R1:W-:Y:S01]  /*10370*/  STL [R1+0x5c4], R2 ;  /* 0x0005c40201007387 */ /* 0x0003e20000100800 */
[----:B------:R-:W-:Y:S01]  /*10380*/  IMAD R52, R52, UR7, RZ ;  /* 0x0000000734347c24 */ /* 0x000fe2000f8e02ff */
[----:B0-----:R-:W-:Y:S02]  /*10390*/  LEA R9, P6, R15, R6, 0x1 ;  /* 0x000000060f097211 */ /* 0x001fe400078c08ff */
        /* <DEDUP_REMOVED lines=13> */
[----:B0-----:R-:W-:-:S03]  /*10470*/  LEA R9, P6, R54, R6, 0x1 ;  /* 0x0000000636097211 */ /* 0x001fc600078c08ff */
[----:B------:R-:W-:Y:S01]  /*10480*/  STL [R1+0x5d0], R10 ;  /* 0x0005d00a01007387 */ /* 0x000fe20000100800 */
[----:B-1----:R-:W-:-:S03]  /*10490*/  LEA.HI.X.SX32 R2, R50, R5, 0x1, P5 ;  /* 0x0000000532027211 */ /* 0x002fc600028f0eff */
[----:B------:R-:W-:Y:S01]  /*104a0*/  STL [R1+0x10c0], R50 ;  /* 0x0010c03201007387 */ /* 0x000fe20000100800 */
[----:B------:R-:W-:-:S03]  /*104b0*/  IMAD R58, R58, UR7, RZ ;  /* 0x000000073a3a7c24 */ /* 0x000fc6000f8e02ff */
        /* <DEDUP_REMOVED lines=29> */
[----:B------:R0:W-:Y:S04]  /*10690*/  STL [R1+0x654], R9 ;  /* 0x0006540901007387 */ /* 0x0001e80000100800 */
[----:B------:R1:W-:Y:S01]  /*106a0*/  STL [R1+0x630], R2 ;  /* 0x0006300201007387 */ /* 0x0003e20000100800 */
[----:B0-----:R-:W-:-:S03]  /*106b0*/  LEA R9, P6, R66, R6, 0x1 ;  /* 0x0000000642097211 */ /* 0x001fc600078c08ff */
[----:B------:R-:W-:Y:S01]  /*106c0*/  STL [R1+0x10d8], R62 ;  /* 0x0010d83e01007387 */ /* 0x000fe20000100800 */
[----:B-1----:R-:W-:-:S03]  /*106d0*/  LEA.HI.X.SX32 R2, R62, R5, 0x1, P5 ;  /* 0x000000053e027211 */ /* 0x002fc600028f0eff */
[----:B------:R0:W-:Y:S04]  /*106e0*/  STL [R1+0x664], R9 ;  /* 0x0006640901007387 */ /* 0x0001e80000100800 */
[----:B------:R-:W-:Y:S04]  /*106f0*/  STL [R1+0x10f0], R62 ;  /* 0x0010f03e01007387 */ /* 0x000fe80000100800 */
[----:B------:R1:W-:Y:S01]  /*10700*/  STL [R1+0x640], R2 ;  /* 0x0006400201007387 */ /* 0x0003e20000100800 */
[----:B------:R-:W-:-:S03]  /*10710*/  IMAD R68, R68, UR7, RZ ;  /* 0x0000000744447c24 */ /* 0x000fc6000f8e02ff */
[----:B------:R-:W-:Y:S04]  /*10720*/  STL [R1+0x1108], R62 ;  /* 0x0011083e01007387 */ /* 0x000fe80000100800 */
[----:B------:R-:W-:Y:S04]  /*10730*/  STL [R1+0x1120], R62 ;  /* 0x0011203e01007387 */ /* 0x000fe80000100800 */
[----:B------:R-:W-:Y:S04]  /*10740*/  STL [R1+0x1138], R62 ;  /* 0x0011383e01007387 */ /* 0x000fe80000100800 */
[----:B------:R-:W-:Y:S04]  /*10750*/  STL [R1+0x1150], R62 ;  /* 0x0011503e01007387 */ /* 0x000fe80000100800 */
[----:B------:R-:W-:Y:S01]  /*10760*/  STL [R1+0x1164], R62 ;  /* 0x0011643e01007387 */ /* 0x000fe20000100800 */
[----:B0-----:R-:W-:-:S03]  /*10770*/  LEA R9, P5, R68, R6, 0x1 ;  /* 0x0000000644097211 */ /* 0x001fc600078a08ff */
[----:B------:R-:W-:Y:S01]  /*10780*/  STL [R1+0x116c], R62 ;  /* 0x00116c3e01007387 */ /* 0x000fe20000100800 */
[----:B------:R-:W-:-:S03]  /*10790*/  IMAD R72, R72, UR7, RZ ;  /* 0x0000000748487c24 */ /* 0x000fc6000f8e02ff */
[----:B------:R-:W-:Y:S01]  /*107a0*/  STL [R1+0x1174], R62 ;  /* 0x0011743e01007387 */ /* 0x000fe20000100800 */
[----:B-1----:R-:W-:-:S03]  /*107b0*/  LEA.HI.X.SX32 R2, R64, R5, 0x1, P4 ;  /* 0x0000000540027211 */ /* 0x002fc600020f0eff */
[----:B------:R-:W-:Y:S04]  /*107c0*/  STL [R1+0x117c], R62 ;  /* 0x00117c3e01007387 */ /* 0x000fe80000100800 */
[----:B------:R-:W-:Y:S04]  /*107d0*/  STL [R1+0x1180], R62 ;  /* 0x0011803e01007387 */ /* 0x000fe80000100800 */
[----:B------:R-:W-:Y:S01]  /*107e0*/  STL [R1+0x1188], R62 ;  /* 0x0011883e01007387 */ /* 0x000fe20000100800 */
[----:B------:R-:W-:-:S03]  /*107f0*/  LEA.HI.X.SX32 R60, R66, R5, 0x1, P6 ;  /* 0x00000005423c7211 */ /* 0x000fc600030f0eff */
[----:B------:R-:W-:Y:S04]  /*10800*/  STL [R1+0x1190], R62 ;  /* 0x0011903e01007387 */ /* 0x000fe80000100800 */
[----:B------:R-:W-:Y:S04]  /*10810*/  STL [R1+0x1198], R62 ;  /* 0x0011983e01007387 */ /* 0x000fe80000100800 */
[----:B------:R-:W-:Y:S04]  /*10820*/  STL [R1+0x10dc], R64 ;  /* 0x0010dc4001007387 */ /* 0x000fe80000100800 */
[----:B------:R0:W-:Y:S04]  /*10830*/  STL [R1+0x674], R9 ;  /* 0x0006740901007387 */ /* 0x0001e80000100800 */
[----:B------:R1:W-:Y:S01]  /*10840*/  STL [R1+0x650], R2 ;  /* 0x0006500201007387 */ /* 0x0003e20000100800 */
[----:B0-----:R-:W-:-:S03]  /*10850*/  LEA R9, P6, R72, R6, 0x1 ;  /* 0x0000000648097211 */ /* 0x001fc600078c08ff */
[----:B------:R-:W-:Y:S01]  /*10860*/  STL [R1+0x10e0], R66 ;  /* 0x0010e04201007387 */ /* 0x000fe20000100800 */
[----:B-1----:R-:W-:-:S03]  /*10870*/  LEA.HI.X.SX32 R2, R68, R5, 0x1, P5 ;  /* 0x0000000544027211 */ /* 0x002fc600028f0eff */
[----:B------:R-:W-:Y:S01]  /*10880*/  STL [R1+0x10e4], R68 ;  /* 0x0010e44401007387 */ /* 0x000fe20000100800 */
[----:B------:R-:W-:-:S03]  /*10890*/  IMAD R70, R70, UR7, RZ ;  /* 0x0000000746467c24 */ /* 0x000fc6000f8e02ff */
[----:B------:R-:W-:Y:S04]  /*108a0*/  STL [R1+0x694], R9 ;  /* 0x0006940901007387 */ /* 0x000fe80000100800 */
[----:B------:R-:W-:Y:S04]  /*108b0*/  STL [R1+0x10fc], R68 ;  /* 0x0010fc4401007387 */ /* 0x000fe80000100800 */
[----:B------:R0:W-:Y:S04]  /*108c0*/  STL [R1+0x670], R2 ;  /* 0x0006700201007387 */ /* 0x0001e80000100800 */
[----:B------:R-:W-:Y:S04]  /*108d0*/  STL [R1+0x1114], R68 ;  /* 0x0011144401007387 */ /* 0x000fe80000100800 */
[----:B------:R-:W-:Y:S01]  /*108e0*/  STL [R1+0x112c], R68 ;  /* 0x00112c4401007387 */ /* 0x000fe20000100800 */
[----:B------:R-:W-:-:S03]  /*108f0*/  LEA R58, P4, R70, R6, 0x1 ;  /* 0x00000006463a7211 */ /* 0x000fc600078808ff */
[----:B------:R-:W-:Y:S04]  /*10900*/  STL [R1+0x1144], R68 ;  /* 0x0011444401007387 */ /* 0x000fe80000100800 */
[----:B------:R-:W-:Y:S04]  /*10910*/  STL [R1+0x115c], R68 ;  /* 0x00115c4401007387 */ /* 0x000fe80000100800 */
[----:B------:R-:W-:Y:S04]  /*10920*/  STL [R1+0x1168], R68 ;  /* 0x0011684401007387 */ /* 0x000fe80000100800 */
[----:B------:R-:W-:Y:S01]  /*10930*/  STL [R1+0x1170], R68 ;  /* 0x0011704401007387 */ /* 0x000fe20000100800 */
[----:B------:R-:W-:-:S03]  /*10940*/  IMAD R76, R76, UR7, RZ ;  /* 0x000000074c4c7c24 */ /* 0x000fc6000f8e02ff */
[----:B------:R-:W-:Y:S01]  /*10950*/  STL [R1+0x1178], R68 ;  /* 0x0011784401007387 */ /* 0x000fe20000100800 */
[----:B------:R-:W-:-:S03]  /*10960*/  IMAD R74, R74, UR7, RZ ;  /* 0x000000074a4a7c24 */ /* 0x000fc6000f8e02ff */
[----:B------:R-:W-:Y:S01]  /*10970*/  STL [R1+0x1184], R68 ;  /* 0x0011844401007387 */ /* 0x000fe20000100800 */
[----:B0-----:R-:W-:-:S03]  /*10980*/  LEA.HI.X.SX32 R2, R70, R5, 0x1, P4 ;  /* 0x0000000546027211 */ /* 0x001fc600020f0eff */
[----:B------:R-:W-:Y:S04]  /*10990*/  STL [R1+0x118c], R68 ;  /* 0x00118c4401007387 */ /* 0x000fe80000100800 */
[----:B------:R-:W-:Y:S04]  /*109a0*/  STL [R1+0x1194], R68 ;  /* 0x0011944401007387 */ /* 0x000fe80000100800 */
[----:B------:R-:W-:Y:S01]  /*109b0*/  STL [R1+0x684], R58 ;  /* 0x0006843a01007387 */ /* 0x000fe20000100800 */
[----:B------:R-:W-:-:S03]  /*109c0*/  LEA R9, P4, R76, R6, 0x1 ;  /* 0x000000064c097211 */ /* 0x000fc600078808ff */
[----:B------:R-:W-:Y:S01]  /*109d0*/  STL [R1+0x10e8], R58 ;  /* 0x0010e83a01007387 */ /* 0x000fe20000100800 */
[----:B------:R-:W-:-:S03]  /*109e0*/  LEA R56, P5, R74, R6, 0x1 ;  /* 0x000000064a387211 */ /* 0x000fc600078a08ff */
[----:B------:R-:W-:Y:S04]  /*109f0*/  STL [R1+0x660], R60 ;  /* 0x0006603c01007387 */ /* 0x000fe80000100800 */
[----:B------:R-:W-:Y:S04]  /*10a00*/  STL [R1+0x10ec], R60 ;  /* 0x0010ec3c01007387 */ /* 0x000fe80000100800 */
[----:B------:R-:W-:Y:S04]  /*10a10*/  STL [R1+0x10f4], R70 ;  /* 0x0010f44601007387 */ /* 0x000fe80000100800 */
[----:B------:R0:W-:Y:S01]  /*10a20*/  STL [R1+0x680], R2 ;  /* 0x0006800201007387 */ /* 0x0001e20000100800 */
[----:B------:R-:W-:-:S03]  /*10a30*/  IMAD R80, R80, UR14, RZ ;  /* 0x0000000e50507c24 */ /* 0x000fc6000f8e02ff */
[----:B------:R-:W-:Y:S01]  /*10a40*/  STL [R1+0x10f8], R72 ;  /* 0x0010f84801007387 */ /* 0x000fe20000100800 */
[----:B0-----:R-:W-:-:S03]  /*10a50*/  LEA.HI.X.SX32 R2, R72, R5, 0x1, P6 ;  /* 0x0000000548027211 */ /* 0x001fc600030f0eff */
[----:B------:R-:W-:Y:S01]  /*10a60*/  STL [R1+0x6b4], R9 ;  /* 0x0006b40901007387 */ /* 0x000fe20000100800 */
[----:B------:R-:W-:Y:S01]  /*10a70*/  IMAD R78, R78, UR12, RZ ;  /* 0x0000000c4e4e7c24 */ /* 0x000fe2000f8e02ff */
[----:B------:R-:W0:Y:S02]  /*10a80*/  LDCU UR12, c[0x0][0x3b0] ;  /* 0x00007600ff0c77ac */ /* 0x000e240008000800 */
[----:B------:R-:W-:Y:S04]  /*10a90*/  STL [R1+0x6a4], R56 ;  /* 0x0006a43801007387 */ /* 0x000fe80000100800 */
[----:B------:R1:W-:Y:S01]  /*10aa0*/  STL [R1+0x690], R2 ;  /* 0x0006900201007387 */ /* 0x0003e20000100800 */
[----:B------:R-:W-:-:S03]  /*10ab0*/  LEA R54, P6, R78, R6, 0x1 ;  /* 0x000000064e367211 */ /* 0x000fc600078c08ff */
[----:B------:R-:W-:Y:S01]  /*10ac0*/  STL [R1+0x1100], R56 ;  /* 0x0011003801007387 */ /* 0x000fe20000100800 */
[----:B-1----:R-:W-:-:S03]  /*10ad0*/  LEA.HI.X.SX32 R2, R74, R5, 0x1, P5 ;  /* 0x000000054a027211 */ /* 0x002fc600028f0eff */
[----:B------:R-:W-:Y:S01]  /*10ae0*/  STL [R1+0x1104], R74 ;  /* 0x0011044a01007387 */ /* 0x000fe20000100800 */
[----:B------:R-:W-:-:S03]  /*10af0*/  LEA R9, P5, R80, R6, 0x1 ;  /* 0x0000000650097211 */ /* 0x000fc600078a08ff */
[----:B------:R1:W-:Y:S01]  /*10b00*/  STL [R1+0x6a0], R2 ;  /* 0x0006a00201007387 */ /* 0x0003e20000100800 */
[----:B------:R-:W-:-:S03]  /*10b10*/  IMAD R82, R82, UR18, RZ ;  /* 0x0000001252527c24 */ /* 0x000fc6000f8e02ff */
[----:B------:R-:W-:Y:S01]  /*10b20*/  STL [R1+0x110c], R76 ;  /* 0x00110c4c01007387 */ /* 0x000fe20000100800 */
[----:B------:R-:W-:Y:S01]  /*10b30*/  IMAD R84, R84, UR20, RZ ;  /* 0x0000001454547c24 */ /* 0x000fe2000f8e02ff */
[----:B-1----:R-:W-:Y:S02]  /*10b40*/  LEA.HI.X.SX32 R2, R76, R5, 0x1, P4 ;  /* 0x000000054c027211 */ /* 0x002fe400020f0eff */
[----:B------:R-:W-:Y:S04]  /*10b50*/  STL [R1+0x6d4], R9 ;  /* 0x0006d40901007387 */ /* 0x000fe80000100800 */
[----:B------:R-:W-:Y:S04]  /*10b60*/  STL [R1+0x6c4], R54 ;  /* 0x0006c43601007387 */ /* 0x000fe80000100800 */
[----:B------:R1:W-:Y:S01]  /*10b70*/  STL [R1+0x6b0], R2 ;  /* 0x0006b00201007387 */ /* 0x0003e20000100800 */
[----:B------:R-:W-:Y:S01]  /*10b80*/  IMAD R86, R86, UR22, RZ ;  /* 0x0000001656567c24 */ /* 0x000fe2000f8e02ff */
[----:B------:R-:W-:-:S02]  /*10b90*/  LEA R52, P4, R82, R6, 0x1 ;  /* 0x0000000652347211 */ /* 0x000fc400078808ff */
[----:B------:R-:W-:Y:S01]  /*10ba0*/  STL [R1+0x1110], R54 ;  /* 0x0011103601007387 */ /* 0x000fe20000100800 */
[----:B------:R-:W-:Y:S01]  /*10bb0*/  IMAD R88, R88, UR24, RZ ;  /* 0x0000001858587c24 */ /* 0x000fe2000f8e02ff */
[----:B-1----:R-:W-:Y:S02]  /*10bc0*/  LEA.HI.X.SX32 R2, R78, R5, 0x1, P6 ;  /* 0x000000054e027211 */ /* 0x002fe400030f0eff */
[----:B------:R-:W-:Y:S01]  /*10bd0*/  STL [R1+0x1118], R78 ;  /* 0x0011184e01007387 */ /* 0x000fe20000100800 */
[----:B------:R-:W-:-:S03]  /*10be0*/  LEA R9, P6, R84, R6, 0x1 ;  /* 0x0000000654097211 */ /* 0x000fc600078c08ff */
[----:B------:R1:W-:Y:S01]  /*10bf0*/  STL [R1+0x6c0], R2 ;  /* 0x0006c00201007387 */ /* 0x0003e20000100800 */
[-C--:B------:R-:W-:Y:S01]  /*10c00*/  LEA.HI.X.SX32 R10, R82, R5.reuse, 0x1, P4 ;  /* 0x00000005520a7211 */ /* 0x080fe200020f0eff */
[----:B------:R-:W-:Y:S02]  /*10c10*/  IMAD R90, R90, UR26, RZ ;  /* 0x0000001a5a5a7c24 */ /* 0x000fe4000f8e02ff */
[----:B------:R-:W-:Y:S01]  /*10c20*/  STL [R1+0x119c], R80 ;  /* 0x00119c5001007387 */ /* 0x000fe20000100800 */
[----:B------:R-:W-:Y:S01]  /*10c30*/  IMAD R92, R92, UR28, RZ ;  /* 0x0000001c5c5c7c24 */ /* 0x000fe2000f8e02ff */
[----:B-1----:R-:W-:Y:S02]  /*10c40*/  LEA.HI.X.SX32 R2, R80, R5, 0x1, P5 ;  /* 0x0000000550027211 */ /* 0x002fe400028f0eff */
[----:B------:R1:W-:Y:S01]  /*10c50*/  STL [R1+0x6f4], R9 ;  /* 0x0006f40901007387 */ /* 0x0003e20000100800 */
[----:B------:R-:W-:-:S03]  /*10c60*/  LEA R50, P5, R86, R6, 0x1 ;  /* 0x0000000656327211 */ /* 0x000fc600078a08ff */
[----:B------:R-:W-:Y:S04]  /*10c70*/  STL [R1+0x6e4], R52 ;  /* 0x0006e43401007387 */ /* 0x000fe80000100800 */
[----:B------:R2:W-:Y:S01]  /*10c80*/  STL [R1+0x6d0], R2 ;  /* 0x0006d00201007387 */ /* 0x0005e20000100800 */
[----:B-1----:R-:W-:-:S03]  /*10c90*/  LEA R9, P4, R88, R6, 0x1 ;  /* 0x0000000658097211 */ /* 0x002fc600078808ff */
[----:B------:R-:W-:Y:S04]  /*10ca0*/  STL [R1+0x111c], R52 ;  /* 0x00111c3401007387 */ /* 0x000fe80000100800 */
[----:B------:R1:W-:Y:S01]  /*10cb0*/  STL [R1+0x6e0], R10 ;  /* 0x0006e00a01007387 */ /* 0x0003e20000100800 */
[----:B--2---:R-:W-:-:S03]  /*10cc0*/  LEA.HI.X.SX32 R2, R84, R5, 0x1, P6 ;  /* 0x0000000554027211 */ /* 0x004fc600030f0eff */
[----:B------:R-:W-:Y:S01]  /*10cd0*/  STL [R1+0x704], R50 ;  /* 0x0007043201007387 */ /* 0x000fe20000100800 */
[----:B------:R-:W-:-:S03]  /*10ce0*/  LEA R48, P6, R90, R6, 0x1 ;  /* 0x000000065a307211 */ /* 0x000fc600078c08ff */
[----:B------:R2:W-:Y:S01]  /*10cf0*/  STL [R1+0x714], R9 ;  /* 0x0007140901007387 */ /* 0x0005e20000100800 */
[----:B-1----:R-:W-:Y:S01]  /*10d00*/  LEA.HI.X.SX32 R10, R86, R5, 0x1, P5 ;  /* 0x00000005560a7211 */ /* 0x002fe200028f0eff */
[----:B------:R-:W-:Y:S02]  /*10d10*/  IMAD R94, R94, UR30, RZ ;  /* 0x0000001e5e5e7c24 */ /* 0x000fe4000f8e02ff */
[----:B------:R-:W-:Y:S01]  /*10d20*/  STL [R1+0x1124], R50 ;  /* 0x0011243201007387 */ /* 0x000fe20000100800 */
[----:B------:R-:W-:-:S03]  /*10d30*/  IMAD R96, R96, UR32, RZ ;  /* 0x0000002060607c24 */ /* 0x000fc6000f8e02ff */
[----:B------:R1:W-:Y:S01]  /*10d40*/  STL [R1+0x6f0], R2 ;  /* 0x0006f00201007387 */ /* 0x0003e20000100800 */
[----:B--2---:R-:W-:-:S03]  /*10d50*/  LEA R9, P5, R92, R6, 0x1 ;  /* 0x000000065c097211 */ /* 0x004fc600078a08ff */
[----:B------:R-:W-:Y:S04]  /*10d60*/  STL [R1+0x700], R10 ;  /* 0x0007000a01007387 */ /* 0x000fe80000100800 */
[----:B------:R-:W-:Y:S01]  /*10d70*/  STL [R1+0x724], R48 ;  /* 0x0007243001007387 */ /* 0x000fe20000100800 */
[----:B-1----:R-:W-:-:S03]  /*10d80*/  LEA.HI.X.SX32 R2, R88, R5, 0x1, P4 ;  /* 0x0000000558027211 */ /* 0x002fc600020f0eff */
[----:B------:R1:W-:Y:S01]  /*10d90*/  STL [R1+0x734], R9 ;  /* 0x0007340901007387 */ /* 0x0003e20000100800 */
[----:B------:R-:W-:-:S03]  /*10da0*/  LEA R46, P4, R94, R6, 0x1 ;  /* 0x000000065e2e7211 */ /* 0x000fc600078808ff */
[----:B------:R-:W-:Y:S04]  /*10db0*/  STL [R1+0x1128], R48 ;  /* 0x0011283001007387 */ /* 0x000fe80000100800 */
[----:B------:R2:W-:Y:S01]  /*10dc0*/  STL [R1+0x710], R2 ;  /* 0x0007100201007387 */ /* 0x0005e20000100800 */
[----:B-1----:R-:W-:-:S03]  /*10dd0*/  LEA.HI.X.SX32 R9, R90, R5, 0x1, P6 ;  /* 0x000000055a097211 */ /* 0x002fc600030f0eff */
[----:B------:R-:W-:Y:S01]  /*10de0*/  STL [R1+0x100c], R90 ;  /* 0x00100c5a01007387 */ /* 0x000fe20000100800 */
[----:B------:R-:W-:-:S03]  /*10df0*/  IMAD R98, R98, UR34, RZ ;  /* 0x0000002262627c24 */ /* 0x000fc6000f8e02ff */
[----:B------:R1:W-:Y:S01]  /*10e00*/  STL [R1+0x720], R9 ;  /* 0x0007200901007387 */ /* 0x0003e20000100800 */
[----:B--2---:R-:W-:-:S03]  /*10e10*/  LEA R2, P6, R96, R6, 0x1 ;  /* 0x0000000660027211 */ /* 0x004fc600078c08ff */
[----:B------:R-:W-:Y:S01]  /*10e20*/  STL [R1+0x744], R46 ;  /* 0x0007442e01007387 */ /* 0x000fe20000100800 */
[----:B------:R-:W-:-:S03]  /*10e30*/  IMAD R100, R100, UR36, RZ ;  /* 0x0000002464647c24 */ /* 0x000fc6000f8e02ff */
[----:B------:R-:W-:Y:S04]  /*10e40*/  STL [R1+0x1130], R46 ;  /* 0x0011302e01007387 */ /* 0x000fe80000100800 */
[----:B------:R2:W-:Y:S01]  /*10e50*/  STL [R1+0x754], R2 ;  /* 0x0007540201007387 */ /* 0x0005e20000100800 */
[----:B-1----:R-:W-:-:S03]  /*10e60*/  LEA.HI.X.SX32 R9, R94, R5, 0x1, P4 ;  /* 0x000000055e097211 */ /* 0x002fc600020f0eff */
[----:B------:R-:W-:Y:S01]  /*10e70*/  STL [R1+0x1010], R92 ;  /* 0x0010105c01007387 */ /* 0x000fe20000100800 */
[----:B--2---:R-:W-:Y:S02]  /*10e80*/  LEA.HI.X.SX32 R2, R92, R5, 0x1, P5 ;  /* 0x000000055c027211 */ /* 0x004fe400028f0eff */
[----:B------:R-:W-:-:S03]  /*10e90*/  LEA R44, P5, R98, R6, 0x1 ;  /* 0x00000006622c7211 */ /* 0x000fc600078a08ff */
[----:B------:R1:W-:Y:S04]  /*10ea0*/  STL [R1+0x730], R2 ;  /* 0x0007300201007387 */ /* 0x0003e80000100800 */
[----:B------:R-:W-:Y:S01]  /*10eb0*/  STL [R1+0x109c], R94 ;  /* 0x00109c5e01007387 */ /* 0x000fe20000100800 */
[----:B------:R-:W-:-:S03]  /*10ec0*/  IMAD R102, R102, UR38, RZ ;  /* 0x0000002666667c24 */ /* 0x000fc6000f8e02ff */
[----:B------:R2:W-:Y:S01]  /*10ed0*/  STL [R1+0x740], R9 ;  /* 0x0007400901007387 */ /* 0x0005e20000100800 */
[----:B-1----:R-:W-:-:S03]  /*10ee0*/  LEA R2, P4, R100, R6, 0x1 ;  /* 0x0000000664027211 */ /* 0x002fc600078808ff */
[----:B------:R-:W-:Y:S01]  /*10ef0*/  STL [R1+0x764], R44 ;  /* 0x0007642c01007387 */ /* 0x000fe20000100800 */
[----:B------:R-:W-:-:S03]  /*10f00*/  IMAD R104, R104, UR40, RZ ;  /* 0x0000002868687c24 */ /* 0x000fc6000f8e02ff */
[----:B------:R-:W-:Y:S04]  /*10f10*/  STL [R1+0x1134], R44 ;  /* 0x0011342c01007387 */ /* 0x000fe80000100800 */
[----:B------:R1:W-:Y:S01]  /*10f20*/  STL [R1+0x774], R2 ;  /* 0x0007740201007387 */ /* 0x0003e20000100800 */
[----:B--2---:R-:W-:-:S03]  /*10f30*/  LEA.HI.X.SX32 R9, R98, R5, 0x1, P5 ;  /* 0x0000000562097211 */ /* 0x004fc600028f0eff */
[----:B------:R-:W-:Y:S01]  /*10f40*/  STL [R1+0x10a0], R96 ;  /* 0x0010a06001007387 */ /* 0x000fe20000100800 */
[----:B-1----:R-:W-:Y:S02]  /*10f50*/  LEA.HI.X.SX32 R2, R96, R5, 0x1, P6 ;  /* 0x0000000560027211 */ /* 0x002fe400030f0eff */
        /* <DEDUP_REMOVED lines=65> */
[-C--:B------:R-:W-:Y:S01]  /*11370*/  LEA R94, P5, R119, R6.reuse, 0x1 ;  /* 0x00000006775e7211 */ /* 0x080fe200078a08ff */
[----:B------:R-:W-:Y:S02]  /*11380*/  IMAD R121, R121, UR55, RZ ;  /* 0x0000003779797c24 */ /* 0x000fe4000f8e02ff */
[----:B------:R1:W-:Y:S04]  /*11390*/  STL [R1+0x7e0], R2 ;  /* 0x0007e00201007387 */ /* 0x0003e80000100800 */
[----:B------:R-:W-:Y:S04]  /*113a0*/  STL [R1+0x1058], R117 ;  /* 0x0010587501007387 */ /* 0x000fe80000100800 */
[----:B------:R2:W-:Y:S01]  /*113b0*/  STL [R1+0x7e8], R9 ;  /* 0x0007e80901007387 */ /* 0x0005e20000100800 */
[----:B-1----:R-:W-:-:S03]  /*113c0*/  LEA R2, P4, R120, R6, 0x1 ;  /* 0x0000000678027211 */ /* 0x002fc600078808ff */
[----:B------:R-:W-:Y:S01]  /*113d0*/  STL [R1+0x7fc], R94 ;  /* 0x0007fc5e01007387 */ /* 0x000fe20000100800 */
[----:B------:R-:W-:-:S03]  /*113e0*/  IMAD R122, R122, UR56, RZ ;  /* 0x000000387a7a7c24 */ /* 0x000fc6000f8e02ff */
[----:B------:R-:W-:Y:S01]  /*113f0*/  STL [R1+0x1158], R94 ;  /* 0x0011585e01007387 */ /* 0x000fe20000100800 */
[----:B--2---:R-:W-:-:S03]  /*11400*/  LEA.HI.X.SX32 R9, R118, R5, 0x1, P6 ;  /* 0x0000000576097211 */ /* 0x004fc600030f0eff */
[----:B------:R1:W-:Y:S04]  /*11410*/  STL [R1+0x804], R2 ;  /* 0x0008040201007387 */ /* 0x0003e80000100800 */
[----:B------:R-:W-:Y:S01]  /*11420*/  STL [R1+0x105c], R118 ;  /* 0x00105c7601007387 */ /* 0x000fe20000100800 */
[----:B------:R-:W-:-:S03]  /*11430*/  LEA.HI.X.SX32 R10, R120, R5, 0x1, P4 ;  /* 0x00000005780a7211 */ /* 0x000fc600020f0eff */
[----:B------:R2:W-:Y:S01]  /*11440*/  STL [R1+0x7f0], R9 ;  /* 0x0007f00901007387 */ /* 0x0005e20000100800 */
[----:B-1----:R-:W-:-:S03]  /*11450*/  LEA R2, P6, R121, R6, 0x1 ;  /* 0x0000000679027211 */ /* 0x002fc600078c08ff */
[----:B------:R-:W-:Y:S01]  /*11460*/  STL [R1+0x1060], R119 ;  /* 0x0010607701007387 */ /* 0x000fe20000100800 */
[----:B------:R-:W-:-:S03]  /*11470*/  IMAD R8, R8, UR7, RZ ;  /* 0x0000000708087c24 */ /* 0x000fc6000f8e02ff */
[----:B------:R1:W-:Y:S01]  /*11480*/  STL [R1+0x80c], R2 ;  /* 0x00080c0201007387 */ /* 0x0003e20000100800 */
[----:B--2---:R-:W-:-:S05]  /*11490*/  LEA.HI.X.SX32 R9, R119, R5, 0x1, P5 ;  /* 0x0000000577097211 */ /* 0x004fca00028f0eff */
[----:B------:R2:W-:Y:S01]  /*114a0*/  STL [R1+0x7f8], R9 ;  /* 0x0007f80901007387 */ /* 0x0005e20000100800 */
[----:B-1----:R-:W-:-:S03]  /*114b0*/  LEA R2, P5, R122, R6, 0x1 ;  /* 0x000000067a027211 */ /* 0x002fc600078a08ff */
[----:B------:R-:W-:Y:S04]  /*114c0*/  STL [R1+0x1064], R120 ;  /* 0x0010647801007387 */ /* 0x000fe80000100800 */
[----:B------:R-:W-:Y:S01]  /*114d0*/  STL [R1+0x800], R10 ;  /* 0x0008000a01007387 */ /* 0x000fe20000100800 */
[----:B--2---:R-:W-:-:S03]  /*114e0*/  LEA R9, P4, R8, R6, 0x1 ;  /* 0x0000000608097211 */ /* 0x004fc600078808ff */
[----:B------:R-:W-:Y:S04]  /*114f0*/  STL [R1+0x814], R2 ;  /* 0x0008140201007387 */ /* 0x000fe80000100800 */
[----:B------:R1:W-:Y:S04]  /*11500*/  STL [R1+0x1160], R2 ;  /* 0x0011600201007387 */ /* 0x0003e80000100800 */
[----:B------:R2:W-:Y:S01]  /*11510*/  STL [R1+0x474], R9 ;  /* 0x0004740901007387 */ /* 0x0005e20000100800 */
[----:B-1----:R-:W-:-:S03]  /*11520*/  LEA.HI.X.SX32 R2, R121, R5, 0x1, P6 ;  /* 0x0000000579027211 */ /* 0x002fc600030f0eff */
[----:B------:R-:W-:Y:S01]  /*11530*/  STL [R1+0x1068], R121 ;  /* 0x0010687901007387 */ /* 0x000fe20000100800 */
[----:B--2---:R-:W-:-:S03]  /*11540*/  LEA R9, P6, R7, R6, 0x1 ;  /* 0x0000000607097211 */ /* 0x004fc600078c08ff */
[----:B------:R1:W-:Y:S04]  /*11550*/  STL [R1+0x808], R2 ;  /* 0x0008080201007387 */ /* 0x0003e80000100800 */
[----:B------:R-:W-:Y:S01]  /*11560*/  STL [R1+0x106c], R122 ;  /* 0x00106c7a01007387 */ /* 0x000fe20000100800 */
[----:B-1----:R-:W-:-:S03]  /*11570*/  LEA.HI.X.SX32 R2, R122, R5, 0x1, P5 ;  /* 0x000000057a027211 */ /* 0x002fc600028f0eff */
[----:B------:R-:W-:Y:S01]  /*11580*/  STL [R1+0x48c], R9 ;  /* 0x00048c0901007387 */ /* 0x000fe20000100800 */
[----:B------:R-:W-:-:S03]  /*11590*/  LEA R10, P5, R4, R6, 0x1 ;  /* 0x00000006040a7211 */ /* 0x000fc600078a08ff */
[----:B------:R1:W-:Y:S01]  /*115a0*/  STL [R1+0x810], R2 ;  /* 0x0008100201007387 */ /* 0x0003e20000100800 */
[----:B------:R-:W-:-:S03]  /*115b0*/  IMAD R17, R17, UR7, RZ ;  /* 0x0000000711117c24 */ /* 0x000fc6000f8e02ff */
[----:B------:R-:W-:Y:S01]  /*115c0*/  STL [R1+0x4a4], R10 ;  /* 0x0004a40a01007387 */ /* 0x000fe20000100800 */
[-C--:B-1----:R-:W-:Y:S02]  /*115d0*/  LEA.HI.X.SX32 R2, R8, R5.reuse, 0x1, P4 ;  /* 0x0000000508027211 */ /* 0x082fe400020f0eff */
[-C--:B------:R-:W-:Y:S02]  /*115e0*/  LEA R9, P4, R3, R6.reuse, 0x1 ;  /* 0x0000000603097211 */ /* 0x080fe400078808ff */
[-C--:B------:R-:W-:Y:S01]  /*115f0*/  LEA.HI.X.SX32 R8, R7, R5.reuse, 0x1, P6 ;  /* 0x0000000507087211 */ /* 0x080fe200030f0eff */
[----:B------:R1:W-:Y:S01]  /*11600*/  STL [R1+0x470], R2 ;  /* 0x0004700201007387 */ /* 0x0003e20000100800 */
[----:B------:R-:W-:Y:S01]  /*11610*/  IMAD R19, R19, UR7, RZ ;  /* 0x0000000713137c24 */ /* 0x000fe2000f8e02ff */
[----:B------:R-:W-:Y:S02]  /*11620*/  LEA.HI.X.SX32 R7, R4, R5, 0x1, P5 ;  /* 0x0000000504077211 */ /* 0x000fe400028f0eff */
[----:B------:R-:W-:Y:S01]  /*11630*/  STL [R1+0x4bc], R9 ;  /* 0x0004bc0901007387 */ /* 0x000fe20000100800 */
[----:B------:R-:W-:-:S02]  /*11640*/  LEA R4, P5, R17, R6, 0x1 ;  /* 0x0000000611047211 */ /* 0x000fc400078a08ff */
[C---:B-1----:R-:W-:Y:S01]  /*11650*/  LEA R2, P6, R0.reuse, R6, 0x1 ;  /* 0x0000000600027211 */ /* 0x042fe200078c08ff */
[----:B------:R-:W-:Y:S04]  /*11660*/  STL [R1+0x488], R8 ;  /* 0x0004880801007387 */ /* 0x000fe80000100800 */
[----:B------:R1:W-:Y:S01]  /*11670*/  STL [R1+0x4cc], R2 ;  /* 0x0004cc0201007387 */ /* 0x0003e20000100800 */
[----:B------:R-:W-:Y:S01]  /*11680*/  IMAD R21, R21, UR7, RZ ;  /* 0x0000000715157c24 */ /* 0x000fe2000f8e02ff */
[-C--:B------:R-:W-:Y:S02]  /*11690*/  LEA.HI.X.SX32 R0, R0, R5.reuse, 0x1, P6 ;  /* 0x0000000500007211 */ /* 0x080fe400030f0eff */
[----:B------:R-:W-:Y:S01]  /*116a0*/  STL [R1+0x4a0], R7 ;  /* 0x0004a00701007387 */ /* 0x000fe20000100800 */
[----:B-1----:R-:W-:-:S02]  /*116b0*/  LEA.HI.X.SX32 R2, R3, R5, 0x1, P4 ;  /* 0x0000000503027211 */ /* 0x002fc400020f0eff */
[----:B------:R-:W-:Y:S01]  /*116c0*/  LEA R3, P4, R19, R6, 0x1 ;  /* 0x0000000613037211 */ /* 0x000fe200078808ff */
[----:B------:R-:W-:Y:S01]  /*116d0*/  STL [R1+0x4dc], R4 ;  /* 0x0004dc0401007387 */ /* 0x000fe20000100800 */
[----:B------:R-:W-:-:S03]  /*116e0*/  IMAD R23, R23, UR7, RZ ;  /* 0x0000000717177c24 */ /* 0x000fc6000f8e02ff */
[----:B------:R1:W-:Y:S04]  /*116f0*/  STL [R1+0x4b8], R2 ;  /* 0x0004b80201007387 */ /* 0x0003e80000100800 */
[----:B------:R2:W-:Y:S01]  /*11700*/  STL [R1+0x4ec], R3 ;  /* 0x0004ec0301007387 */ /* 0x0005e20000100800 */
[----:B------:R-:W-:-:S03]  /*11710*/  IMAD R25, R25, UR7, RZ ;  /* 0x0000000719197c24 */ /* 0x000fc6000f8e02ff */
[----:B------:R3:W-:Y:S01]  /*11720*/  STL [R1+0x4c8], R0 ;  /* 0x0004c80001007387 */ /* 0x0007e20000100800 */
[----:B-1----:R-:W-:Y:S02]  /*11730*/  LEA R2, P6, R21, R6, 0x1 ;  /* 0x0000000615027211 */ /* 0x002fe400078c08ff */
[-C--:B--2---:R-:W-:Y:S02]  /*11740*/  LEA.HI.X.SX32 R3, R17, R5.reuse, 0x1, P5 ;  /* 0x0000000511037211 */ /* 0x084fe400028f0eff */
[----:B---3--:R-:W-:-:S03]  /*11750*/  LEA.HI.X.SX32 R0, R19, R5, 0x1, P4 ;  /* 0x0000000513007211 */ /* 0x008fc600020f0eff */
[----:B------:R-:W-:Y:S01]  /*11760*/  STL [R1+0x4d8], R3 ;  /* 0x0004d80301007387 */ /* 0x000fe20000100800 */
[----:B------:R-:W-:Y:S01]  /*11770*/  IMAD R27, R27, UR7, RZ ;  /* 0x000000071b1b7c24 */ /* 0x000fe2000f8e02ff */
[-C--:B------:R-:W-:Y:S02]  /*11780*/  LEA R96, P5, R23, R6.reuse, 0x1 ;  /* 0x0000000617607211 */ /* 0x080fe400078a08ff */
[----:B------:R-:W-:Y:S01]  /*11790*/  STL [R1+0x4fc], R2 ;  /* 0x0004fc0201007387 */ /* 0x000fe20000100800 */
[----:B------:R-:W-:Y:S01]  /*117a0*/  IMAD R29, R29, UR7, RZ ;  /* 0x000000071d1d7c24 */ /* 0x000fe2000f8e02ff */
[----:B------:R-:W-:Y:S02]  /*117b0*/  LEA R38, P4, R25, R6, 0x1 ;  /* 0x0000000619267211 */ /* 0x000fe400078808ff */
[----:B------:R1:W-:Y:S01]  /*117c0*/  STL [R1+0x4e8], R0 ;  /* 0x0004e80001007387 */ /* 0x0003e20000100800 */
[----:B------:R-:W-:Y:S01]  /*117d0*/  IMAD R31, R31, UR7, RZ ;  /* 0x000000071f1f7c24 */ /* 0x000fe2000f8e02ff */
[----:B------:R-:W-:-:S02]  /*117e0*/  LEA.HI.X.SX32 R94, R23, R5, 0x1, P5 ;  /* 0x00000005175e7211 */ /* 0x000fc400028f0eff */
[----:B------:R-:W-:Y:S01]  /*117f0*/  STL [R1+0x50c], R96 ;  /* 0x00050c6001007387 */ /* 0x000fe20000100800 */
[----:B-1----:R-:W-:-:S03]  /*11800*/  LEA.HI.X.SX32 R0, R21, R5, 0x1, P6 ;  /* 0x0000000515007211 */ /* 0x002fc600030f0eff */
[----:B------:R-:W-:Y:S01]  /*11810*/  STL [R1+0x102c], R21 ;  /* 0x00102c1501007387 */ /* 0x000fe20000100800 */
[-C--:B------:R-:W-:Y:S01]  /*11820*/  LEA R42, P6, R27, R6.reuse, 0x1 ;  /* 0x000000061b2a7211 */ /* 0x080fe200078c08ff */
[----:B------:R-:W-:Y:S01]  /*11830*/  IMAD R33, R33, UR7, RZ ;  /* 0x0000000721217c24 */ /* 0x000fe2000f8e02ff */
[----:B------:R-:W-:Y:S01]  /*11840*/  LEA R46, P5, R29, R6, 0x1 ;  /* 0x000000061d2e7211 */ /* 0x000fe200078a08ff */
[----:B------:R1:W-:Y:S01]  /*11850*/  STL [R1+0x4f8], R0 ;  /* 0x0004f80001007387 */ /* 0x0003e20000100800 */
[----:B------:R-:W-:-:S03]  /*11860*/  LEA.HI.X.SX32 R36, R25, R5, 0x1, P4 ;  /* 0x0000000519247211 */ /* 0x000fc600020f0eff */
[----:B------:R-:W-:Y:S01]  /*11870*/  STL [R1+0x51c], R38 ;  /* 0x00051c2601007387 */ /* 0x000fe20000100800 */
[----:B------:R-:W-:-:S03]  /*11880*/  LEA R50, P4, R31, R6, 0x1 ;  /* 0x000000061f327211 */ /* 0x000fc600078808ff */
[----:B------:R-:W-:Y:S01]  /*11890*/  STL [R1+0x1030], R23 ;  /* 0x0010301701007387 */ /* 0x000fe20000100800 */
[----:B------:R-:W-:Y:S01]  /*118a0*/  IMAD R35, R35, UR7, RZ ;  /* 0x0000000723237c24 */ /* 0x000fe2000f8e02ff */
[----:B------:R-:W-:Y:S02]  /*118b0*/  LEA.HI.X.SX32 R40, R27, R5, 0x1, P6 ;  /* 0x000000051b287211 */ /* 0x000fe400030f0eff */
[----:B------:R-:W-:Y:S01]  /*118c0*/  STL [R1+0x52c], R42 ;  /* 0x00052c2a01007387 */ /* 0x000fe20000100800 */
[----:B------:R-:W-:-:S03]  /*118d0*/  LEA R78, P6, R33, R6, 0x1 ;  /* 0x00000006214e7211 */ /* 0x000fc600078c08ff */
[----:B------:R-:W-:Y:S01]  /*118e0*/  STL [R1+0x508], R94 ;  /* 0x0005085e01007387 */ /* 0x000fe20000100800 */
[----:B------:R-:W-:-:S03]  /*118f0*/  IMAD R37, R37, UR7, RZ ;  /* 0x0000000725257c24 */ /* 0x000fc6000f8e02ff */
[----:B------:R-:W-:Y:S01]  /*11900*/  STL [R1+0x1038], R25 ;  /* 0x0010381901007387 */ /* 0x000fe20000100800 */
[----:B------:R-:W-:-:S03]  /*11910*/  LEA.HI.X.SX32 R44, R29, R5, 0x1, P5 ;  /* 0x000000051d2c7211 */ /* 0x000fc600028f0eff */
[----:B------:R-:W-:Y:S01]  /*11920*/  STL [R1+0x53c], R46 ;  /* 0x00053c2e01007387 */ /* 0x000fe20000100800 */
[----:B------:R-:W-:-:S03]  /*11930*/  IMAD R123, R123, UR57, RZ ;  /* 0x000000397b7b7c24 */ /* 0x000fc6000f8e02ff */
[----:B------:R-:W-:Y:S01]  /*11940*/  STL [R1+0x518], R36 ;  /* 0x0005182401007387 */ /* 0x000fe20000100800 */
[----:B------:R-:W-:-:S03]  /*11950*/  LEA R76, P5, R35, R6, 0x1 ;  /* 0x00000006234c7211 */ /* 0x000fc600078a08ff */
        /* <DEDUP_REMOVED lines=9> */
[----:B-1----:R-:W-:-:S03]  /*119f0*/  LEA R0, P6, R123, R6, 0x1 ;  /* 0x000000067b007211 */ /* 0x002fc600078c08ff */
[----:B------:R-:W-:Y:S01]  /*11a00*/  STL [R1+0x538], R44 ;  /* 0x0005382c01007387 */ /* 0x000fe20000100800 */
[----:B------:R-:W-:-:S03]  /*11a10*/  LEA.HI.X.SX32 R54, R35, R5, 0x1, P5 ;  /* 0x0000000523367211 */ /* 0x000fc600028f0eff */
[----:B------:R-:W-:Y:S01]  /*11a20*/  STL [R1+0x1048], R31 ;  /* 0x0010481f01007387 */ /* 0x000fe20000100800 */
[----:B------:R-:W-:-:S03]  /*11a30*/  LEA R3, P5, R124, R6, 0x1 ;  /* 0x000000067c037211 */ /* 0x000fc600078a08ff */
[----:B------:R-:W-:Y:S01]  /*11a40*/  STL [R1+0x56c], R76 ;  /* 0x00056c4c01007387 */ /* 0x000fe20000100800 */
[----:B------:R-:W-:-:S03]  /*11a50*/  IMAD R39, R39, UR7, RZ ;  /* 0x0000000727277c24 */ /* 0x000fc6000f8e02ff */
[----:B------:R-:W-:Y:S04]  /*11a60*/  STL [R1+0x548], R48 ;  /* 0x0005483001007387 */ /* 0x000fe80000100800 */
[----:B------:R-:W-:Y:S04]  /*11a70*/  STL [R1+0x1050], R33 ;  /* 0x0010502101007387 */ /* 0x000fe80000100800 */
[----:B------:R-:W-:Y:S04]  /*11a80*/  STL [R1+0x57c], R56 ;  /* 0x00057c3801007387 */ /* 0x000fe80000100800 */
[----:B------:R-:W-:Y:S01]  /*11a90*/  STL [R1+0x558], R52 ;  /* 0x0005583401007387 */ /* 0x000fe20000100800 */
[----:B------:R-:W-:-:S03]  /*11aa0*/  LEA.HI.X.SX32 R74, R37, R5, 0x1, P4 ;  /* 0x00000005254a7211 */ /* 0x000fc600020f0eff */
[----:B------:R1:W-:Y:S01]  /*11ab0*/  STL [R1+0x81c], R0 ;  /* 0x00081c0001007387 */ /* 0x0003e20000100800 */
[----:B------:R-:W-:-:S03]  /*11ac0*/  IMAD R41, R41, UR7, RZ ;  /* 0x0000000729297c24 */ /* 0x000fc6000f8e02ff */
[----:B------:R2:W-:Y:S01]  /*11ad0*/  STL [R1+0x824], R3 ;  /* 0x0008240301007387 */ /* 0x0005e20000100800 */
[----:B-1----:R-:W-:-:S03]  /*11ae0*/  LEA.HI.X.SX32 R0, R123, R5, 0x1, P6 ;  /* 0x000000057b007211 */ /* 0x002fc600030f0eff */
[----:B------:R-:W-:Y:S01]  /*11af0*/  STL [R1+0x568], R54 ;  /* 0x0005683601007387 */ /* 0x000fe20000100800 */
[----:B--2---:R-:W-:-:S03]  /*11b00*/  LEA R3, P4, R39, R6, 0x1 ;  /* 0x0000000627037211 */ /* 0x004fc600078808ff */
[----:B------:R-:W-:Y:S01]  /*11b10*/  STL [R1+0x1070], R123 ;  /* 0x0010707b01007387 */ /* 0x000fe20000100800 */
[----:B------:R-:W-:-:S03]  /*11b20*/  IMAD R43, R43, UR7, RZ ;  /* 0x000000072b2b7c24 */ /* 0x000fc6000f8e02ff */
[----:B------:R1:W-:Y:S01]  /*11b30*/  STL [R1+0x818], R0 ;  /* 0x0008180001007387 */ /* 0x0003e20000100800 */
[----:B------:R-:W-:-:S03]  /*11b40*/  LEA R4, P6, R41, R6, 0x1 ;  /* 0x0000000629047211 */ /* 0x000fc600078c08ff */
[----:B------:R-:W-:Y:S01]  /*11b50*/  STL [R1+0x578], R74 ;  /* 0x0005784a01007387 */ /* 0x000fe20000100800 */
[----:B------:R-:W-:-:S03]  /*11b60*/  IMAD R45, R45, UR7, RZ ;  /* 0x000000072d2d7c24 */ /* 0x000fc6000f8e02ff */
[----:B------:R2:W-:Y:S01]  /*11b70*/  STL [R1+0x58c], R3 ;  /* 0x00058c0301007387 */ /* 0x0005e20000100800 */
[----:B-1----:R-:W-:-:S03]  /*11b80*/  LEA.HI.X.SX32 R0, R124, R5, 0x1, P5 ;  /* 0x000000057c007211 */ /* 0x002fc600028f0eff */
[----:B------:R-:W-:Y:S04]  /*11b90*/  STL [R1+0x1074], R124 ;  /* 0x0010747c01007387 */ /* 0x000fe80000100800 */
[----:B------:R-:W-:Y:S01]  /*11ba0*/  STL [R1+0x107c], R124 ;  /* 0x00107c7c01007387 */ /* 0x000fe20000100800 */
[----:B--2---:R-:W-:-:S03]  /*11bb0*/  LEA R3, P5, R43, R6, 0x1 ;  /* 0x000000062b037211 */ /* 0x004fc600078a08ff */
[----:B------:R1:W-:Y:S01]  /*11bc0*/  STL [R1+0x820], R0 ;  /* 0x0008200001007387 */ /* 0x0003e20000100800 */
[----:B------:R-:W-:-:S03]  /*11bd0*/  IMAD R47, R47, UR7, RZ ;  /* 0x000000072f2f7c24 */ /* 0x000fc6000f8e02ff */
[----:B------:R-:W-:Y:S04]  /*11be0*/  STL [R1+0x1084], R124 ;  /* 0x0010847c01007387 */ /* 0x000fe80000100800 */
[----:B------:R-:W-:Y:S01]  /*11bf0*/  STL [R1+0x108c], R124 ;  /* 0x00108c7c01007387 */ /* 0x000fe20000100800 */
[----:B-1----:R-:W-:-:S03]  /*11c00*/  LEA.HI.X.SX32 R0, R39, R5, 0x1, P4 ;  /* 0x0000000527007211 */ /* 0x002fc600020f0eff */
[----:B------:R-:W-:Y:S01]  /*11c10*/  STL [R1+0x1094], R124 ;  /* 0x0010947c01007387 */ /* 0x000fe20000100800 */
[----:B------:R-:W-:-:S03]  /*11c20*/  IMAD R49, R49, UR7, RZ ;  /* 0x0000000731317c24 */ /* 0x000fc6000f8e02ff */
[----:B------:R1:W-:Y:S04]  /*11c30*/  STL [R1+0x59c], R4 ;  /* 0x00059c0401007387 */ /* 0x0003e80000100800 */
[----:B------:R2:W-:Y:S04]  /*11c40*/  STL [R1+0x5ac], R3 ;  /* 0x0005ac0301007387 */ /* 0x0005e80000100800 */
[----:B------:R3:W-:Y:S01]  /*11c50*/  STL [R1+0x588], R0 ;  /* 0x0005880001007387 */ /* 0x0007e20000100800 */
[----:B-1----:R-:W-:Y:S02]  /*11c60*/  LEA R4, P4, R45, R6, 0x1 ;  /* 0x000000062d047211 */ /* 0x002fe400078808ff */
[----:B--2---:R-:W-:-:S03]  /*11c70*/  LEA.HI.X.SX32 R3, R41, R5, 0x1, P6 ;  /* 0x0000000529037211 */ /* 0x004fc600030f0eff */
[----:B------:R1:W-:Y:S01]  /*11c80*/  STL [R1+0x5bc], R4 ;  /* 0x0005bc0401007387 */ /* 0x0003e20000100800 */
[----:B---3--:R-:W-:-:S03]  /*11c90*/  LEA R0, P6, R47, R6, 0x1 ;  /* 0x000000062f007211 */ /* 0x008fc600078c08ff */
[----:B------:R2:W-:Y:S01]  /*11ca0*/  STL [R1+0x598], R3 ;  /* 0x0005980301007387 */ /* 0x0005e20000100800 */
[----:B------:R-:W-:-:S03]  /*11cb0*/  IMAD R51, R51, UR7, RZ ;  /* 0x0000000733337c24 */ /* 0x000fc6000f8e02ff */
[----:B------:R3:W-:Y:S01]  /*11cc0*/  STL [R1+0x5cc], R0 ;  /* 0x0005cc0001007387 */ /* 0x0007e20000100800 */
[----:B-1----:R-:W-:Y:S01]  /*11cd0*/  LEA.HI.X.SX32 R4, R43, R5, 0x1, P5 ;  /* 0x000000052b047211 */ /* 0x002fe200028f0eff */
[----:B------:R-:W-:Y:S01]  /*11ce0*/  IMAD R53, R53, UR7, RZ ;  /* 0x0000000735357c24 */ /* 0x000fe2000f8e02ff */
[----:B--2---:R-:W-:-:S03]  /*11cf0*/  LEA R3, P5, R49, R6, 0x1 ;  /* 0x0000000631037211 */ /* 0x004fc600078a08ff */
[----:B------:R1:W-:Y:S01]  /*11d00*/  STL [R1+0x5a8], R4 ;  /* 0x0005a80401007387 */ /* 0x0003e20000100800 */
[----:B---3--:R-:W-:-:S03]  /*11d10*/  LEA.HI.X.SX32 R0, R45, R5, 0x1, P4 ;  /* 0x000000052d007211 */ /* 0x008fc600020f0eff */
[----:B------:R2:W-:Y:S01]  /*11d20*/  STL [R1+0x5dc], R3 ;  /* 0x0005dc0301007387 */ /* 0x0005e20000100800 */
[----:B------:R-:W-:-:S03]  /*11d30*/  IMAD R55, R55, UR7, RZ ;  /* 0x0000000737377c24 */ /* 0x000fc6000f8e02ff */
        /* <DEDUP_REMOVED lines=8> */
[----:B-1----:R-:W-:Y:S02]  /*11dc0*/  LEA.HI.X.SX32 R4, R49, R5, 0x1, P5 ;  /* 0x0000000531047211 */ /* 0x002fe400028f0eff */
[----:B--2---:R-:W-:-:S03]  /*11dd0*/  LEA R3, P5, R55, R6, 0x1 ;  /* 0x0000000637037211 */ /* 0x004fc600078a08ff */
[----:B------:R-:W-:Y:S01]  /*11de0*/  STL [R1+0x5d8], R4 ;  /* 0x0005d80401007387 */ /* 0x000fe20000100800 */
[----:B---3--:R-:W-:-:S03]  /*11df0*/  LEA.HI.X.SX32 R0, R51, R5, 0x1, P4 ;  /* 0x0000000533007211 */ /* 0x008fc600020f0eff */
[----:B------:R1:W-:Y:S01]  /*11e00*/  STL [R1+0x60c], R3 ;  /* 0x00060c0301007387 */ /* 0x0003e20000100800 */
[----:B------:R-:W-:Y:S01]  /*11e10*/  LEA R123, P4, R57, R6, 0x1 ;  /* 0x00000006397b7211 */ /* 0x000fe200078808ff */
[----:B------:R-:W-:Y:S02]  /*11e20*/  IMAD R59, R59, UR7, RZ ;  /* 0x000000073b3b7c24 */ /* 0x000fe4000f8e02ff */
[----:B------:R2:W-:Y:S01]  /*11e30*/  STL [R1+0x5e8], R0 ;  /* 0x0005e80001007387 */ /* 0x0005e20000100800 */
[-C--:B-1----:R-:W-:Y:S02]  /*11e40*/  LEA.HI.X.SX32 R3, R53, R5.reuse, 0x1, P6 ;  /* 0x0000000535037211 */ /* 0x082fe400030f0eff */
[----:B--2---:R-:W-:-:S03]  /*11e50*/  LEA.HI.X.SX32 R0, R55, R5, 0x1, P5 ;  /* 0x0000000537007211 */ /* 0x004fc600028f0eff */
[----:B------:R-:W-:Y:S01]  /*11e60*/  STL [R1+0x5f8], R3 ;  /* 0x0005f80301007387 */ /* 0x000fe20000100800 */
[-C--:B------:R-:W-:Y:S01]  /*11e70*/  LEA R122, P6, R59, R6.reuse, 0x1 ;  /* 0x000000063b7a7211 */ /* 0x080fe200078c08ff */
[----:B------:R-:W-:Y:S02]  /*11e80*/  IMAD R61, R61, UR7, RZ ;  /* 0x000000073d3d7c24 */ /* 0x000fe4000f8e02ff */
[----:B------:R-:W-:Y:S04]  /*11e90*/  STL [R1+0x61c], R123 ;  /* 0x00061c7b01007387 */ /* 0x000fe80000100800 */
[----:B------:R1:W-:Y:S01]  /*11ea0*/  STL [R1+0x608], R0 ;  /* 0x0006080001007387 */ /* 0x0003e20000100800 */
[----:B------:R-:W-:Y:S01]  /*11eb0*/  IMAD R63, R63, UR7, RZ ;  /* 0x000000073f3f7c24 */ /* 0x000fe2000f8e02ff */
[----:B------:R-:W-:-:S02]  /*11ec0*/  LEA R120, P5, R61, R6, 0x1 ;  /* 0x000000063d787211 */ /* 0x000fc400078a08ff */
[----:B------:R-:W-:Y:S01]  /*11ed0*/  STL [R1+0x62c], R122 ;  /* 0x00062c7a01007387 */ /* 0x000fe20000100800 */
[----:B-1----:R-:W-:Y:S01]  /*11ee0*/  LEA.HI.X.SX32 R0, R57, R5, 0x1, P4 ;  /* 0x0000000539007211 */ /* 0x002fe200020f0eff */
[----:B------:R-:W-:Y:S01]  /*11ef0*/  IMAD R65, R65, UR7, RZ ;  /* 0x0000000741417c24 */ /* 0x000fe2000f8e02ff */
[----:B------:R-:W-:-:S03]  /*11f00*/  LEA R119, P4, R63, R6, 0x1 ;  /* 0x000000063f777211 */ /* 0x000fc600078808ff */
[----:B------:R1:W-:Y:S01]  /*11f10*/  STL [R1+0x618], R0 ;  /* 0x0006180001007387 */ /* 0x0003e20000100800 */
[-C--:B------:R-:W-:Y:S01]  /*11f20*/  LEA.HI.X.SX32 R121, R61, R5.reuse, 0x1, P5 ;  /* 0x000000053d797211 */ /* 0x080fe200028f0eff */
[----:B------:R-:W-:Y:S02]  /*11f30*/  IMAD R67, R67, UR7, RZ ;  /* 0x0000000743437c24 */ /* 0x000fe4000f8e02ff */
[----:B------:R-:W-:Y:S01]  /*11f40*/  STL [R1+0x63c], R120 ;  /* 0x00063c7801007387 */ /* 0x000fe20000100800 */
[----:B-1----:R-:W-:Y:S02]  /*11f50*/  LEA.HI.X.SX32 R0, R59, R5, 0x1, P6 ;  /* 0x000000053b007211 */ /* 0x002fe400030f0eff */
[----:B------:R-:W-:-:S03]  /*11f60*/  LEA R118, P6, R65, R6, 0x1 ;  /* 0x0000000641767211 */ /* 0x000fc600078c08ff */
[----:B------:R1:W-:Y:S01]  /*11f70*/  STL [R1+0x628], R0 ;  /* 0x0006280001007387 */ /* 0x0003e20000100800 */
[----:B------:R-:W-:-:S03]  /*11f80*/  LEA R117, P5, R67, R6, 0x1 ;  /* 0x0000000643757211 */ /* 0x000fc600078a08ff */
[----:B------:R-:W-:Y:S01]  /*11f90*/  STL [R1+0x64c], R119 ;  /* 0x00064c7701007387 */ /* 0x000fe20000100800 */
[----:B-1----:R-:W-:-:S03]  /*11fa0*/  LEA.HI.X.SX32 R0, R63, R5, 0x1, P4 ;  /* 0x000000053f007211 */ /* 0x002fc600020f0eff */
[----:B------:R-:W-:Y:S01]  /*11fb0*/  STL [R1+0x638], R121 ;  /* 0x0006387901007387 */ /* 0x000fe20000100800 */
[----:B------:R-:W-:-:S03]  /*11fc0*/  IMAD R69, R69, UR7, RZ ;  /* 0x0000000745457c24 */ /* 0x000fc6000f8e02ff */
[----:B------:R-:W-:Y:S04]  /*11fd0*/  STL [R1+0x65c], R118 ;  /* 0x00065c7601007387 */ /* 0x000fe80000100800 */
[----:B------:R1:W-:Y:S01]  /*11fe0*/  STL [R1+0x648], R0 ;  /* 0x0006480001007387 */ /* 0x0003e20000100800 */
[----:B------:R-:W-:-:S03]  /*11ff0*/  LEA R116, P4, R69, R6, 0x1 ;  /* 0x0000000645747211 */ /* 0x000fc600078808ff */
[----:B------:R-:W-:Y:S01]  /*12000*/  STL [R1+0x66c], R117 ;  /* 0x00066c7501007387 */ /* 0x000fe20000100800 */
[----:B-1----:R-:W-:-:S05]  /*12010*/  LEA.HI.X.SX32 R0, R65, R5, 0x1, P6 ;  /* 0x0000000541007211 */ /* 0x002fca00030f0eff */
[----:B------:R1:W-:Y:S04]  /*12020*/  STL [R1+0x658], R0 ;  /* 0x0006580001007387 */ /* 0x0003e80000100800 */
[----:B------:R-:W-:Y:S01]  /*12030*/  STL [R1+0x67c], R116 ;  /* 0x00067c7401007387 */ /* 0x000fe20000100800 */
[----:B-1----:R-:W-:-:S05]  /*12040*/  LEA.HI.X.SX32 R0, R67, R5, 0x1, P5 ;  /* 0x0000000543007211 */ /* 0x002fca00028f0eff */
[----:B------:R1:W-:Y:S04]  /*12050*/  STL [R1+0x668], R0 ;  /* 0x0006680001007387 */ /* 0x0003e80000100800 */
[----:B------:R-:W2:Y:S04]  /*12060*/  LDL.LU R60, [R1+0x40] ;  /* 0x00004000013c7983 */ /* 0x000ea80000300800 */
[----:B------:R-:W3:Y:S01]  /*12070*/  LDL.LU R66, [R1+0x3c] ;  /* 0x00003c0001427983 */ /* 0x000ee20000300800 */
[----:B-1----:R-:W-:-:S05]  /*12080*/  LEA.HI.X.SX32 R0, R69, R5, 0x1, P4 ;  /* 0x0000000545007211 */ /* 0x002fca00020f0eff */
[----:B------:R1:W-:Y:S04]  /*12090*/  STL [R1+0x678], R0 ;  /* 0x0006780001007387 */ /* 0x0003e80000100800 */
[----:B------:R-:W4:Y:S04]  /*120a0*/  LDL R13, [R1+0x468] ;  /* 0x00046800010d7983 */ /* 0x000f280000100800 */
[----:B------:R-:W4:Y:S04]  /*120b0*/  LDL R12, [R1+0x46c] ;  /* 0x00046c00010c7983 */ /* 0x000f280000100800 */
[----:B------:R-:W4:Y:S01]  /*120c0*/  LDL R68, [R1+0xbc] ;  /* 0x0000bc0001447983 */ /* 0x000f220000100800 */
[----:B------:R-:W-:-:S02]  /*120d0*/  IMAD R71, R71, UR7, RZ ;  /* 0x0000000747477c24 */ /* 0x000fc4000f8e02ff */
[----:B------:R-:W-:-:S03]  /*120e0*/  IMAD R77, R77, UR7, RZ ;  /* 0x000000074d4d7c24 */ /* 0x000fc6000f8e02ff */
[----:B------:R-:W-:Y:S01]  /*120f0*/  LEA R114, P6, R71, R6, 0x1 ;  /* 0x0000000647727211 */ /* 0x000fe200078c08ff */
[----:B------:R-:W-:-:S03]  /*12100*/  IMAD R83, R83, UR19, RZ ;  /* 0x0000001353537c24 */ /* 0x000fc6000f8e02ff */
[----:B------:R-:W-:Y:S02]  /*12110*/  LEA.HI.X.SX32 R33, R71, R5, 0x1, P6 ;  /* 0x0000000547217211 */ /* 0x000fe400030f0eff */
[----:B------:R-:W-:Y:S01]  /*12120*/  LEA R110, P6, R77, R6, 0x1 ;  /* 0x000000064d6e7211 */ /* 0x000fe200078c08ff */
[----:B------:R-:W-:-:S03]  /*12130*/  IMAD R89, R89, UR25, RZ ;  /* 0x0000001959597c24 */ /* 0x000fc6000f8e02ff */
[----:B------:R-:W-:Y:S02]  /*12140*/  LEA.HI.X.SX32 R25, R77, R5, 0x1, P6 ;  /* 0x000000054d197211 */ /* 0x000fe400030f0eff */
[----:B------:R-:W-:Y:S01]  /*12150*/  LEA R102, P6, R83, R6, 0x1 ;  /* 0x0000000653667211 */ /* 0x000fe200078c08ff */
[----:B------:R-:W-:-:S03]  /*12160*/  IMAD R95, R95, UR31, RZ ;  /* 0x0000001f5f5f7c24 */ /* 0x000fc6000f8e02ff */
[-C--:B------:R-:W-:Y:S02]  /*12170*/  LEA.HI.X.SX32 R104, R83, R5.reuse, 0x1, P6 ;  /* 0x0000000553687211 */ /* 0x080fe400030f0eff */
[-C--:B------:R-:W-:Y:S01]  /*12180*/  LEA R32, P6, R89, R6.reuse, 0x1 ;  /* 0x0000000659207211 */ /* 0x080fe200078c08ff */
[----:B------:R-:W0:Y:S01]  /*12190*/  S2R R62, SR_TID.X ;  /* 0x00000000003e7919 */ /* 0x000e220000002100 */
[----:B------:R-:W-:Y:S02]  /*121a0*/  IMAD R101, R101, UR37, RZ ;  /* 0x0000002565657c24 */ /* 0x000fe4000f8e02ff */
[----:B------:R-:W-:Y:S02]  /*121b0*/  LEA.HI.X.SX32 R34, R89, R5, 0x1, P6 ;  /* 0x0000000559227211 */ /* 0x000fe400030f0eff */
[----:B------:R-:W-:Y:S01]  /*121c0*/  LEA R18, P6, R95, R6, 0x1 ;  /* 0x000000065f127211 */ /* 0x000fe200078c08ff */
[----:B------:R-:W-:-:S03]  /*121d0*/  IMAD R107, R107, UR43, RZ ;  /* 0x0000002b6b6b7c24 */ /* 0x000fc6000f8e02ff */
[----:B------:R-:W-:Y:S02]  /*121e0*/  LEA.HI.X.SX32 R22, R95, R5, 0x1, P6 ;  /* 0x000000055f167211 */ /* 0x000fe400030f0eff */
[----:B------:R-:W-:-:S04]  /*121f0*/  LEA R4, P6, R101, R6, 0x1 ;  /* 0x0000000665047211 */ /* 0x000fc800078c08ff */
[----:B------:R-:W-:Y:S02]  /*12200*/  LEA.HI.X.SX32 R9, R101, R5, 0x1, P6 ;  /* 0x0000000565097211 */ /* 0x000fe400030f0eff */
[----:B------:R-:W-:-:S04]  /*12210*/  LEA R16, P6, R107, R6, 0x1 ;  /* 0x000000066b107211 */ /* 0x000fc800078c08ff */
[----:B------:R-:W-:Y:S02]  /*12220*/  LEA.HI.X.SX32 R7, R107, R5, 0x1, P6 ;  /* 0x000000056b077211 */ /* 0x000fe400030f0eff */
[----:B------:R-:W-:-:S04]  /*12230*/  LEA R70, P6, R125, R6, 0x1 ;  /* 0x000000067d467211 */ /* 0x000fc800078c08ff */
[----:B------:R-:W-:Y:S02]  /*12240*/  LEA.HI.X.SX32 R72, R125, R5, 0x1, P6 ;  /* 0x000000057d487211 */ /* 0x000fe400030f0eff */
[----:B------:R-:W1:Y:S01]  /*12250*/  LDC R125, c[0x0][0x3a0] ;  /* 0x0000e800ff7d7b82 */ /* 0x000e620000000800 */
[----:B------:R-:W-:Y:S01]  /*12260*/  IMAD R73, R73, UR7, RZ ;  /* 0x0000000749497c24 */ /* 0x000fe2000f8e02ff */
[----:B0-----:R-:W-:Y:S01]  /*12270*/  SHF.R.U32.HI R80, RZ, 0x7, R62 ;  /* 0x00000007ff507819 */ /* 0x001fe2000001163e */
[----:B------:R-:W-:-:S03]  /*12280*/  IMAD R79, R79, UR13, RZ ;  /* 0x0000000d4f4f7c24 */ /* 0x000fc6000f8e02ff */
[-C--:B------:R-:W-:Y:S01]  /*12290*/  LEA R112, P5, R73, R6.reuse, 0x1 ;  /* 0x0000000649707211 */ /* 0x080fe200078a08ff */
[----:B----4-:R-:W4:Y:S01]  /*122a0*/  @P2 LDG.E.U16 R68, desc[UR16][R12.64] ;  /* 0x000000100c442981 */ /* 0x010f22000c1e1500 */
[----:B------:R-:W-:Y:S01]  /*122b0*/  SGXT.U32 R80, R80, 0x1 ;  /* 0x000000015050781a */ /* 0x000fe20000000000 */
[----:B------:R-:W-:Y:S01]  /*122c0*/  IMAD R75, R75, UR7, RZ ;  /* 0x000000074b4b7c24 */ /* 0x000fe2000f8e02ff */
[----:B------:R-:W-:Y:S01]  /*122d0*/  LEA.HI.X.SX32 R31, R73, R5, 0x1, P5 ;  /* 0x00000005491f7211 */ /* 0x000fe200028f0eff */
[----:B------:R-:W-:Y:S01]  /*122e0*/  IMAD R85, R85, UR21, RZ ;  /* 0x0000001555557c24 */ /* 0x000fe2000f8e02ff */
[----:B------:R-:W-:Y:S01]  /*122f0*/  LOP3.LUT R80, R80, 0x66, RZ, 0xfc, !PT ;  /* 0x0000006650507812 */ /* 0x000fe200078efcff */
[----:B------:R-:W-:Y:S01]  /*12300*/  IMAD R81, R81, UR15, RZ ;  /* 0x0000000f51517c24 */ /* 0x000fe2000f8e02ff */
[-C--:B------:R-:W-:Y:S01]  /*12310*/  LEA R21, P5, R79, R6.reuse, 0x1 ;  /* 0x000000064f157211 */ /* 0x080fe200078a08ff */
[----:B------:R-:W-:Y:S01]  /*12320*/  IMAD R91, R91, UR27, RZ ;  /* 0x0000001b5b5b7c24 */ /* 0x000fe2000f8e02ff */
[-C--:B------:R-:W-:Y:S01]  /*12330*/  LEA R27, P4, R75, R6.reuse, 0x1 ;  /* 0x000000064b1b7211 */ /* 0x080fe200078808ff */
[----:B------:R-:W-:Y:S01]  /*12340*/  STL [R1+0x68c], R114 ;  /* 0x00068c7201007387 */ /* 0x000fe20000100800 */
[----:B-1----:R-:W-:Y:S01]  /*12350*/  ISETP.LT.AND P6, PT, R80, R125, P0 ;  /* 0x0000007d5000720c */ /* 0x002fe200007c1270 */
[----:B------:R-:W-:Y:S01]  /*12360*/  IMAD R87, R87, UR23, RZ ;  /* 0x0000001757577c24 */ /* 0x000fe2000f8e02ff */
[-C--:B------:R-:W-:Y:S01]  /*12370*/  LEA.HI.X.SX32 R23, R79, R5.reuse, 0x1, P5 ;  /* 0x000000054f177211 */ /* 0x080fe200028f0eff */
[----:B------:R-:W0:Y:S01]  /*12380*/  S2R R80, SR_TID.X ;  /* 0x0000000000507919 */ /* 0x000e220000002100 */
[-C--:B------:R-:W-:Y:S01]  /*12390*/  LEA R98, P5, R85, R6.reuse, 0x1 ;  /* 0x0000000655627211 */ /* 0x080fe200078a08ff */
[----:B------:R-:W-:Y:S01]  /*123a0*/  IMAD R97, R97, UR33, RZ ;  /* 0x0000002161617c24 */ /* 0x000fe2000f8e02ff */
[----:B------:R-:W-:Y:S01]  /*123b0*/  LEA.HI.X.SX32 R29, R75, R5, 0x1, P4 ;  /* 0x000000054b1d7211 */ /* 0x000fe200020f0eff */
[----:B------:R-:W-:Y:S01]  /*123c0*/  STL [R1+0x69c], R112 ;  /* 0x00069c7001007387 */ /* 0x000fe20000100800 */
[----:B------:R-:W-:Y:S01]  /*123d0*/  LEA R106, P4, R81, R6, 0x1 ;  /* 0x00000006516a7211 */ /* 0x000fe200078808ff */
[----:B------:R-:W-:-:S02]  /*123e0*/  IMAD R93, R93, UR29, RZ ;  /* 0x0000001d5d5d7c24 */ /* 0x000fc4000f8e02ff */
[----:B------:R-:W-:Y:S01]  /*123f0*/  IMAD R103, R103, UR39, RZ ;  /* 0x0000002767677c24 */ /* 0x000fe2000f8e02ff */
[----:B------:R-:W-:Y:S01]  /*12400*/  STL [R1+0x688], R33 ;  /* 0x0006882101007387 */ /* 0x000fe20000100800 */
[-C--:B------:R-:W-:Y:S01]  /*12410*/  LEA.HI.X.SX32 R100, R85, R5.reuse, 0x1, P5 ;  /* 0x0000000555647211 */ /* 0x080fe200028f0eff */
[----:B------:R-:W-:Y:S02]  /*12420*/  IMAD R109, R109, UR45, RZ ;  /* 0x0000002d6d6d7c24 */ /* 0x000fe4000f8e02ff */
[----:B------:R-:W-:Y:S01]  /*12430*/  IMAD R99, R99, UR35, RZ ;  /* 0x0000002363637c24 */ /* 0x000fe2000f8e02ff */
[----:B------:R-:W-:Y:S01]  /*12440*/  STL [R1+0x6ac], R27 ;  /* 0x0006ac1b01007387 */ /* 0x000fe20000100800 */
[-C--:B------:R-:W-:Y:S01]  /*12450*/  LEA R28, P5, R91, R6.reuse, 0x1 ;  /* 0x000000065b1c7211 */ /* 0x080fe200078a08ff */
[----:B------:R-:W-:Y:S01]  /*12460*/  IMAD R105, R105, UR41, RZ ;  /* 0x0000002969697c24 */ /* 0x000fe2000f8e02ff */
[----:B------:R-:W-:Y:S01]  /*12470*/  SHF.R.U32.HI R62, RZ, 0x7, R62 ;  /* 0x00000007ff3e7819 */ /* 0x000fe2000001163e */
[----:B------:R-:W-:Y:S01]  /*12480*/  STL [R1+0x698], R31 ;  /* 0x0006981f01007387 */ /* 0x000fe20000100800 */
[-C--:B------:R-:W-:Y:S01]  /*12490*/  LEA.HI.X.SX32 R108, R81, R5.reuse, 0x1, P4 ;  /* 0x00000005516c7211 */ /* 0x080fe200020f0eff */
[----:B------:R-:W-:Y:S01]  /*124a0*/  IMAD R111, R111, UR47, RZ ;  /* 0x0000002f6f6f7c24 */ /* 0x000fe2000f8e02ff */
[----:B------:R-:W-:Y:S01]  /*124b0*/  PRMT R88, RZ, 0x7610, R88 ;  /* 0x00007610ff587816 */ /* 0x000fe20000000058 */
[----:B------:R-:W-:Y:S01]  /*124c0*/  STL [R1+0x6bc], R110 ;  /* 0x0006bc6e01007387 */ /* 0x000fe20000100800 */
[----:B------:R-:W-:Y:S01]  /*124d0*/  LEA R90, P4, R87, R6, 0x1 ;  /* 0x00000006575a7211 */ /* 0x000fe200078808ff */
[----:B------:R-:W1:Y:S02]  /*124e0*/  LDCU UR13, c[0x0][0x3b0] ;  /* 0x00007600ff0d77ac */ /* 0x000e640008000800 */
[----:B------:R-:W-:Y:S01]  /*124f0*/  STL [R1+0x6a8], R29 ;  /* 0x0006a81d01007387 */ /* 0x000fe20000100800 */
[----:B------:R-:W-:-:S03]  /*12500*/  LEA.HI.X.SX32 R30, R91, R5, 0x1, P5 ;  /* 0x000000055b1e7211 */ /* 0x000fc600028f0eff */
[----:B------:R-:W-:Y:S01]  /*12510*/  STL [R1+0x6cc], R21 ;  /* 0x0006cc1501007387 */ /* 0x000fe20000100800 */
[----:B------:R-:W-:-:S03]  /*12520*/  LEA R10, P5, R97, R6, 0x1 ;  /* 0x00000006610a7211 */ /* 0x000fc600078a08ff */
[----:B------:R-:W-:Y:S04]  /*12530*/  STL [R1+0x6b8], R25 ;  /* 0x0006b81901007387 */ /* 0x000fe80000100800 */
[----:B------:R-:W-:Y:S01]  /*12540*/  STL [R1+0x6dc], R106 ;  /* 0x0006dc6a01007387 */ /* 0x000fe20000100800 */
[----:B------:R-:W-:-:S03]  /*12550*/  LEA.HI.X.SX32 R92, R87, R5, 0x1, P4 ;  /* 0x00000005575c7211 */ /* 0x000fc600020f0eff */
[----:B------:R-:W-:Y:S01]  /*12560*/  STL [R1+0x6c8], R23 ;  /* 0x0006c81701007387 */ /* 0x000fe20000100800 */
[----:B------:R-:W-:-:S03]  /*12570*/  LEA.HI.X.SX32 R20, R97, R5, 0x1, P5 ;  /* 0x0000000561147211 */ /* 0x000fc600028f0eff */
[----:B------:R-:W-:Y:S01]  /*12580*/  STL [R1+0x6ec], R102 ;  /* 0x0006ec6601007387 */ /* 0x000fe20000100800 */
[----:B------:R-:W-:-:S03]  /*12590*/  LEA R24, P4, R93, R6, 0x1 ;  /* 0x000000065d187211 */ /* 0x000fc600078808ff */
[----:B------:R-:W-:Y:S01]  /*125a0*/  STL [R1+0x6d8], R108 ;  /* 0x0006d86c01007387 */ /* 0x000fe20000100800 */
[----:B------:R-:W-:-:S03]  /*125b0*/  LEA R11, P5, R103, R6, 0x1 ;  /* 0x00000006670b7211 */ /* 0x000fc600078a08ff */
[----:B------:R-:W-:Y:S04]  /*125c0*/  STL [R1+0x6fc], R98 ;  /* 0x0006fc6201007387 */ /* 0x000fe80000100800 */
        /* <DEDUP_REMOVED lines=9> */
[----:B------:R-:W-:Y:S01]  /*12660*/  STL [R1+0x72c], R28 ;  /* 0x00072c1c01007387 */ /* 0x000fe20000100800 */
[----:B------:R-:W-:-:S03]  /*12670*/  SGXT.U32 R62, R62, 0x1 ;  /* 0x000000013e3e781a */ /* 0x000fc60000000000 */
[----:B------:R-:W-:Y:S01]  /*12680*/  STL [R1+0x718], R34 ;  /* 0x0007182201007387 */ /* 0x000fe20000100800 */
[----:B------:R-:W-:-:S03]  /*12690*/  LEA.HI.X.SX32 R0, R109, R5, 0x1, P5 ;  /* 0x000000056d007211 */ /* 0x000fc600028f0eff */
[----:B------:R-:W-:Y:S01]  /*126a0*/  STL [R1+0x73c], R24 ;  /* 0x00073c1801007387 */ /* 0x000fe20000100800 */
[----:B------:R-:W-:-:S03]  /*126b0*/  LEA.HI.X.SX32 R17, R99, R5, 0x1, P4 ;  /* 0x0000000563117211 */ /* 0x000fc600020f0eff */
[----:B------:R-:W-:Y:S01]  /*126c0*/  STL [R1+0x728], R30 ;  /* 0x0007281e01007387 */ /* 0x000fe20000100800 */
[----:B--2---:R-:W-:-:S03]  /*126d0*/  LEA R58, P5, R60, R6, 0x1 ;  /* 0x000000063c3a7211 */ /* 0x004fc600078a08ff */
[----:B------:R-:W-:Y:S01]  /*126e0*/  STL [R1+0x74c], R18 ;  /* 0x00074c1201007387 */ /* 0x000fe20000100800 */
[----:B------:R-:W-:-:S03]  /*126f0*/  LOP3.LUT R62, R62, 0x6e, RZ, 0xfc, !PT ;  /* 0x0000006e3e3e7812 */ /* 0x000fc600078efcff */
[----:B------:R-:W-:Y:S01]  /*12700*/  STL [R1+0x738], R26 ;  /* 0x0007381a01007387 */ /* 0x000fe20000100800 */
[----:B------:R-:W-:-:S03]  /*12710*/  LEA R113, P4, R105, R6, 0x1 ;  /* 0x0000000669717211 */ /* 0x000fc600078808ff */
[----:B------:R-:W-:Y:S01]  /*12720*/  STL [R1+0x75c], R10 ;  /* 0x00075c0a01007387 */ /* 0x000fe20000100800 */
[----:B------:R-:W-:-:S03]  /*12730*/  LEA.HI.X.SX32 R60, R60, R5, 0x1, P5 ;  /* 0x000000053c3c7211 */ /* 0x000fc600028f0eff */
[----:B------:R-:W-:Y:S01]  /*12740*/  STL [R1+0x748], R22 ;  /* 0x0007481601007387 */ /* 0x000fe20000100800 */
[----:B------:R-:W-:-:S03]  /*12750*/  ISETP.LT.AND P5, PT, R62, R125, P0 ;  /* 0x0000007d3e00720c */ /* 0x000fc600007a1270 */
[----:B------:R-:W-:Y:S01]  /*12760*/  STL [R1+0x76c], R15 ;  /* 0x00076c0f01007387 */ /* 0x000fe20000100800 */
[----:B------:R-:W-:-:S03]  /*12770*/  LEA.HI.X.SX32 R115, R105, R5, 0x1, P4 ;  /* 0x0000000569737211 */ /* 0x000fc600020f0eff */
[----:B------:R-:W-:Y:S01]  /*12780*/  STL [R1+0x758], R20 ;  /* 0x0007581401007387 */ /* 0x000fe20000100800 */
[----:B0-----:R-:W-:-:S03]  /*12790*/  SHF.R.U32.HI R62, RZ, 0x7, R80 ;  /* 0x00000007ff3e7819 */ /* 0x001fc60000011650 */
[----:B------:R-:W-:Y:S01]  /*127a0*/  STL [R1+0x77c], R4 ;  /* 0x00077c0401007387 */ /* 0x000fe20000100800 */
[----:B------:R-:W-:-:S03]  /*127b0*/  SHF.R.U32.HI R80, RZ, 0x7, R80 ;  /* 0x00000007ff507819 */ /* 0x000fc60000011650 */
[----:B------:R-:W-:Y:S01]  /*127c0*/  STL [R1+0x768], R17 ;  /* 0x0007681101007387 */ /* 0x000fe20000100800 */
[----:B------:R-:W-:-:S03]  /*127d0*/  LEA R19, P4, R111, R6, 0x1 ;  /* 0x000000066f137211 */ /* 0x000fc600078808ff */
[----:B------:R-:W-:Y:S04]  /*127e0*/  STL [R1+0x78c], R11 ;  /* 0x00078c0b01007387 */ /* 0x000fe80000100800 */
[----:B------:R-:W-:Y:S01]  /*127f0*/  STL [R1+0x778], R9 ;  /* 0x0007780901007387 */ /* 0x000fe20000100800 */
[----:B------:R-:W-:-:S03]  /*12800*/  SGXT.U32 R80, R80, 0x1 ;  /* 0x000000015050781a */ /* 0x000fc60000000000 */
[----:B------:R-:W-:Y:S04]  /*12810*/  STL [R1+0x79c], R113 ;  /* 0x00079c7101007387 */ /* 0x000fe80000100800 */
[----:B------:R-:W-:Y:S01]  /*12820*/  STL [R1+0x788], R14 ;  /* 0x0007880e01007387 */ /* 0x000fe20000100800 */
[----:B------:R-:W-:-:S03]  /*12830*/  LEA.HI.X.SX32 R3, R111, R5, 0x1, P4 ;  /* 0x000000056f037211 */ /* 0x000fc600020f0eff */
[----:B------:R-:W-:Y:S01]  /*12840*/  STL [R1+0x7ac], R16 ;  /* 0x0007ac1001007387 */ /* 0x000fe20000100800 */
[----:B------:R-:W-:-:S03]  /*12850*/  SGXT.U32 R62, R62, 0x1 ;  /* 0x000000013e3e781a */ /* 0x000fc60000000000 */
[----:B------:R-:W-:Y:S01]  /*12860*/  STL [R1+0x798], R115 ;  /* 0x0007987301007387 */ /* 0x000fe20000100800 */
[----:B---3--:R-:W-:-:S03]  /*12870*/  LEA R64, P4, R66, R6, 0x1 ;  /* 0x0000000642407211 */ /* 0x008fc600078808ff */
[----:B------:R-:W-:Y:S01]  /*12880*/  STL [R1+0x7bc], R8 ;  /* 0x0007bc0801007387 */ /* 0x000fe20000100800 */
[----:B------:R-:W-:-:S03]  /*12890*/  LOP3.LUT R80, R80, 0x76, RZ, 0xfc, !PT ;  /* 0x0000007650507812 */ /* 0x000fc600078efcff */
[----:B------:R-:W-:Y:S01]  /*128a0*/  STL [R1+0x7a8], R7 ;  /* 0x0007a80701007387 */ /* 0x000fe20000100800 */
[----:B------:R-:W-:-:S03]  /*128b0*/  LOP3.LUT R62, R62, 0x7e, RZ, 0xfc, !PT ;  /* 0x0000007e3e3e7812 */ /* 0x000fc600078efcff */
[----:B------:R-:W-:Y:S04]  /*128c0*/  STL [R1+0x7cc], R19 ;  /* 0x0007cc1301007387 */ /* 0x000fe80000100800 */
[----:B------:R-:W-:Y:S01]  /*128d0*/  STL [R1+0x47c], R70 ;  /* 0x00047c4601007387 */ /* 0x000fe20000100800 */
[----:B------:R-:W-:-:S03]  /*128e0*/  LEA.HI.X.SX32 R66, R66, R5, 0x1, P4 ;  /* 0x0000000542427211 */ /* 0x000fc600020f0eff */
[----:B------:R-:W-:Y:S01]  /*128f0*/  STL [R1+0x7b8], R0 ;  /* 0x0007b80001007387 */ /* 0x000fe20000100800 */
[----:B------:R-:W-:-:S03]  /*12900*/  ISETP.LT.AND P4, PT, R80, R125, P0 ;  /* 0x0000007d5000720c */ /* 0x000fc60000781270 */
[----:B------:R-:W-:Y:S04]  /*12910*/  STL [R1+0x494], R58 ;  /* 0x0004943a01007387 */ /* 0x000fe80000100800 */
[----:B------:R-:W-:Y:S01]  /*12920*/  STL [R1+0x7c8], R3 ;  /* 0x0007c80301007387 */ /* 0x000fe20000100800 */
[----:B------:R-:W-:-:S03]  /*12930*/  ISETP.LT.AND P0, PT, R62, R125, P0 ;  /* 0x0000007d3e00720c */ /* 0x000fc60000701270 */
[----:B------:R-:W-:Y:S04]  /*12940*/  STL [R1+0x4ac], R64 ;  /* 0x0004ac4001007387 */ /* 0x000fe80000100800 */
[----:B------:R-:W-:Y:S04]  /*12950*/  STL [R1+0x478], R72 ;  /* 0x0004784801007387 */ /* 0x000fe80000100800 */
[----:B------:R-:W2:Y:S04]  /*12960*/  LDL.LU R80, [R1+0x119c] ;  /* 0x00119c0001507983 */ /* 0x000ea80000300800 */
[----:B------:R-:W-:Y:S04]  /*12970*/  STL [R1+0x490], R60 ;  /* 0x0004903c01007387 */ /* 0x000fe80000100800 */
[----:B------:R-:W3:Y:S04]  /*12980*/  LDL.LU R62, [R1+0x1198] ;  /* 0x00119800013e7983 */ /* 0x000ee80000300800 */
[----:B------:R-:W-:Y:S04]  /*12990*/  STL [R1+0x4a8], R66 ;  /* 0x0004a84201007387 */ /* 0x000fe80000100800 */
[----:B----4-:R0:W-:Y:S04]  /*129a0*/  @P2 STL [R1+0xbc], R68 ;  /* 0x0000bc4401002387 */ /* 0x0101e80000100800 */
[----:B0-----:R-:W4:Y:S04]  /*129b0*/  LDL.LU R68, [R1+0x1194] ;  /* 0x0011940001447983 */ /* 0x001f280000300800 */
[----:B------:R-:W2:Y:S04]  /*129c0*/  LDL R12, [R1+0x480] ;  /* 0x00048000010c7983 */ /* 0x000ea80000100800 */
[----:B------:R-:W2:Y:S01]  /*129d0*/  LDL R13, [R1+0x484] ;  /* 0x00048400010d7983 */ /* 0x000ea20000100800 */
[----:B---3--:R-:W-:-:S02]  /*129e0*/  PRMT R62, RZ, 0x7610, R62 ;  /* 0x00007610ff3e7816 */ /* 0x008fc4000000003e */
[----:B--2---:R-:W-:-:S04]  /*129f0*/  @P2 LOP3.LUT R13, R13, R12, RZ, 0x3c, !PT ;  /* 0x0000000c0d0d2212 */ /* 0x004fc800078e3cff */
[----:B------:R-:W-:-:S04]  /*12a00*/  @P2 LOP3.LUT R12, R13, R12, RZ, 0x3c, !PT ;  /* 0x0000000c0d0c2212 */ /* 0x000fc800078e3cff */
[----:B------:R-:W-:-:S05]  /*12a10*/  @P2 LOP3.LUT R13, R13, R12, RZ, 0x3c, !PT ;  /* 0x0000000c0d0d2212 */ /* 0x000fca00078e3cff */
[----:B------:R-:W2:Y:S04]  /*12a20*/  @P2 LDG.E.U16 R62, desc[UR16][R12.64] ;  /* 0x000000100c3e2981 */ /* 0x000ea8000c1e1500 */
[----:B--2---:R0:W-:Y:S04]  /*12a30*/  STL [R1+0xb8], R62 ;  /* 0x0000b83e01007387 */ /* 0x0041e80000100800 */
[----:B0-----:R-:W2:Y:S04]  /*12a40*/  LDL.LU R62, [R1+0x1190] ;  /* 0x00119000013e7983 */ /* 0x001ea80000300800 */
[----:B------:R-:W3:Y:S04]  /*12a50*/  LDL R12, [R1+0x498] ;  /* 0x00049800010c7983 */ /* 0x000ee80000100800 */
[----:B------:R-:W3:Y:S01]  /*12a60*/  LDL R13, [R1+0x49c] ;  /* 0x00049c00010d7983 */ /* 0x000ee20000100800 */
[----:B----4-:R-:W-:-:S02]  /*12a70*/  PRMT R68, RZ, 0x7610, R68 ;  /* 0x00007610ff447816 */ /* 0x010fc40000000044 */
[----:B---3--:R-:W-:-:S04]  /*12a80*/  @P2 LOP3.LUT R13, R13, R12, RZ, 0x3c, !PT ;  /* 0x0000000c0d0d2212 */ /* 0x008fc800078e3cff */
[----:B------:R-:W-:-:S04]  /*12a90*/  @P2 LOP3.LUT R12, R13, R12, RZ, 0x3c, !PT ;  /* 0x0000000c0d0c2212 */ /* 0x000fc800078e3cff */
[----:B------:R-:W-:-:S05]  /*12aa0*/  @P2 LOP3.LUT R13, R13, R12, RZ, 0x3c, !PT ;  /* 0x0000000c0d0d2212 */ /* 0x000fca00078e3cff */
[----:B------:R-:W3:Y:S04]  /*12ab0*/  @P2 LDG.E.U16 R68, desc[UR16][R12.64] ;  /* 0x000000100c442981 */ /* 0x000ee8000c1e1500 */
[----:B---3--:R0:W-:Y:S04]  /*12ac0*/  STL [R1+0xb4], R68 ;  /* 0x0000b44401007387 */ /* 0x0081e80000100800 */
[----:B0-----:R-:W3:Y:S04]  /*12ad0*/  LDL.LU R68, [R1+0x118c] ;  /* 0x00118c0001447983 */ /* 0x001ee80000300800 */
[----:B------:R-:W4:Y:S04]  /*12ae0*/  LDL R12, [R1+0x4b0] ;  /* 0x0004b000010c7983 */ /* 0x000f280000100800 */
[----:B------:R-:W4:Y:S01]  /*12af0*/  LDL R13, [R1+0x4b4] ;  /* 0x0004b400010d7983 */ /* 0x000f220000100800 */
[----:B--2---:R-:W-:-:S02]  /*12b00*/  PRMT R62, RZ, 0x7610, R62 ;  /* 0x00007610ff3e7816 */ /* 0x004fc4000000003e */
[----:B----4-:R-:W-:-:S04]  /*12b10*/  @P2 LOP3.LUT R13, R13, R12, RZ, 0x3c, !PT ;  /* 0x0000000c0d0d2212 */ /* 0x010fc800078e3cff */
[----:B------:R-:W-:-:S04]  /*12b20*/  @P2 LOP3.LUT R12, R13, R12, RZ, 0x3c, !PT ;  /* 0x0000000c0d0c2212 */ /* 0x000fc800078e3cff */
[----:B------:R-:W-:-:S05]  /*12b30*/  @P2 LOP3.LUT R13, R13, R12, RZ, 0x3c, !PT ;  /* 0x0000000c0d0d2212 */ /* 0x000fca00078e3cff */
[----:B------:R-:W2:Y:S04]  /*12b40*/  @P2 LDG.E.U16 R62, desc[UR16][R12.64] ;  /* 0x000000100c3e2981 */ /* 0x000ea8000c1e1500 */
[----:B--2---:R0:W-:Y:S04]  /*12b50*/  STL [R1+0xb0], R62 ;  /* 0x0000b03e01007387 */ /* 0x0041e80000100800 */
[----:B0-----:R-:W2:Y:S04]  /*12b60*/  LDL.LU R62, [R1+0x1188] ;  /* 0x00118800013e7983 */ /* 0x001ea80000300800 */
[----:B------:R-:W4:Y:S04]  /*12b70*/  LDL R12, [R1+0x4c0] ;  /* 0x0004c000010c7983 */ /* 0x000f280000100800 */
[----:B------:R-:W4:Y:S01]  /*12b80*/  LDL R13, [R1+0x4c4] ;  /* 0x0004c400010d7983 */ /* 0x000f220000100800 */
[----:B---3--:R-:W-:-:S02]  /*12b90*/  PRMT R68, RZ, 0x7610, R68 ;  /* 0x00007610ff447816 */ /* 0x008fc40000000044 */
[----:B----4-:R-:W-:-:S04]  /*12ba0*/  @P2 LOP3.LUT R13, R13, R12, RZ, 0x3c, !PT ;  /* 0x0000000c0d0d2212 */ /* 0x010fc800078e3cff */
        /* <DEDUP_REMOVED lines=15> */
[----:B------:R-:W4:Y:S02]  /*12ca0*/  LDL R13, [R1+0x4e4] ;  /* 0x0004e400010d7983 */ /* 0x000f240000100800 */
[----:B----4-:R-:W-:-:S04]  /*12cb0*/  @P2 LOP3.LUT R13, R13, R12, RZ, 0x3c, !PT ;  /* 0x0000000c0d0d2212 */ /* 0x010fc800078e3cff */
[----:B------:R-:W-:-:S04]  /*12cc0*/  @P2 LOP3.LUT R12, R13, R12, RZ, 0x3c, !PT ;  /* 0x0000000c0d0c2212 */ /* 0x000fc800078e3cff */
[----:B------:R-:W-:-:S05]  /*12cd0*/  @P2 LOP3.LUT R13, R13, R12, RZ, 0x3c, !PT ;  /* 0x0000000c0d0d2212 */ /* 0x000fca00078e3cff */
[----:B------:R0:W4:Y:S04]  /*12ce0*/  @P2 LDG.E.U16 R88, desc[UR16][R12.64] ;  /* 0x000000100c582981 */ /* 0x000128000c1e1500 */
[----:B------:R-:W0:Y:S04]  /*12cf0*/  LDL R12, [R1+0x4f0] ;  /* 0x0004f000010c7983 */ /* 0x000e280000100800 */
[----:B------:R-:W0:Y:S01]  /*12d00*/  LDL R13, [R1+0x4f4] ;  /* 0x0004f400010d7983 */ /* 0x000e220000100800 */
[----:B------:R-:W-:Y:S02]  /*12d10*/  PRMT R87, RZ, 0x7610, R87 ;  /* 0x00007610ff577816 */ /* 0x000fe40000000057 */
[----:B0-----:R-:W-:-:S04]  /*12d20*/  @P2 LOP3.LUT R13, R13, R12, RZ, 0x3c, !PT ;  /* 0x0000000c0d0d2212 */ /* 0x001fc800078e3cff */
[----:B------:R-:W-:-:S04]  /*12d30*/  @P2 LOP3.LUT R12, R13, R12, RZ, 0x3c, !PT ;  /* 0x0000000c0d0c2212 */ /* 0x000fc800078e3cff */
[----:B------:R-:W-:-:S05]  /*12d40*/  @P2 LOP3.LUT R13, R13, R12, RZ, 0x3c, !PT ;  /* 0x0000000c0d0d2212 */ /* 0x000fca00078e3cff */
[----:B------:R0:W2:Y:S04]  /*12d50*/  @P2 LDG.E.U16 R87, desc[UR16][R12.64] ;  /* 0x000000100c572981 */ /* 0x0000a8000c1e1500 */
        /* <DEDUP_REMOVED lines=55> */
[----:B------:R0:W3:Y:S04]  /*130d0*/  @P2 LDG.E.U16 R79, desc[UR16][R12.64] ;  /* 0x000000100c4f2981 */ /* 0x0000e8000c1e1500 */
[----:B------:R-:W0:Y:S04]  /*130e0*/  LDL R12, [R1+0x470] ;  /* 0x00047000010c7983 */ /* 0x000e280000100800 */
[----:B------:R-:W0:Y:S01]  /*130f0*/  LDL R13, [R1+0x474] ;  /* 0x00047400010d7983 */ /* 0x000e220000100800 */
[----:B--2---:R-:W-:Y:S02]  /*13100*/  PRMT R62, RZ, 0x7610, R62 ;  /* 0x00007610ff3e7816 */ /* 0x004fe4000000003e */
[----:B0-----:R-:W-:-:S04]  /*13110*/  @P2 LOP3.LUT R13, R13, R12, RZ, 0x3c, !PT ;  /* 0x0000000c0d0d2212 */ /* 0x001fc800078e3cff */
[----:B------:R-:W-:-:S04]  /*13120*/  @P2 LOP3.LUT R12, R13, R12, RZ, 0x3c, !PT ;  /* 0x0000000c0d0c2212 */ /* 0x000fc800078e3cff */
[----:B------:R-:W-:-:S05]  /*13130*/  @P2 LOP3.LUT R13, R13, R12, RZ, 0x3c, !PT ;  /* 0x0000000c0d0d2212 */ /* 0x000fca00078e3cff */
[----:B------:R-:W2:Y:S04]  /*13140*/  @P2 LDG.E.U16 R62, desc[UR16][R12.64] ;  /* 0x000000100c3e2981 */ /* 0x000ea8000c1e1500 */
[----:B--2---:R0:W-:Y:S04]  /*13150*/  STL [R1+0x98], R62 ;  /* 0x0000983e01007387 */ /* 0x0041e80000100800 */
[----:B0-----:R-:W2:Y:S04]  /*13160*/  LDL.LU R62, [R1+0x117c] ;  /* 0x00117c00013e7983 */ /* 0x001ea80000300800 */
        /* <DEDUP_REMOVED lines=11> */
[----:B------:R-:W-:-:S02]  /*13220*/  PRMT R62, RZ, 0x7610, R62 ;  /* 0x00007610ff3e7816 */ /* 0x000fc4000000003e */
[----:B---3--:R-:W-:-:S04]  /*13230*/  @P2 LOP3.LUT R13, R13, R12, RZ, 0x3c, !PT ;  /* 0x0000000c0d0d2212 */ /* 0x008fc800078e3cff */
[----:B------:R-:W-:-:S04]  /*13240*/  @P2 LOP3.LUT R12, R13, R12, RZ, 0x3c, !PT ;  /* 0x0000000c0d0c2212 */ /* 0x000fc800078e3cff */
[----:B------:R-:W-:-:S05]  /*13250*/  @P2 LOP3.LUT R13, R13, R12, RZ, 0x3c, !PT ;  /* 0x0000000c0d0d2212 */ /* 0x000fca00078e3cff */
[----:B------:R-:W3:Y:S04]  /*13260*/  @P2 LDG.E.U16 R62, desc[UR16][R12.64] ;  /* 0x000000100c3e2981 */ /* 0x000ee8000c1e1500 */
[----:B---3--:R0:W-:Y:S04]  /*13270*/  STL [R1+0x88], R62 ;  /* 0x0000883e01007387 */ /* 0x0081e80000100800 */
[----:B0-----:R-:W3:Y:S04]  /*13280*/  LDL.LU R62, [R1+0x1174] ;  /* 0x00117400013e7983 */ /* 0x001ee80000300800 */
[----:B------:R-:W3:Y:S04]  /*13290*/  LDL R12, [R1+0x4b8] ;  /* 0x0004b800010c7983 */ /* 0x000ee80000100800 */
[----:B------:R-:W3:Y:S01]  /*132a0*/  LDL R13, [R1+0x4bc] ;  /* 0x0004bc00010d7983 */ /* 0x000ee20000100800 */
[----:B--2---:R-:W-:-:S02]  /*132b0*/  PRMT R68, RZ, 0x7610, R68 ;  /* 0x00007610ff447816 */ /* 0x004fc40000000044 */
[----:B---3--:R-:W-:-:S04]  /*132c0*/  @P2 LOP3.LUT R13, R13, R12, RZ, 0x3c, !PT ;  /* 0x0000000c0d0d2212 */ /* 0x008fc800078e3cff */
        /* <DEDUP_REMOVED lines=29> */
[----:B------:R-:W3:Y:S01]  /*134a0*/  @P2 LDG.E.U16 R62, desc[UR16][R12.64] ;  /* 0x000000100c3e2981 */ /* 0x000ee2000c1e1500 */
[----:B--2---:R-:W-:-:S03]  /*134b0*/  PRMT R68, RZ, 0x7610, R68 ;  /* 0x00007610ff447816 */ /* 0x004fc60000000044 */
[----:B---3--:R0:W-:Y:S04]  /*134c0*/  STL [R1+0x68], R62 ;  /* 0x0000683e01007387 */ /* 0x0081e80000100800 */
[----:B0-----:R-:W2:Y:S04]  /*134d0*/  LDL.LU R62, [R1+0x1164] ;  /* 0x00116400013e7983 */ /* 0x001ea80000300800 */
[----:B------:R-:W3:Y:S01]  /*134e0*/  LDL R13, [R1+0x4f8] ;  /* 0x0004f800010d7983 */ /* 0x000ee20000100800 */
[----:B------:R-:W-:-:S03]  /*134f0*/  @P2 IMAD.MOV.U32 R12, RZ, RZ, R2 ;  /* 0x000000ffff0c2224 */ /* 0x000fc600078e0002 */
[----:B------:R-:W4:Y:S01]  /*13500*/  LDL.LU R2, [R1+0x1160] ;  /* 0x0011600001027983 */ /* 0x000f220000300800 */
[----:B--2---:R-:W-:-:S03]  /*13510*/  PRMT R62, RZ, 0x7610, R62 ;  /* 0x00007610ff3e7816 */ /* 0x004fc6000000003e */
[----:B---3--:R0:W2:Y:S02]  /*13520*/  @P2 LDG.E.U16 R68, desc[UR16][R12.64] ;  /* 0x000000100c442981 */ /* 0x0080a4000c1e1500 */
[----:B0-----:R-:W-:Y:S02]  /*13530*/  @P2 IMAD.MOV.U32 R12, RZ, RZ, R96 ;  /* 0x000000ffff0c2224 */ /* 0x001fe400078e0060 */
[----:B------:R-:W-:-:S05]  /*13540*/  @P2 IMAD.MOV.U32 R13, RZ, RZ, R94 ;  /* 0x000000ffff0d2224 */ /* 0x000fca00078e005e */
[----:B------:R-:W3:Y:S04]  /*13550*/  @P2 LDG.E.U16 R62, desc[UR16][R12.64] ;  /* 0x000000100c3e2981 */ /* 0x000ee8000c1e1500 */
[----:B--2---:R0:W-:Y:S04]  /*13560*/  STL [R1+0x5c], R68 ;  /* 0x00005c4401007387 */ /* 0x0041e80000100800 */
[----:B0-----:R-:W2:Y:S04]  /*13570*/  LDL.LU R68, [R1+0x115c] ;  /* 0x00115c0001447983 */ /* 0x001ea80000300800 */
[----:B------:R-:W4:Y:S04]  /*13580*/  LDL.LU R94, [R1+0x1158] ;  /* 0x00115800015e7983 */ /* 0x000f280000300800 */
[----:B------:R-:W4:Y:S04]  /*13590*/  LDL.LU R96, [R1+0x1154] ;  /* 0x0011540001607983 */ /* 0x000f280000300800 */
[----:B---3--:R0:W-:Y:S04]  /*135a0*/  STL [R1+0x58], R62 ;  /* 0x0000583e01007387 */ /* 0x0081e80000100800 */
[----:B0-----:R-:W3:Y:S01]  /*135b0*/  LDL.LU R62, [R1+0x1150] ;  /* 0x00115000013e7983 */ /* 0x001ee20000300800 */
[----:B------:R-:W-:-:S02]  /*135c0*/  @P2 IMAD.MOV.U32 R12, RZ, RZ, R38 ;  /* 0x000000ffff0c2224 */ /* 0x000fc400078e0026 */
[----:B------:R-:W-:Y:S02]  /*135d0*/  @P2 IMAD.MOV.U32 R13, RZ, RZ, R36 ;  /* 0x000000ffff0d2224 */ /* 0x000fe400078e0024 */
[----:B------:R-:W4:Y:S04]  /*135e0*/  LDL.LU R36, [R1+0x114c] ;  /* 0x00114c0001247983 */ /* 0x000f280000300800 */
[----:B------:R-:W4:Y:S01]  /*135f0*/  LDL.LU R38, [R1+0x1148] ;  /* 0x0011480001267983 */ /* 0x000f220000300800 */
[----:B--2---:R-:W-:-:S06]  /*13600*/  PRMT R68, RZ, 0x7610, R68 ;  /* 0x00007610ff447816 */ /* 0x004fcc0000000044 */
[----:B------:R0:W2:Y:S02]  /*13610*/  @P2 LDG.E.U16 R68, desc[UR16][R12.64] ;  /* 0x000000100c442981 */ /* 0x0000a4000c1e1500 */
[----:B0-----:R-:W-:Y:S02]  /*13620*/  @P2 IMAD.MOV.U32 R12, RZ, RZ, R42 ;  /* 0x000000ffff0c2224 */ /* 0x001fe400078e002a */
[----:B------:R-:W-:Y:S01]  /*13630*/  @P2 IMAD.MOV.U32 R13, RZ, RZ, R40 ;  /* 0x000000ffff0d2224 */ /* 0x000fe200078e0028 */
[----:B---3--:R-:W-:-:S06]  /*13640*/  PRMT R62, RZ, 0x7610, R62 ;  /* 0x00007610ff3e7816 */ /* 0x008fcc000000003e */
        /* <DEDUP_REMOVED lines=67> */
[----:B------:R-:W2:Y:S04]  /*13a80*/  LDL.LU R66, [R1+0x10e0] ;  /* 0x0010e00001427983 */ /* 0x000ea80000300800 */
[----:B------:R-:W2:Y:S04]  /*13a90*/  LDL.LU R64, [R1+0x10dc] ;  /* 0x0010dc0001407983 */ /* 0x000ea80000300800 */
[----:B---3--:R0:W-:Y:S04]  /*13aa0*/  STL [R1+0x9c], R62 ;  /* 0x00009c3e01007387 */ /* 0x0081e80000100800 */
[----:B0-----:R-:W3:Y:S04]  /*13ab0*/  LDL.LU R62, [R1+0x10d8] ;  /* 0x0010d800013e7983 */ /* 0x001ee80000300800 */
[----:B------:R-:W2:Y:S04]  /*13ac0*/  LDL R12, [R1+0x580] ;  /* 0x00058000010c7983 */ /* 0x000ea80000100800 */
[----:B------:R-:W2:Y:S01]  /*13ad0*/  LDL R13, [R1+0x584] ;  /* 0x00058400010d7983 */ /* 0x000ea20000100800 */
[----:B----4-:R-:W-:-:S02]  /*13ae0*/  PRMT R78, RZ, 0x7610, R78 ;  /* 0x00007610ff4e7816 */ /* 0x010fc4000000004e */
[----:B--2---:R-:W-:-:S04]  /*13af0*/  @P2 LOP3.LUT R13, R13, R12, RZ, 0x3c, !PT ;  /* 0x0000000c0d0d2212 */ /* 0x004fc800078e3cff */
        /* <DEDUP_REMOVED lines=94> */
[----:B------:R-:W0:Y:S01]  /*140e0*/  LDL R13, [R1+0x664] ;  /* 0x00066400010d7983 */ /* 0x000e220000100800 */
[----:B------:R-:W-:Y:S01]  /*140f0*/  PRMT R64, RZ, 0x7610, R64 ;  /* 0x00007610ff407816 */ /* 0x000fe20000000040 */
[----:B0-----:R-:W-:Y:S02]  /*14100*/  @P2 IMAD.MOV.U32 R12, RZ, RZ, R13 ;  /* 0x000000ffff0c2224 */ /* 0x001fe400078e000d */
[----:B------:R-:W-:Y:S02]  /*14110*/  @P2 IMAD.MOV.U32 R13, RZ, RZ, R60 ;  /* 0x000000ffff0d2224 */ /* 0x000fe400078e003c */
[----:B------:R-:W2:Y:S04]  /*14120*/  LDL.LU R60, [R1+0x10d4] ;  /* 0x0010d400013c7983 */ /* 0x000ea80000300800 */
[----:B------:R0:W2:Y:S04]  /*14130*/  @P2 LDG.E.U16 R64, desc[UR16][R12.64] ;  /* 0x000000100c402981 */ /* 0x0000a8000c1e1500 */
[----:B------:R-:W0:Y:S04]  /*14140*/  LDL R12, [R1+0x670] ;  /* 0x00067000010c7983 */ /* 0x000e280000100800 */
[----:B------:R-:W0:Y:S01]  /*14150*/  LDL R13, [R1+0x674] ;  /* 0x00067400010d7983 */ /* 0x000e220000100800 */
[----:B------:R-:W-:-:S02]  /*14160*/  PRMT R63, RZ, 0x7610, R63 ;  /* 0x00007610ff3f7816 */ /* 0x000fc4000000003f */
[----:B0-----:R-:W-:-:S04]  /*14170*/  @P2 LOP3.LUT R13, R13, R12, RZ, 0x3c, !PT ;  /* 0x0000000c0d0d2212 */ /* 0x001fc800078e3cff */
[----:B------:R-:W-:-:S04]  /*14180*/  @P2 LOP3.LUT R12, R13, R12, RZ, 0x3c, !PT ;  /* 0x0000000c0d0c2212 */ /* 0x000fc800078e3cff */
[----:B------:R-:W-:-:S05]  /*14190*/  @P2 LOP3.LUT R13, R13, R12, RZ, 0x3c, !PT ;  /* 0x0000000c0d0d2212 */ /* 0x000fca00078e3cff */
[----:B------:R0:W2:Y:S04]  /*141a0*/  @P2 LDG.E.U16 R63, desc[UR16][R12.64] ;  /* 0x000000100c3f2981 */ /* 0x0000a8000c1e1500 */
[----:B------:R-:W2:Y:S01]  /*141b0*/  LDL R13, [R1+0x680] ;  /* 0x00068000010d7983 */ /* 0x000ea20000100800 */
[----:B---3--:R-:W-:Y:S01]  /*141c0*/  PRMT R62, RZ, 0x7610, R62 ;  /* 0x00007610ff3e7816 */ /* 0x008fe2000000003e */
[----:B0-----:R-:W-:Y:S02]  /*141d0*/  @P2 IMAD.MOV.U32 R12, RZ, RZ, R58 ;  /* 0x000000ffff0c2224 */ /* 0x001fe400078e003a */
[----:B------:R-:W3:Y:S04]  /*141e0*/  LDL.LU R58, [R1+0x10d0] ;  /* 0x0010d000013a7983 */ /* 0x000ee80000300800 */
[----:B--2---:R0:W2:Y:S04]  /*141f0*/  @P2 LDG.E.U16 R62, desc[UR16][R12.64] ;  /* 0x000000100c3e2981 */ /* 0x0040a8000c1e1500 */
        /* <DEDUP_REMOVED lines=8> */
[----:B------:R-:W-:Y:S01]  /*14280*/  PRMT R60, RZ, 0x7610, R60 ;  /* 0x00007610ff3c7816 */ /* 0x000fe2000000003c */
        /* <DEDUP_REMOVED lines=154> */
[----:B------:R-:W0:Y:S04]  /*14c30*/  LDL R12, [R1+0x808] ;  /* 0x00080800010c7983 */ /* 0x000e280000100800 */
[----:B------:R-:W0:Y:S01]  /*14c40*/  LDL R13, [R1+0x80c] ;  /* 0x00080c00010d7983 */ /* 0x000e220000100800 */
[----:B---3--:R-:W-:Y:S02]  /*14c50*/  PRMT R96, RZ, 0x7610, R96 ;  /* 0x00007610ff607816 */ /* 0x008fe40000000060 */
[----:B0-----:R-:W-:-:S04]  /*14c60*/  @P2 LOP3.LUT R13, R13, R12, RZ, 0x3c, !PT ;  /* 0x0000000c0d0d2212 */ /* 0x001fc800078e3cff */
[----:B------:R-:W-:-:S04]  /*14c70*/  @P2 LOP3.LUT R12, R13, R12, RZ, 0x3c, !PT ;  /* 0x0000000c0d0c2212 */ /* 0x000fc800078e3cff */
[----:B------:R-:W-:-:S05]  /*14c80*/  @P2 LOP3.LUT R13, R13, R12, RZ, 0x3c, !PT ;  /* 0x0000000c0d0d2212 */ /* 0x000fca00078e3cff */
[----:B------:R0:W3:Y:S04]  /*14c90*/  @P2 LDG.E.U16 R96, desc[UR16][R12.64] ;  /* 0x000000100c602981 */ /* 0x0000e8000c1e1500 */
        /* <DEDUP_REMOVED lines=103> */
[----:B------:R-:W2:Y:S01]  /*15310*/  LDL.LU R123, [R1+0x1070] ;  /* 0x00107000017b7983 */ /* 0x000ea20000300800 */
[----:B------:R-:W-:-:S03]  /*15320*/  PRMT R125, RZ, 0x7610, R125 ;  /* 0x00007610ff7d7816 */ /* 0x000fc6000000007d */
[----:B---3--:R0:W3:Y:S04]  /*15330*/  @P2 LDG.E.U16 R2, desc[UR16][R12.64] ;  /* 0x000000100c022981 */ /* 0x0080e8000c1e1500 */
[----:B------:R-:W3:Y:S01]  /*15340*/  LDL R13, [R1+0x628] ;  /* 0x00062800010d7983 */ /* 0x000ee20000100800 */
[----:B0-----:R-:W-:Y:S01]  /*15350*/  @P2 IMAD.MOV.U32 R12, RZ, RZ, R122 ;  /* 0x000000ffff0c2224 */ /* 0x001fe200078e007a */
[----:B--2---:R-:W-:-:S04]  /*15360*/  PRMT R124, RZ, 0x7610, R124 ;  /* 0x00007610ff7c7816 */ /* 0x004fc8000000007c */
[----:B---3--:R0:W2:Y:S02]  /*15370*/  @P2 LDG.E.U16 R125, desc[UR16][R12.64] ;  /* 0x000000100c7d2981 */ /* 0x0080a4000c1e1500 */
[----:B0-----:R-:W-:Y:S02]  /*15380*/  @P2 IMAD.MOV.U32 R12, RZ, RZ, R120 ;  /* 0x000000ffff0c2224 */ /* 0x001fe400078e0078 */
[----:B------:R-:W-:-:S05]  /*15390*/  @P2 IMAD.MOV.U32 R13, RZ, RZ, R121 ;  /* 0x000000ffff0d2224 */ /* 0x000fca00078e0079 */
[----:B------:R0:W3:Y:S04]  /*153a0*/  @P2 LDG.E.U16 R124, desc[UR16][R12.64] ;  /* 0x000000100c7c2981 */ /* 0x0000e8000c1e1500 */
[----:B------:R0:W-:Y:S04]  /*153b0*/  STL [R1+0xf90], R2 ;  /* 0x000f900201007387 */ /* 0x0001e80000100800 */
[----:B0-----:R-:W4:Y:S04]  /*153c0*/  LDL R2, [R1+0x678] ;  /* 0x0006780001027983 */ /* 0x001f280000100800 */
[----:B------:R-:W4:Y:S01]  /*153d0*/  LDL.LU R122, [R1+0x106c] ;  /* 0x00106c00017a7983 */ /* 0x000f220000300800 */
[----:B------:R-:W-:-:S03]  /*153e0*/  @P2 IMAD.MOV.U32 R12, RZ, RZ, R119 ;  /* 0x000000ffff0c2224 */ /* 0x000fc600078e0077 */
[----:B--2---:R0:W-:Y:S04]  /*153f0*/  STL [R1+0xf94], R125 ;  /* 0x000f947d01007387 */ /* 0x0041e80000100800 */
[----:B0-----:R-:W2:Y:S04]  /*15400*/  LDL R125, [R1+0x668] ;  /* 0x00066800017d7983 */ /* 0x001ea80000100800 */
[----:B------:R-:W2:Y:S04]  /*15410*/  LDL.LU R121, [R1+0x1068] ;  /* 0x0010680001797983 */ /* 0x000ea80000300800 */
[----:B------:R-:W2:Y:S04]  /*15420*/  LDL.LU R120, [R1+0x1064] ;  /* 0x0010640001787983 */ /* 0x000ea80000300800 */
[----:B------:R-:W2:Y:S04]  /*15430*/  LDL R13, [R1+0x648] ;  /* 0x00064800010d7983 */ /* 0x000ea80000100800 */
[----:B---3--:R0:W-:Y:S04]  /*15440*/  STL [R1+0xf98], R124 ;  /* 0x000f987c01007387 */ /* 0x0081e80000100800 */
[----:B0-----:R-:W3:Y:S04]  /*15450*/  LDL R124, [R1+0x658] ;  /* 0x00065800017c7983 */ /* 0x001ee80000100800 */
[----:B------:R-:W3:Y:S01]  /*15460*/  LDL.LU R119, [R1+0x1060] ;  /* 0x0010600001777983 */ /* 0x000ee20000300800 */
[----:B------:R-:W-:-:S02]  /*15470*/  PRMT R123, RZ, 0x7610, R123 ;  /* 0x00007610ff7b7816 */ /* 0x000fc4000000007b */
[----:B----4-:R-:W-:Y:S02]  /*15480*/  PRMT R122, RZ, 0x7610, R122 ;  /* 0x00007610ff7a7816 */ /* 0x010fe4000000007a */
[----:B--2---:R-:W-:Y:S02]  /*15490*/  PRMT R121, RZ, 0x7610, R121 ;  /* 0x00007610ff797816 */ /* 0x004fe40000000079 */
[----:B------:R0:W2:Y:S02]  /*154a0*/  @P2 LDG.E.U16 R123, desc[UR16][R12.64] ;  /* 0x000000100c7b2981 */ /* 0x0000a4000c1e1500 */
[----:B0-----:R-:W-:Y:S02]  /*154b0*/  @P2 IMAD.MOV.U32 R12, RZ, RZ, R118 ;  /* 0x000000ffff0c2224 */ /* 0x001fe400078e0076 */
[----:B---3--:R-:W-:-:S05]  /*154c0*/  @P2 IMAD.MOV.U32 R13, RZ, RZ, R124 ;  /* 0x000000ffff0d2224 */ /* 0x008fca00078e007c */
[----:B------:R0:W3:Y:S01]  /*154d0*/  @P2 LDG.E.U16 R122, desc[UR16][R12.64] ;  /* 0x000000100c7a2981 */ /* 0x0000e2000c1e1500 */
[----:B------:R-:W-:Y:S01]  /*154e0*/  PRMT R120, RZ, 0x7610, R120 ;  /* 0x00007610ff787816 */ /* 0x000fe20000000078 */
[----:B0-----:R-:W-:Y:S02]  /*154f0*/  @P2 IMAD.MOV.U32 R12, RZ, RZ, R117 ;  /* 0x000000ffff0c2224 */ /* 0x001fe400078e0075 */
[----:B------:R-:W-:-:S05]  /*15500*/  @P2 IMAD.MOV.U32 R13, RZ, RZ, R125 ;  /* 0x000000ffff0d2224 */ /* 0x000fca00078e007d */
[----:B------:R0:W4:Y:S02]  /*15510*/  @P2 LDG.E.U16 R121, desc[UR16][R12.64] ;  /* 0x000000100c792981 */ /* 0x000124000c1e1500 */
[----:B0-----:R-:W-:Y:S02]  /*15520*/  @P2 IMAD.MOV.U32 R12, RZ, RZ, R116 ;  /* 0x000000ffff0c2224 */ /* 0x001fe400078e0074 */
[----:B------:R-:W-:-:S05]  /*15530*/  @P2 IMAD.MOV.U32 R13, RZ, RZ, R2 ;  /* 0x000000ffff0d2224 */ /* 0x000fca00078e0002 */
[----:B------:R0:W4:Y:S01]  /*15540*/  @P2 LDG.E.U16 R120, desc[UR16][R12.64] ;  /* 0x000000100c782981 */ /* 0x000122000c1e1500 */
[----:B------:R-:W-:Y:S01]  /*15550*/  PRMT R119, RZ, 0x7610, R119 ;  /* 0x00007610ff777816 */ /* 0x000fe20000000077 */
[----:B0-----:R-:W-:Y:S02]  /*15560*/  @P2 IMAD.MOV.U32 R12, RZ, RZ, R114 ;  /* 0x000000ffff0c2224 */ /* 0x001fe400078e0072 */
[----:B------:R-:W-:-:S05]  /*15570*/  @P2 IMAD.MOV.U32 R13, RZ, RZ, R33 ;  /* 0x000000ffff0d2224 */ /* 0x000fca00078e0021 */
[----:B------:R0:W4:Y:S02]  /*15580*/  @P2 LDG.E.U16 R119, desc[UR16][R12.64] ;  /* 0x000000100c772981 */ /* 0x000124000c1e1500 */
[----:B0-----:R-:W-:Y:S02]  /*15590*/  @P2 IMAD.MOV.U32 R13, RZ, RZ, R31 ;  /* 0x000000ffff0d2224 */ /* 0x001fe400078e001f */
[----:B------:R-:W-:Y:S01]  /*155a0*/  @P2 IMAD.MOV.U32 R12, RZ, RZ, R112 ;  /* 0x000000ffff0c2224 */ /* 0x000fe200078e0070 */
[----:B--2---:R0:W-:Y:S04]  /*155b0*/  STL [R1+0xf9c], R123 ;  /* 0x000f9c7b01007387 */ /* 0x0041e80000100800 */
[----:B------:R-:W2:Y:S04]  /*155c0*/  LDL.LU R118, [R1+0x105c] ;  /* 0x00105c0001767983 */ /* 0x000ea80000300800 */
[----:B---3--:R-:W-:Y:S04]  /*155d0*/  STL [R1+0xfa0], R122 ;  /* 0x000fa07a01007387 */ /* 0x008fe80000100800 */
[----:B------:R-:W3:Y:S04]  /*155e0*/  LDL.LU R117, [R1+0x1058] ;  /* 0x0010580001757983 */ /* 0x000ee80000300800 */
[----:B----4-:R-:W-:Y:S04]  /*155f0*/  STL [R1+0xfa4], R121 ;  /* 0x000fa47901007387 */ /* 0x010fe80000100800 */
[----:B------:R-:W4:Y:S04]  /*15600*/  LDL.LU R116, [R1+0x1054] ;  /* 0x0010540001747983 */ /* 0x000f280000300800 */
[----:B------:R-:W-:Y:S04]  /*15610*/  STL [R1+0xfa8], R120 ;  /* 0x000fa87801007387 */ /* 0x000fe80000100800 */
[----:B------:R-:W4:Y:S04]  /*15620*/  LDL.LU R33, [R1+0x1050] ;  /* 0x0010500001217983 */ /* 0x000f280000300800 */
[----:B------:R-:W4:Y:S04]  /*15630*/  LDL.LU R114, [R1+0x104c] ;  /* 0x00104c0001727983 */ /* 0x000f280000300800 */
[----:B------:R-:W-:Y:S04]  /*15640*/  STL [R1+0xfac], R119 ;  /* 0x000fac7701007387 */ /* 0x000fe80000100800 */
[----:B------:R-:W4:Y:S04]  /*15650*/  LDL.LU R31, [R1+0x1048] ;  /* 0x00104800011f7983 */ /* 0x000f280000300800 */
[----:B------:R-:W4:Y:S01]  /*15660*/  LDL.LU R112, [R1+0x1044] ;  /* 0x0010440001707983 */ /* 0x000f220000300800 */
[----:B--2---:R-:W-:-:S06]  /*15670*/  PRMT R118, RZ, 0x7610, R118 ;  /* 0x00007610ff767816 */ /* 0x004fcc0000000076 */
[----:B------:R2:W4:Y:S02]  /*15680*/  @P2 LDG.E.U16 R118, desc[UR16][R12.64] ;  /* 0x000000100c762981 */ /* 0x000524000c1e1500 */
[----:B--2---:R-:W-:Y:S02]  /*15690*/  @P2 IMAD.MOV.U32 R12, RZ, RZ, R27 ;  /* 0x000000ffff0c2224 */ /* 0x004fe400078e001b */
[----:B------:R-:W-:Y:S01]  /*156a0*/  @P2 IMAD.MOV.U32 R13, RZ, RZ, R29 ;  /* 0x000000ffff0d2224 */ /* 0x000fe200078e001d */
[----:B---3--:R-:W-:-:S06]  /*156b0*/  PRMT R117, RZ, 0x7610, R117 ;  /* 0x00007610ff757816 */ /* 0x008fcc0000000075 */
[----:B------:R2:W3:Y:S02]  /*156c0*/  @P2 LDG.E.U16 R117, desc[UR16][R12.64] ;  /* 0x000000100c752981 */ /* 0x0004e4000c1e1500 */
[----:B--2---:R-:W-:Y:S01]  /*156d0*/  @P2 IMAD.MOV.U32 R12, RZ, RZ, R110 ;  /* 0x000000ffff0c2224 */ /* 0x004fe200078e006e */
[----:B----4-:R-:W-:Y:S01]  /*156e0*/  PRMT R116, RZ, 0x7610, R116 ;  /* 0x00007610ff747816 */ /* 0x010fe20000000074 */
[----:B------:R-:W-:-:S05]  /*156f0*/  @P2 IMAD.MOV.U32 R13, RZ, RZ, R25 ;  /* 0x000000ffff0d2224 */ /* 0x000fca00078e0019 */
[----:B------:R2:W4:Y:S02]  /*15700*/  @P2 LDG.E.U16 R116, desc[UR16][R12.64] ;  /* 0x000000100c742981 */ /* 0x000524000c1e1500 */
[----:B--2---:R-:W-:Y:S02]  /*15710*/  @P2 IMAD.MOV.U32 R12, RZ, RZ, R21 ;  /* 0x000000ffff0c2224 */ /* 0x004fe400078e0015 */
[----:B------:R-:W-:Y:S01]  /*15720*/  @P2 IMAD.MOV.U32 R13, RZ, RZ, R23 ;  /* 0x000000ffff0d2224 */ /* 0x000fe200078e0017 */
[----:B------:R-:W-:-:S06]  /*15730*/  PRMT R114, RZ, 0x7610, R114 ;  /* 0x00007610ff727816 */ /* 0x000fcc0000000072 */
[----:B------:R2:W4:Y:S02]  /*15740*/  @P2 LDG.E.U16 R114, desc[UR16][R12.64] ;  /* 0x000000100c722981 */ /* 0x000524000c1e1500 */
[----:B--2---:R-:W-:Y:S01]  /*15750*/  @P2 IMAD.MOV.U32 R12, RZ, RZ, R106 ;  /* 0x000000ffff0c2224 */ /* 0x004fe200078e006a */
[----:B------:R-:W-:Y:S01]  /*15760*/  PRMT R112, RZ, 0x7610, R112 ;  /* 0x00007610ff707816 */ /* 0x000fe20000000070 */
[----:B------:R-:W-:-:S05]  /*15770*/  @P2 IMAD.MOV.U32 R13, RZ, RZ, R108 ;  /* 0x000000ffff0d2224 */ /* 0x000fca00078e006c */
[----:B------:R2:W4:Y:S01]  /*15780*/  @P2 LDG.E.U16 R112, desc[UR16][R12.64] ;  /* 0x000000100c702981 */ /* 0x000522000c1e1500 */
[----:B------:R-:W-:Y:S01]  /*15790*/  PRMT R111, RZ, 0x7610, R111 ;  /* 0x00007610ff6f7816 */ /* 0x000fe2000000006f */
[----:B--2---:R-:W-:Y:S02]  /*157a0*/  @P2 IMAD.MOV.U32 R12, RZ, RZ, R102 ;  /* 0x000000ffff0c2224 */ /* 0x004fe400078e0066 */
[----:B------:R-:W-:-:S05]  /*157b0*/  @P2 IMAD.MOV.U32 R13, RZ, RZ, R104 ;  /* 0x000000ffff0d2224 */ /* 0x000fca00078e0068 */
[----:B------:R2:W2:Y:S04]  /*157c0*/  @P2 LDG.E.U16 R111, desc[UR16][R12.64] ;  /* 0x000000100c6f2981 */ /* 0x0004a8000c1e1500 */
[----:B------:R-:W-:Y:S04]  /*157d0*/  STL [R1+0xfb0], R118 ;  /* 0x000fb07601007387 */ /* 0x000fe80000100800 */
[----:B------:R-:W2:Y:S04]  /*157e0*/  LDL.LU R29, [R1+0x1040] ;  /* 0x00104000011d7983 */ /* 0x000ea80000300800 */
[----:B------:R-:W2:Y:S04]  /*157f0*/  LDL.LU R27, [R1+0x103c] ;  /* 0x00103c00011b7983 */ /* 0x000ea80000300800 */
[----:B---3--:R-:W-:Y:S04]  /*15800*/  STL [R1+0xfb4], R117 ;  /* 0x000fb47501007387 */ /* 0x008fe80000100800 */
[----:B------:R-:W3:Y:S04]  /*15810*/  LDL.LU R25, [R1+0x1038] ;  /* 0x0010380001197983 */ /* 0x000ee80000300800 */
[----:B------:R-:W3:Y:S04]  /*15820*/  LDL.LU R110, [R1+0x1034] ;  /* 0x00103400016e7983 */ /* 0x000ee80000300800 */
[----:B----4-:R-:W-:Y:S04]  /*15830*/  STL [R1+0xfb8], R116 ;  /* 0x000fb87401007387 */ /* 0x010fe80000100800 */
[----:B------:R-:W4:Y:S04]  /*15840*/  LDL.LU R23, [R1+0x1030] ;  /* 0x0010300001177983 */ /* 0x000f280000300800 */
[----:B------:R-:W4:Y:S04]  /*15850*/  LDL.LU R21, [R1+0x102c] ;  /* 0x00102c0001157983 */ /* 0x000f280000300800 */
[----:B------:R-:W-:Y:S04]  /*15860*/  STL [R1+0xfbc], R114 ;  /* 0x000fbc7201007387 */ /* 0x000fe80000100800 */
[----:B------:R-:W4:Y:S04]  /*15870*/  LDL.LU R108, [R1+0x1028] ;  /* 0x00102800016c7983 */ /* 0x000f280000300800 */
[----:B------:R-:W4:Y:S04]  /*15880*/  LDL.LU R106, [R1+0x1024] ;  /* 0x00102400016a7983 */ /* 0x000f280000300800 */
[----:B------:R-:W-:Y:S04]  /*15890*/  STL [R1+0xfc0], R112 ;  /* 0x000fc07001007387 */ /* 0x000fe80000100800 */
[----:B------:R-:W4:Y:S04]  /*158a0*/  LDL.LU R104, [R1+0x1020] ;  /* 0x0010200001687983 */ /* 0x000f280000300800 */
[----:B------:R-:W4:Y:S01]  /*158b0*/  LDL.LU R102, [R1+0x101c] ;  /* 0x00101c0001667983 */ /* 0x000f220000300800 */
[----:B--2---:R-:W-:-:S02]  /*158c0*/  @P2 IMAD.MOV.U32 R12, RZ, RZ, R98 ;  /* 0x000000ffff0c2224 */ /* 0x004fc400078e0062 */
[----:B------:R-:W-:Y:S01]  /*158d0*/  @P2 IMAD.MOV.U32 R13, RZ, RZ, R100 ;  /* 0x000000ffff0d2224 */ /* 0x000fe200078e0064 */
[----:B------:R-:W-:Y:S01]  /*158e0*/  PRMT R109, RZ, 0x7610, R109 ;  /* 0x00007610ff6d7816 */ /* 0x000fe2000000006d */
[----:B------:R2:W-:Y:S01]  /*158f0*/  STL [R1+0xfc4], R111 ;  /* 0x000fc46f01007387 */ /* 0x0005e20000100800 */
[----:B------:R-:W-:-:S03]  /*15900*/  PRMT R107, RZ, 0x7610, R107 ;  /* 0x00007610ff6b7816 */ /* 0x000fc6000000006b */
[----:B------:R-:W2:Y:S01]  /*15910*/  LDL.LU R100, [R1+0x1018] ;  /* 0x0010180001647983 */ /* 0x000ea20000300800 */
[----:B------:R-:W-:-:S03]  /*15920*/  PRMT R105, RZ, 0x7610, R105 ;  /* 0x00007610ff697816 */ /* 0x000fc60000000069 */
[----:B------:R-:W2:Y:S01]  /*15930*/  LDL.LU R98, [R1+0x1014] ;  /* 0x0010140001627983 */ /* 0x000ea20000300800 */
[----:B------:R-:W-:Y:S02]  /*15940*/  PRMT R103, RZ, 0x7610, R103 ;  /* 0x00007610ff677816 */ /* 0x000fe40000000067 */
[----:B---3--:R-:W-:-:S06]  /*15950*/  PRMT R110, RZ, 0x7610, R110 ;  /* 0x00007610ff6e7816 */ /* 0x008fcc000000006e */
[----:B------:R3:W2:Y:S02]  /*15960*/  @P2 LDG.E.U16 R110, desc[UR16][R12.64] ;  /* 0x000000100c6e2981 */ /* 0x0006a4000c1e1500 */
[----:B---3--:R-:W-:Y:S02]  /*15970*/  @P2 IMAD.MOV.U32 R12, RZ, RZ, R90 ;  /* 0x000000ffff0c2224 */ /* 0x008fe400078e005a */
[----:B------:R-:W-:Y:S02]  /*15980*/  @P2 IMAD.MOV.U32 R13, RZ, RZ, R92 ;  /* 0x000000ffff0d2224 */ /* 0x000fe400078e005c */
[----:B------:R-:W3:Y:S04]  /*15990*/  LDL.LU R92, [R1+0x1010] ;  /* 0x00101000015c7983 */ /* 0x000ee80000300800 */
[----:B------:R0:W3:Y:S04]  /*159a0*/  @P2 LDG.E.U16 R109, desc[UR16][R12.64] ;  /* 0x000000100c6d2981 */ /* 0x0000e8000c1e1500 */
[----:B------:R-:W3:Y:S01]  /*159b0*/  LDL.LU R90, [R1+0x100c] ;  /* 0x00100c00015a7983 */ /* 0x000ee20000300800 */
[----:B----4-:R-:W-:Y:S01]  /*159c0*/  PRMT R108, RZ, 0x7610, R108 ;  /* 0x00007610ff6c7816 */ /* 0x010fe2000000006c */
[----:B0-----:R-:W-:-:S02]  /*159d0*/  @P2 IMAD.MOV.U32 R12, RZ, RZ, R32 ;  /* 0x000000ffff0c2224 */ /* 0x001fc400078e0020 */
[----:B------:R-:W-:Y:S01]  /*159e0*/  @P2 IMAD.MOV.U32 R13, RZ, RZ, R34 ;  /* 0x000000ffff0d2224 */ /* 0x000fe200078e0022 */
[----:B------:R-:W-:Y:S01]  /*159f0*/  PRMT R106, RZ, 0x7610, R106 ;  /* 0x00007610ff6a7816 */ /* 0x000fe2000000006a */
[----:B------:R-:W4:Y:S04]  /*15a00*/  LDL.LU R34, [R1+0x1008] ;  /* 0x0010080001227983 */ /* 0x000f280000300800 */
[----:B------:R0:W4:Y:S04]  /*15a10*/  @P2 LDG.E.U16 R108, desc[UR16][R12.64] ;  /* 0x000000100c6c2981 */ /* 0x000128000c1e1500 */
[----:B------:R-:W4:Y:S01]  /*15a20*/  LDL.LU R32, [R1+0x1004] ;  /* 0x0010040001207983 */ /* 0x000f220000300800 */
[----:B0-----:R-:W-:-:S02]  /*15a30*/  @P2 IMAD.MOV.U32 R12, RZ, RZ, R28 ;  /* 0x000000ffff0c2224 */ /* 0x001fc400078e001c */
[----:B------:R-:W-:Y:S02]  /*15a40*/  @P2 IMAD.MOV.U32 R13, RZ, RZ, R30 ;  /* 0x000000ffff0d2224 */ /* 0x000fe400078e001e */
[----:B------:R-:W4:Y:S04]  /*15a50*/  LDL.LU R30, [R1+0x1000] ;  /* 0x00100000011e7983 */ /* 0x000f280000300800 */
[----:B------:R0:W4:Y:S01]  /*15a60*/  @P2 LDG.E.U16 R107, desc[UR16][R12.64] ;  /* 0x000000100c6b2981 */ /* 0x000122000c1e1500 */
[----:B------:R-:W-:-:S03]  /*15a70*/  PRMT R104, RZ, 0x7610, R104 ;  /* 0x00007610ff687816 */ /* 0x000fc60000000068 */
[----:B------:R-:W4:Y:S01]  /*15a80*/  LDL.LU R28, [R1+0xffc] ;  /* 0x000ffc00011c7983 */ /* 0x000f220000300800 */
[----:B0-----:R-:W-:Y:S02]  /*15a90*/  @P2 IMAD.MOV.U32 R12, RZ, RZ, R24 ;  /* 0x000000ffff0c2224 */ /* 0x001fe400078e0018 */
[----:B------:R-:W-:Y:S02]  /*15aa0*/  @P2 IMAD.MOV.U32 R13, RZ, RZ, R26 ;  /* 0x000000ffff0d2224 */ /* 0x000fe400078e001a */
[----:B------:R-:W4:Y:S04]  /*15ab0*/  LDL.LU R26, [R1+0xff8] ;  /* 0x000ff800011a7983 */ /* 0x000f280000300800 */
[----:B------:R0:W4:Y:S04]  /*15ac0*/  @P2 LDG.E.U16 R106, desc[UR16][R12.64] ;  /* 0x000000100c6a2981 */ /* 0x000128000c1e1500 */
[----:B------:R-:W4:Y:S01]  /*15ad0*/  LDL.LU R24, [R1+0xff4] ;  /* 0x000ff40001187983 */ /* 0x000f220000300800 */
[----:B0-----:R-:W-:-:S02]  /*15ae0*/  @P2 IMAD.MOV.U32 R12, RZ, RZ, R18 ;  /* 0x000000ffff0c2224 */ /* 0x001fc400078e0012 */
[----:B------:R-:W-:Y:S02]  /*15af0*/  @P2 IMAD.MOV.U32 R13, RZ, RZ, R22 ;  /* 0x000000ffff0d2224 */ /* 0x000fe400078e0016 */
[----:B------:R-:W4:Y:S04]  /*15b00*/  LDL.LU R22, [R1+0xff0] ;  /* 0x000ff00001167983 */ /* 0x000f280000300800 */
[----:B------:R0:W4:Y:S04]  /*15b10*/  @P2 LDG.E.U16 R105, desc[UR16][R12.64] ;  /* 0x000000100c692981 */ /* 0x000128000c1e1500 */
[----:B------:R-:W4:Y:S01]  /*15b20*/  LDL.LU R18, [R1+0x20] ;  /* 0x0000200001127983 */ /* 0x000f220000300800 */
[----:B0-----:R-:W-:-:S02]  /*15b30*/  @P2 IMAD.MOV.U32 R12, RZ, RZ, R10 ;  /* 0x000000ffff0c2224 */ /* 0x001fc400078e000a */
[----:B------:R-:W-:Y:S02]  /*15b40*/  @P2 IMAD.MOV.U32 R13, RZ, RZ, R20 ;  /* 0x000000ffff0d2224 */ /* 0x000fe400078e0014 */
[----:B------:R-:W4:Y:S04]  /*15b50*/  LDL.LU R20, [R1+0xfec] ;  /* 0x000fec0001147983 */ /* 0x000f280000300800 */
[----:B------:R-:W4:Y:S04]  /*15b60*/  LDL.LU R10, [R1+0xfe8] ;  /* 0x000fe800010a7983 */ /* 0x000f280000300800 */
[----:B------:R-:W4:Y:S04]  /*15b70*/  LDL R123, [R1+0x9d0] ;  /* 0x0009d000017b7983 */ /* 0x000f280000100800 */
[----:B------:R-:W4:Y:S04]  /*15b80*/  LDL R2, [R1+0x9d4] ;  /* 0x0009d40001027983 */ /* 0x000f280000100800 */
[----:B------:R0:W4:Y:S04]  /*15b90*/  @P2 LDG.E.U16 R104, desc[UR16][R12.64] ;  /* 0x000000100c682981 */ /* 0x000128000c1e1500 */
[----:B------:R-:W4:Y:S01]  /*15ba0*/  LDL R124, [R1+0x9f0] ;  /* 0x0009f000017c7983 */ /* 0x000f220000100800 */
[----:B0-----:R-:W-:-:S02]  /*15bb0*/  @P2 IMAD.MOV.U32 R12, RZ, RZ, R15 ;  /* 0x000000ffff0c2224 */ /* 0x001fc400078e000f */
[----:B------:R-:W-:Y:S01]  /*15bc0*/  @P2 IMAD.MOV.U32 R13, RZ, RZ, R17 ;  /* 0x000000ffff0d2224 */ /* 0x000fe200078e0011 */
[----:B------:R-:W4:Y:S01]  /*15bd0*/  LDL R15, [R1+0x9f4] ;  /* 0x0009f400010f7983 */ /* 0x000f220000100800 */
[----:B------:R-:W-:-:S03]  /*15be0*/  PRMT R102, RZ, 0x7610, R102 ;  /* 0x00007610ff667816 */ /* 0x000fc60000000066 */
[----:B------:R0:W4:Y:S02]  /*15bf0*/  @P2 LDG.E.U16 R103, desc[UR16][R12.64] ;  /* 0x000000100c672981 */ /* 0x000124000c1e1500 */
[----:B0-----:R-:W-:Y:S02]  /*15c00*/  @P2 IMAD.MOV.U32 R13, RZ, RZ, R9 ;  /* 0x000000ffff0d2224 */ /* 0x001fe400078e0009 */
[----:B------:R-:W-:Y:S01]  /*15c10*/  @P2 IMAD.MOV.U32 R12, RZ, RZ, R4 ;  /* 0x000000ffff0c2224 */ /* 0x000fe200078e0004 */
[----:B------:R-:W4:Y:S04]  /*15c20*/  LDL.LU R9, [R1+0x110] ;  /* 0x0001100001097983 */ /* 0x000f280000300800 */
[----:B------:R-:W4:Y:S04]  /*15c30*/  LDL.LU R4, [R1+0x10c] ;  /* 0x00010c0001047983 */ /* 0x000f280000300800 */
[----:B------:R-:W4:Y:S04]  /*15c40*/  LDL R125, [R1+0xa10] ;  /* 0x000a1000017d7983 */ /* 0x000f280000100800 */
[----:B------:R-:W4:Y:S04]  /*15c50*/  LDL R17, [R1+0xa14] ;  /* 0x000a140001117983 */ /* 0x000f280000100800 */
[----:B------:R0:W4:Y:S02]  /*15c60*/  @P2 LDG.E.U16 R102, desc[UR16][R12.64] ;  /* 0x000000100c662981 */ /* 0x000124000c1e1500 */
[----:B0-----:R-:W-:-:S02]  /*15c70*/  @P2 IMAD.MOV.U32 R12, RZ, RZ, R11 ;  /* 0x000000ffff0c2224 */ /* 0x001fc400078e000b */
[----:B------:R-:W4:Y:S01]  /*15c80*/  LDL R11, [R1+0x834] ;  /* 0x00083400010b7983 */ /* 0x000f220000100800 */
[----:B------:R-:W-:Y:S01]  /*15c90*/  PRMT R101, RZ, 0x7610, R101 ;  /* 0x00007610ff657816 */ /* 0x000fe20000000065 */
[----:B------:R-:W-:Y:S01]  /*15ca0*/  @P2 IMAD.MOV.U32 R13, RZ, RZ, R14 ;  /* 0x000000ffff0d2224 */ /* 0x000fe200078e000e */
[----:B--2---:R-:W-:Y:S01]  /*15cb0*/  PRMT R100, RZ, 0x7610, R100 ;  /* 0x00007610ff647816 */ /* 0x004fe20000000064 */
[----:B------:R-:W2:Y:S04]  /*15cc0*/  LDL R14, [R1+0x828] ;  /* 0x00082800010e7983 */ /* 0x000ea80000100800 */
[----:B------:R0:W2:Y:S01]  /*15cd0*/  @P2 LDG.E.U16 R101, desc[UR16][R12.64] ;  /* 0x000000100c652981 */ /* 0x0000a2000c1e1500 */
[----:B------:R-:W-:Y:S01]  /*15ce0*/  PRMT R99, RZ, 0x7610, R99 ;  /* 0x00007610ff637816 */ /* 0x000fe20000000063 */
[----:B0-----:R-:W-:-:S02]  /*15cf0*/  @P2 IMAD.MOV.U32 R12, RZ, RZ, R113 ;  /* 0x000000ffff0c2224 */ /* 0x001fc400078e0071 */
[----:B------:R-:W-:Y:S01]  /*15d00*/  @P2 IMAD.MOV.U32 R13, RZ, RZ, R115 ;  /* 0x000000ffff0d2224 */ /* 0x000fe200078e0073 */
[----:B------:R-:W-:Y:S01]  /*15d10*/  PRMT R98, RZ, 0x7610, R98 ;  /* 0x00007610ff627816 */ /* 0x000fe20000000062 */
[----:B------:R-:W2:Y:S04]  /*15d20*/  LDL.LU R115, [R1+0xfe4] ;  /* 0x000fe40001737983 */ /* 0x000ea80000300800 */
[----:B------:R0:W2:Y:S04]  /*15d30*/  @P2 LDG.E.U16 R100, desc[UR16][R12.64] ;  /* 0x000000100c642981 */ /* 0x0000a8000c1e1500 */
[----:B------:R-:W2:Y:S01]  /*15d40*/  LDL.LU R113, [R1+0xfe0] ;  /* 0x000fe00001717983 */ /* 0x000ea20000300800 */
[----:B0-----:R-:W-:-:S02]  /*15d50*/  @P2 IMAD.MOV.U32 R12, RZ, RZ, R16 ;  /* 0x000000ffff0c2224 */ /* 0x001fc400078e0010 */
[----:B------:R-:W-:Y:S02]  /*15d60*/  @P2 IMAD.MOV.U32 R13, RZ, RZ, R7 ;  /* 0x000000ffff0d2224 */ /* 0x000fe400078e0007 */
[----:B------:R-:W2:Y:S04]  /*15d70*/  LDL.LU R7, [R1+0xfdc] ;  /* 0x000fdc0001077983 */ /* 0x000ea80000300800 */
[----:B------:R0:W2:Y:S01]  /*15d80*/  @P2 LDG.E.U16 R99, desc[UR16][R12.64] ;  /* 0x000000100c632981 */ /* 0x0000a2000c1e1500 */
[----:B------:R-:W-:-:S03]  /*15d90*/  PRMT R97, RZ, 0x7610, R97 ;  /* 0x00007610ff617816 */ /* 0x000fc60000000061 */
[----:B------:R-:W2:Y:S01]  /*15da0*/  LDL R16, [R1+0xcec] ;  /* 0x000cec0001107983 */ /* 0x000ea20000100800 */
[----:B0-----:R-:W-:Y:S02]  /*15db0*/  @P2 IMAD.MOV.U32 R12, RZ, RZ, R8 ;  /* 0x000000ffff0c2224 */ /* 0x001fe400078e0008 */
        /* <DEDUP_REMOVED lines=8> */
[----:B------:R4:W2:Y:S04]  /*15e40*/  @P2 LDG.E.U16 R97, desc[UR16][R12.64] ;  /* 0x000000100c612981 */ /* 0x0008a8000c1e1500 */
[----:B------:R-:W2:Y:S01]  /*15e50*/  LDL.LU R19, [R1+0x24] ;  /* 0x0000240001137983 */ /* 0x000ea20000300800 */
[----:B---3--:R-:W-:-:S02]  /*15e60*/  PRMT R92, RZ, 0x7610, R92 ;  /* 0x00007610ff5c7816 */ /* 0x008fc4000000005c */
[----:B------:R-:W-:Y:S01]  /*15e70*/  PRMT R90, RZ, 0x7610, R90 ;  /* 0x00007610ff5a7816 */ /* 0x000fe2000000005a */
[----:B----4-:R-:W-:Y:S02]  /*15e80*/  @P6 IMAD.MOV.U32 R13, RZ, RZ, R123 ;  /* 0x000000ffff0d6224 */ /* 0x010fe400078e007b */
[----:B------:R-:W-:Y:S02]  /*15e90*/  @P6 IMAD.MOV.U32 R12, RZ, RZ, R2 ;  /* 0x000000ffff0c6224 */ /* 0x000fe400078e0002 */
[----:B------:R-:W3:Y:S04]  /*15ea0*/  LDL.LU R2, [R1+0x108] ;  /* 0x0001080001027983 */ /* 0x000ee80000300800 */
[----:B------:R0:W4:Y:S02]  /*15eb0*/  @P6 LDG.E.U16 R92, desc[UR16][R12.64] ;  /* 0x000000100c5c6981 */ /* 0x000124000c1e1500 */
[----:B0-----:R-:W-:-:S02]  /*15ec0*/  @P5 IMAD.MOV.U32 R13, RZ, RZ, R124 ;  /* 0x000000ffff0d5224 */ /* 0x001fc400078e007c */
[----:B------:R-:W-:Y:S02]  /*15ed0*/  @P5 IMAD.MOV.U32 R12, RZ, RZ, R15 ;  /* 0x000000ffff0c5224 */ /* 0x000fe400078e000f */
[----:B------:R-:W4:Y:S04]  /*15ee0*/  LDL R15, [R1+0xce4] ;  /* 0x000ce400010f7983 */ /* 0x000f280000100800 */
[----:B------:R0:W4:Y:S02]  /*15ef0*/  @P5 LDG.E.U16 R91, desc[UR16][R12.64] ;  /* 0x000000100c5b5981 */ /* 0x000124000c1e1500 */
[----:B0-----:R-:W-:Y:S02]  /*15f00*/  @P4 IMAD.MOV.U32 R13, RZ, RZ, R125 ;  /* 0x000000ffff0d4224 */ /* 0x001fe400078e007d */
[----:B------:R-:W-:-:S05]  /*15f10*/  @P4 IMAD.MOV.U32 R12, RZ, RZ, R17 ;  /* 0x000000ffff0c4224 */ /* 0x000fca00078e0011 */
[----:B------:R0:W4:Y:S02]  /*15f20*/  @P4 LDG.E.U16 R90, desc[UR16][R12.64] ;  /* 0x000000100c5a4981 */ /* 0x000124000c1e1500 */
[----:B0-----:R-:W-:Y:S02]  /*15f30*/  @P0 IMAD.MOV.U32 R12, RZ, RZ, R11 ;  /* 0x000000ffff0c0224 */ /* 0x001fe400078e000b */
[----:B------:R-:W4:Y:S01]  /*15f40*/  LDL R11, [R1+0xcdc] ;  /* 0x000cdc00010b7983 */ /* 0x000f220000100800 */
[----:B------:R-:W-:Y:S01]  /*15f50*/  PRMT R89, RZ, 0x7610, R89 ;  /* 0x00007610ff597816 */ /* 0x000fe20000000059 */
[----:B--2---:R-:W-:Y:S02]  /*15f60*/  @P0 IMAD.MOV.U32 R13, RZ, RZ, R14 ;  /* 0x000000ffff0d0224 */ /* 0x004fe400078e000e */
[----:B------:R-:W2:Y:S04]  /*15f70*/  LDL.LU R14, [R1+0x28] ;  /* 0x00002800010e7983 */ /* 0x000ea80000300800 */
[----:B------:R0:W2:Y:S01]  /*15f80*/  @P0 LDG.E.U16 R89, desc[UR16][R12.64] ;  /* 0x000000100c590981 */ /* 0x0000a2000c1e1500 */
[----:B------:R-:W-:-:S02]  /*15f90*/  SEL R115, R10, R115, !P3 ;  /* 0x000000730a737207 */ /* 0x000fc40005800000 */
[----:B------:R-:W-:Y:S02]  /*15fa0*/  SEL R113, R10, R113, !P3 ;  /* 0x000000710a717207 */ /* 0x000fe40005800000 */
[C---:B------:R-:W-:Y:S02]  /*15fb0*/  ISETP.GT.U32.AND P6, PT, R7.reuse, R18, PT ;  /* 0x000000120700720c */ /* 0x040fe40003fc4070 */
[----:B------:R-:W-:Y:S01]  /*15fc0*/  ISETP.GT.U32.AND P5, PT, R7, R9, PT ;  /* 0x000000090700720c */ /* 0x000fe20003fa4070 */
[----:B------:R-:W-:Y:S01]  /*15fd0*/  IMAD R113, R113, UR10, RZ ;  /* 0x0000000a71717c24 */ /* 0x000fe2000f8e02ff */
[----:B------:R-:W-:Y:S01]  /*15fe0*/  ISETP.GT.U32.AND P4, PT, R7, R4, PT ;  /* 0x000000040700720c */ /* 0x000fe20003f84070 */
[----:B------:R-:W-:Y:S01]  /*15ff0*/  IMAD R115, R115, UR12, RZ ;  /* 0x0000000c73737c24 */ /* 0x000fe2000f8e02ff */
[----:B------:R-:W-:Y:S01]  /*16000*/  PRMT R34, RZ, 0x7610, R34 ;  /* 0x00007610ff227816 */ /* 0x000fe20000000022 */
[----:B------:R-:W1:Y:S01]  /*16010*/  LDCU UR10, c[0x0][0x3b0] ;  /* 0x00007600ff0a77ac */ /* 0x000e620008000800 */
[----:B------:R-:W-:-:S02]  /*16020*/  ISETP.GE.AND P0, PT, R16, RZ, PT ;  /* 0x000000ff1000720c */ /* 0x000fc40003f06270 */
[----:B------:R-:W2:Y:S01]  /*16030*/  LDL.LU R16, [R1+0x104] ;  /* 0x0001040001107983 */ /* 0x000ea20000300800 */
[----:B------:R-:W-:Y:S01]  /*16040*/  PRMT R33, RZ, 0x7610, R33 ;  /* 0x00007610ff217816 */ /* 0x000fe20000000021 */
[----:B------:R-:W1:Y:S01]  /*16050*/  LDCU UR12, c[0x0][0x3b0] ;  /* 0x00007600ff0c77ac */ /* 0x000e620008000800 */
[--C-:B------:R-:W-:Y:S01]  /*16060*/  @!P6 IMAD.IADD R18, R18, 0x1, -R7.reuse ;  /* 0x000000011212e824 */ /* 0x100fe200078e0a07 */
[-C--:B0-----:R-:W-:Y:S01]  /*16070*/  LEA R12, P6, R113, R6.reuse, 0x1 ;  /* 0x00000006710c7211 */ /* 0x081fe200078c08ff */
[----:B------:R-:W-:Y:S01]  /*16080*/  @!P5 IMAD.IADD R9, R9, 0x1, -R7 ;  /* 0x000000010909d824 */ /* 0x000fe200078e0a07 */
[----:B------:R-:W2:Y:S01]  /*16090*/  LDL.LU R17, [R1+0x1c] ;  /* 0x00001c0001117983 */ /* 0x000ea20000300800 */
[----:B------:R-:W-:Y:S02]  /*160a0*/  LEA R111, P5, R115, R6, 0x1 ;  /* 0x00000006736f7211 */ /* 0x000fe400078a08ff */
[-C--:B------:R-:W-:Y:S02]  /*160b0*/  LEA.HI.X.SX32 R13, R113, R5.reuse, 0x1, P6 ;  /* 0x00000005710d7211 */ /* 0x080fe400030f0eff */
[----:B------:R-:W-:Y:S01]  /*160c0*/  LEA.HI.X.SX32 R112, R115, R5, 0x1, P5 ;  /* 0x0000000573707211 */ /* 0x000fe200028f0eff */
[----:B------:R-:W-:Y:S01]  /*160d0*/  @!P0 IMAD.MOV R9, RZ, RZ, -R9 ;  /* 0x000000ffff098224 */ /* 0x000fe200078e0a09 */
[----:B------:R0:W-:Y:S04]  /*160e0*/  STL [R1+0x384], R12 ;  /* 0x0003840c01007387 */ /* 0x0001e80000100800 */
[----:B------:R-:W-:Y:S01]  /*160f0*/  STL [R1+0x39c], R111 ;  /* 0x00039c6f01007387 */ /* 0x000fe20000100800 */
[----:B------:R-:W-:-:S03]  /*16100*/  SEL R9, R10, R9, !P3 ;  /* 0x000000090a097207 */ /* 0x000fc60005800000 */
[----:B------:R0:W-:Y:S01]  /*16110*/  STL [R1+0x380], R13 ;  /* 0x0003800d01007387 */ /* 0x0001e20000100800 */
[----:B------:R-:W-:-:S03]  /*16120*/  @!P4 IMAD.IADD R4, R4, 0x1, -R7 ;  /* 0x000000010404c824 */ /* 0x000fc600078e0a07 */
[----:B------:R0:W2:Y:S02]  /*16130*/  @P2 LDG.E.U16 R34, desc[UR16][R12.64] ;  /* 0x000000100c222981 */ /* 0x0000a4000c1e1500 */
[----:B0-----:R-:W-:Y:S02]  /*16140*/  @P2 IMAD.MOV.U32 R12, RZ, RZ, R111 ;  /* 0x000000ffff0c2224 */ /* 0x001fe400078e006f */
[----:B------:R-:W-:-:S05]  /*16150*/  @P2 IMAD.MOV.U32 R13, RZ, RZ, R112 ;  /* 0x000000ffff0d2224 */ /* 0x000fca00078e0070 */
[----:B------:R1:W2:Y:S02]  /*16160*/  @P2 LDG.E.U16 R33, desc[UR16][R12.64] ;  /* 0x000000100c212981 */ /* 0x0002a4000c1e1500 */
[----:B-1----:R-:W-:Y:S01]  /*16170*/  IMAD R12, R9, UR13, RZ ;  /* 0x0000000d090c7c24 */ /* 0x002fe2000f8e02ff */
[----:B---3--:R-:W-:Y:S02]  /*16180*/  ISETP.GT.U32.AND P6, PT, R7, R2, PT ;  /* 0x000000020700720c */ /* 0x008fe40003fc4070 */
[----:B----4-:R-:W-:Y:S02]  /*16190*/  ISETP.GE.AND P0, PT, R15, RZ, PT ;  /* 0x000000ff0f00720c */ /* 0x010fe40003f06270 */
[----:B------:R-:W3:Y:S09]  /*161a0*/  LDL R15, [R1+0xcd4] ;  /* 0x000cd400010f7983 */ /* 0x000ef20000100800 */
[----:B------:R-:W-:Y:S01]  /*161b0*/  @!P6 IMAD.IADD R2, R2, 0x1, -R7 ;  /* 0x000000010202e824 */ /* 0x000fe200078e0a07 */
[----:B------:R-:W-:Y:S03]  /*161c0*/  STL [R1+0x398], R112 ;  /* 0x0003987001007387 */ /* 0x000fe60000100800 */
[----:B------:R-:W-:Y:S01]  /*161d0*/  IMAD.MOV.U32 R9, RZ, RZ, R2 ;  /* 0x000000ffff097224 */ /* 0x000fe200078e0002 */
[----:B------:R-:W4:Y:S04]  /*161e0*/  LDL R125, [R1+0xccc] ;  /* 0x000ccc00017d7983 */ /* 0x000f280000100800 */
[----:B------:R-:W4:Y:S04]  /*161f0*/  LDL.LU R123, [R1+0x2c] ;  /* 0x00002c00017b7983 */ /* 0x000f280000300800 */
[----:B------:R-:W4:Y:S01]  /*16200*/  LDL.LU R2, [R1+0x124] ;  /* 0x0001240001027983 */ /* 0x000f220000300800 */
[----:B------:R-:W-:Y:S01]  /*16210*/  ISETP.GE.AND P5, PT, R11, RZ, PT ;  /* 0x000000ff0b00720c */ /* 0x000fe20003fa6270 */
[----:B------:R-:W-:-:S04]  /*16220*/  IMAD.MOV.U32 R11, RZ, RZ, R4 ;  /* 0x000000ffff0b7224 */ /* 0x000fc800078e0004 */
[----:B------:R-:W-:Y:S01]  /*16230*/  @!P0 IMAD.MOV R11, RZ, RZ, -R11 ;  /* 0x000000ffff0b8224 */ /* 0x000fe200078e0a0b */
[----:B------:R-:W-:-:S04]  /*16240*/  LEA R4, P0, R12, R6, 0x1 ;  /* 0x000000060c047211 */ /* 0x000fc800078008ff */
[----:B------:R-:W-:Y:S01]  /*16250*/  LEA.HI.X.SX32 R12, R12, R5, 0x1, P0 ;  /* 0x000000050c0c7211 */ /* 0x000fe200000f0eff */
[----:B------:R-:W-:Y:S04]  /*16260*/  STL [R1+0x3b4], R4 ;  /* 0x0003b40401007387 */ /* 0x000fe80000100800 */
[----:B------:R0:W-:Y:S01]  /*16270*/  STL [R1+0x3b0], R12 ;  /* 0x0003b00c01007387 */ /* 0x0001e20000100800 */
[----:B------:R-:W-:Y:S02]  /*16280*/  @P2 IMAD.MOV.U32 R13, RZ, RZ, R12 ;  /* 0x000000ffff0d2224 */ /* 0x000fe400078e000c */
[----:B0-----:R-:W-:Y:S02]  /*16290*/  @P2 IMAD.MOV.U32 R12, RZ, RZ, R4 ;  /* 0x000000ffff0c2224 */ /* 0x001fe400078e0004 */
[----:B------:R-:W4:Y:S01]  /*162a0*/  LDL R4, [R1+0xcc4] ;  /* 0x000cc40001047983 */ /* 0x000f220000100800 */
[----:B------:R-:W-:Y:S01]  /*162b0*/  ISETP.GT.U32.AND P4, PT, R7, R19, PT ;  /* 0x000000130700720c */ /* 0x000fe20003f84070 */
[----:B------:R-:W-:Y:S01]  /*162c0*/  @!P5 IMAD.MOV R9, RZ, RZ, -R9 ;  /* 0x000000ffff09d224 */ /* 0x000fe200078e0a09 */
[----:B------:R-:W-:-:S11]  /*162d0*/  SEL R11, R10, R11, !P3 ;  /* 0x0000000b0a0b7207 */ /* 0x000fd60005800000 */
[----:B------:R-:W-:Y:S01]  /*162e0*/  @!P4 IMAD.IADD R19, R19, 0x1, -R7 ;  /* 0x000000011313c824 */ /* 0x000fe200078e0a07 */
[----:B--2---:R-:W-:Y:S01]  /*162f0*/  ISETP.GT.U32.AND P4, PT, R7, R14, PT ;  /* 0x0000000e0700720c */ /* 0x004fe20003f84070 */
[----:B------:R-:W-:Y:S01]  /*16300*/  IMAD R11, R11, UR10, RZ ;  /* 0x0000000a0b0b7c24 */ /* 0x000fe2000f8e02ff */
[----:B------:R-:W-:Y:S01]  /*16310*/  SEL R9, R10, R9, !P3 ;  /* 0x000000090a097207 */ /* 0x000fe20005800000 */
[----:B------:R-:W0:Y:S01]  /*16320*/  LDCU UR10, c[0x0][0x3b0] ;  /* 0x00007600ff0a77ac */ /* 0x000e220008000800 */
[C---:B------:R-:W-:Y:S02]  /*16330*/  ISETP.GT.U32.AND P6, PT, R7.reuse, R16, PT ;  /* 0x000000100700720c */ /* 0x040fe40003fc4070 */
[----:B------:R-:W-:-:S07]  /*16340*/  ISETP.GT.U32.AND P0, PT, R7, R17, PT ;  /* 0x000000110700720c */ /* 0x000fce0003f04070 */
[--C-:B------:R-:W-:Y:S01]  /*16350*/  @!P4 IMAD.IADD R14, R14, 0x1, -R7.reuse ;  /* 0x000000010e0ec824 */ /* 0x100fe200078e0a07 */
[----:B------:R-:W-:Y:S01]  /*16360*/  LEA R111, P4, R11, R6, 0x1 ;  /* 0x000000060b6f7211 */ /* 0x000fe200078808ff */
[----:B------:R-:W-:Y:S01]  /*16370*/  IMAD R9, R9, UR12, RZ ;  /* 0x0000000c09097c24 */ /* 0x000fe2000f8e02ff */
[----:B------:R-:W-:Y:S01]  /*16380*/  PRMT R32, RZ, 0x7610, R32 ;  /* 0x00007610ff207816 */ /* 0x000fe20000000020 */
[----:B------:R-:W1:Y:S01]  /*16390*/  LDCU UR12, c[0x0][0x3b0] ;  /* 0x00007600ff0c77ac */ /* 0x000e620008000800 */
[----:B------:R-:W-:Y:S01]  /*163a0*/  LEA.HI.X.SX32 R11, R11, R5, 0x1, P4 ;  /* 0x000000050b0b7211 */ /* 0x000fe200020f0eff */
[--C-:B------:R-:W-:Y:S01]  /*163b0*/  @!P6 IMAD.IADD R16, R16, 0x1, -R7.reuse ;  /* 0x000000011010e824 */ /* 0x100fe200078e0a07 */
[----:B------:R-:W-:Y:S01]  /*163c0*/  STL [R1+0x3cc], R111 ;  /* 0x0003cc6f01007387 */ /* 0x000fe20000100800 */
[----:B------:R-:W-:-:S03]  /*163d0*/  @!P0 IMAD.IADD R17, R17, 0x1, -R7 ;  /* 0x0000000111118824 */ /* 0x000fc600078e0a07 */
[----:B------:R2:W4:Y:S01]  /*163e0*/  @P2 LDG.E.U16 R32, desc[UR16][R12.64] ;  /* 0x000000100c202981 */ /* 0x000522000c1e1500 */
[----:B------:R-:W-:-:S03]  /*163f0*/  ISETP.GT.U32.AND P4, PT, R7, R18, PT ;  /* 0x000000120700720c */ /* 0x000fc60003f84070 */
[----:B------:R2:W-:Y:S02]  /*16400*/  STL [R1+0x3c8], R11 ;  /* 0x0003c80b01007387 */ /* 0x0005e40000100800 */
[----:B--2---:R-:W-:Y:S02]  /*16410*/  @P2 IMAD.MOV.U32 R13, RZ, RZ, R11 ;  /* 0x000000ffff0d2224 */ /* 0x004fe400078e000b */
[----:B------:R-:W-:Y:S01]  /*16420*/  IMAD.MOV.U32 R11, RZ, RZ, R16 ;  /* 0x000000ffff0b7224 */ /* 0x000fe200078e0010 */
[----:B------:R-:W-:Y:S01]  /*16430*/  PRMT R31, RZ, 0x7610, R31 ;  /* 0x00007610ff1f7816 */ /* 0x000fe2000000001f */
[----:B------:R-:W-:-:S04]  /*16440*/  @P2 IMAD.MOV.U32 R12, RZ, RZ, R111 ;  /* 0x000000ffff0c2224 */ /* 0x000fc800078e006f */
[----:B------:R-:W-:Y:S01]  /*16450*/  @!P4 IMAD.IADD R18, R18, 0x1, -R7 ;  /* 0x000000011212c824 */ /* 0x000fe200078e0a07 */
[----:B------:R2:W4:Y:S01]  /*16460*/  @P2 LDG.E.U16 R31, desc[UR16][R12.64] ;  /* 0x000000100c1f2981 */ /* 0x000522000c1e1500 */
[----:B---3--:R-:W-:Y:S02]  /*16470*/  ISETP.GE.AND P5, PT, R15, RZ, PT ;  /* 0x000000ff0f00720c */ /* 0x008fe40003fa6270 */
[----:B------:R-:W-:-:S05]  /*16480*/  LEA R15, P0, R9, R6, 0x1 ;  /* 0x00000006090f7211 */ /* 0x000fca00078008ff */
[----:B------:R3:W-:Y:S04]  /*16490*/  STL [R1+0x3e4], R15 ;  /* 0x0003e40f01007387 */ /* 0x0007e80000100800 */
[----:B------:R-:W4:Y:S01]  /*164a0*/  LDL R16, [R1+0xcb4] ;  /* 0x000cb40001107983 */ /* 0x000f220000100800 */
[----:B------:R-:W-:Y:S01]  /*164b0*/  LEA.HI.X.SX32 R9, R9, R5, 0x1, P0 ;  /* 0x0000000509097211 */ /* 0x000fe200000f0eff */
[----:B--2---:R-:W-:-:S04]  /*164c0*/  @P2 IMAD.MOV.U32 R12, RZ, RZ, R15 ;  /* 0x000000ffff0c2224 */ /* 0x004fc800078e000f */
[----:B------:R2:W-:Y:S04]  /*164d0*/  STL [R1+0x3e0], R9 ;  /* 0x0003e00901007387 */ /* 0x0005e80000100800 */
[----:B---3--:R-:W3:Y:S01]  /*164e0*/  LDL.LU R15, [R1+0x130] ;  /* 0x00013000010f7983 */ /* 0x008ee20000300800 */
[----:B------:R-:W-:Y:S02]  /*164f0*/  @P2 IMAD.MOV.U32 R13, RZ, RZ, R9 ;  /* 0x000000ffff0d2224 */ /* 0x000fe400078e0009 */
[----:B--2---:R-:W-:Y:S02]  /*16500*/  IMAD.MOV.U32 R9, RZ, RZ, R17 ;  /* 0x000000ffff097224 */ /* 0x004fe400078e0011 */
[----:B------:R-:W2:Y:S01]  /*16510*/  LDL R17, [R1+0xcac] ;  /* 0x000cac0001117983 */ /* 0x000ea20000100800 */
[----:B----4-:R-:W-:-:S03]  /*16520*/  ISETP.GE.AND P4, PT, R4, RZ, PT ;  /* 0x000000ff0400720c */ /* 0x010fc60003f86270 */
[----:B------:R-:W4:Y:S01]  /*16530*/  LDL R4, [R1+0xcb0] ;  /* 0x000cb00001047983 */ /* 0x000f220000100800 */
[----:B------:R-:W-:Y:S01]  /*16540*/  @!P5 IMAD.MOV R11, RZ, RZ, -R11 ;  /* 0x000000ffff0bd224 */ /* 0x000fe200078e0a0b */
[----:B------:R-:W-:Y:S02]  /*16550*/  ISETP.GT.U32.AND P0, PT, R7, R123, PT ;  /* 0x0000007b0700720c */ /* 0x000fe40003f04070 */
[----:B------:R-:W-:Y:S02]  /*16560*/  PRMT R30, RZ, 0x7610, R30 ;  /* 0x00007610ff1e7816 */ /* 0x000fe4000000001e */
[----:B------:R-:W-:Y:S02]  /*16570*/  ISETP.GE.AND P6, PT, R125, RZ, PT ;  /* 0x000000ff7d00720c */ /* 0x000fe40003fc6270 */
[----:B------:R-:W-:Y:S02]  /*16580*/  SEL R11, R10, R11, !P3 ;  /* 0x0000000b0a0b7207 */ /* 0x000fe40005800000 */
[----:B------:R0:W3:Y:S05]  /*16590*/  @P2 LDG.E.U16 R30, desc[UR16][R12.64] ;  /* 0x000000100c1e2981 */ /* 0x0000ea000c1e1500 */
[----:B------:R-:W-:-:S02]  /*165a0*/  @!P0 IMAD.IADD R123, R123, 0x1, -R7 ;  /* 0x000000017b7b8824 */ /* 0x000fc400078e0a07 */
[----:B0-----:R-:W-:Y:S01]  /*165b0*/  IMAD R12, R11, UR10, RZ ;  /* 0x0000000a0b0c7c24 */ /* 0x001fe2000f8e02ff */
[----:B------:R-:W-:Y:S01]  /*165c0*/  ISETP.GT.U32.AND P5, PT, R7, R2, PT ;  /* 0x000000020700720c */ /* 0x000fe20003fa4070 */
[----:B------:R-:W-:Y:S01]  /*165d0*/  @!P6 IMAD.MOV R9, RZ, RZ, -R9 ;  /* 0x000000ffff09e224 */ /* 0x000fe200078e0a09 */
[----:B------:R-:W0:Y:S02]  /*165e0*/  LDCU UR10, c[0x0][0x3b0] ;  /* 0x00007600ff0a77ac */ /* 0x000e240008000800 */
[----:B------:R-:W-:-:S04]  /*165f0*/  LEA R13, P0, R12, R6, 0x1 ;  /* 0x000000060c0d7211 */ /* 0x000fc800078008ff */
[----:B------:R-:W-:Y:S01]  /*16600*/  LEA.HI.X.SX32 R12, R12, R5, 0x1, P0 ;  /* 0x000000050c0c7211 */ /* 0x000fe200000f0eff */
[----:B------:R1:W-:Y:S01]  /*16610*/  STL [R1+0x3fc], R13 ;  /* 0x0003fc0d01007387 */ /* 0x0003e20000100800 */
[----:B------:R-:W-:Y:S01]  /*16620*/  SEL R11, R10, R9, !P3 ;  /* 0x000000090a0b7207 */ /* 0x000fe20005800000 */
[----:B------:R-:W-:Y:S01]  /*16630*/  IMAD.MOV.U32 R9, RZ, RZ, R18 ;  /* 0x000000ffff097224 */ /* 0x000fe200078e0012 */
[----:B------:R-:W-:Y:S01]  /*16640*/  ISETP.GT.U32.AND P6, PT, R7, R19, PT ;  /* 0x000000130700720c */ /* 0x000fe20003fc4070 */
[----:B------:R-:W3:Y:S01]  /*16650*/  LDL.LU R18, [R1+0x12c] ;  /* 0x00012c0001127983 */ /* 0x000ee20000300800 */
[----:B-1----:R-:W-:-:S03]  /*16660*/  @P2 LOP3.LUT R13, R13, R12, RZ, 0x3c, !PT ;  /* 0x0000000c0d0d2212 */ /* 0x002fc600078e3cff */
[----:B------:R1:W-:Y:S01]  /*16670*/  STL [R1+0x3f8], R12 ;  /* 0x0003f80c01007387 */ /* 0x0003e20000100800 */
[----:B------:R-:W-:Y:S01]  /*16680*/  IMAD R11, R11, UR12, RZ ;  /* 0x0000000c0b0b7c24 */ /* 0x000fe2000f8e02ff */
[----:B------:R-:W-:Y:S01]  /*16690*/  PRMT R29, RZ, 0x7610, R29 ;  /* 0x00007610ff1d7816 */ /* 0x000fe2000000001d */
[----:B------:R-:W-:Y:S01]  /*166a0*/  @!P4 IMAD.MOV R9, RZ, RZ, -R9 ;  /* 0x000000ffff09c224 */ /* 0x000fe200078e0a09 */
[----:B------:R-:W-:Y:S01]  /*166b0*/  ISETP.GT.U32.AND P0, PT, R7, R14, PT ;  /* 0x0000000e0700720c */ /* 0x000fe20003f04070 */
[--C-:B------:R-:W-:Y:S01]  /*166c0*/  @!P5 IMAD.IADD R2, R2, 0x1, -R7.reuse ;  /* 0x000000010202d824 */ /* 0x100fe200078e0a07 */
[----:B-1----:R-:W-:Y:S02]  /*166d0*/  @P2 LOP3.LUT R12, R13, R12, RZ, 0x3c, !PT ;  /* 0x0000000c0d0c2212 */ /* 0x002fe400078e3cff */
[----:B------:R-:W-:Y:S01]  /*166e0*/  @!P6 IMAD.IADD R19, R19, 0x1, -R7 ;  /* 0x000000011313e824 */ /* 0x000fe200078e0a07 */
[----:B------:R-:W-:Y:S01]  /*166f0*/  LEA R111, P4, R11, R6, 0x1 ;  /* 0x000000060b6f7211 */ /* 0x000fe200078808ff */
[----:B------:R-:W1:Y:S01]  /*16700*/  LDCU UR12, c[0x0][0x3b0] ;  /* 0x00007600ff0c77ac */ /* 0x000e620008000800 */
[----:B------:R-:W-:-:S05]  /*16710*/  @P2 LOP3.LUT R13, R13, R12, RZ, 0x3c, !PT ;  /* 0x0000000c0d0d2212 */ /* 0x000fca00078e3cff */
[----:B------:R0:W3:Y:S04]  /*16720*/  @P2 LDG.E.U16 R29, desc[UR16][R12.64] ;  /* 0x000000100c1d2981 */ /* 0x0000e8000c1e1500 */
[----:B------:R-:W-:Y:S01]  /*16730*/  STL [R1+0x414], R111 ;  /* 0x0004146f01007387 */ /* 0x000fe20000100800 */
[----:B0-----:R-:W-:Y:S02]  /*16740*/  LEA.HI.X.SX32 R12, R11, R5, 0x1, P4 ;  /* 0x000000050b0c7211 */ /* 0x001fe400020f0eff */
[----:B------:R-:W-:Y:S01]  /*16750*/  SEL R11, R10, R9, !P3 ;  /* 0x000000090a0b7207 */ /* 0x000fe20005800000 */
[----:B------:R-:W-:Y:S01]  /*16760*/  IMAD.MOV.U32 R9, RZ, RZ, R19 ;  /* 0x000000ffff097224 */ /* 0x000fe200078e0013 */
[----:B------:R-:W-:Y:S01]  /*16770*/  PRMT R20, RZ, 0x7610, R20 ;  /* 0x00007610ff147816 */ /* 0x000fe20000000014 */
[----:B------:R-:W-:-:S02]  /*16780*/  @P2 IMAD.MOV.U32 R13, RZ, RZ, R12 ;  /* 0x000000ffff0d2224 */ /* 0x000fc400078e000c */
[----:B------:R-:W-:Y:S01]  /*16790*/  IMAD R11, R11, UR10, RZ ;  /* 0x0000000a0b0b7c24 */ /* 0x000fe2000f8e02ff */
[----:B------:R-:W-:Y:S01]  /*167a0*/  PRMT R28, RZ, 0x7610, R28 ;  /* 0x00007610ff1c7816 */ /* 0x000fe2000000001c */
[----:B------:R-:W-:Y:S01]  /*167b0*/  @!P0 IMAD.IADD R14, R14, 0x1, -R7 ;  /* 0x000000010e0e8824 */ /* 0x000fe200078e0a07 */
[----:B------:R-:W0:Y:S01]  /*167c0*/  LDCU UR10, c[0x0][0x3b0] ;  /* 0x00007600ff0a77ac */ /* 0x000e220008000800 */
[----:B------:R-:W-:Y:S02]  /*167d0*/  ISETP.GE.AND P5, PT, R16, RZ, PT ;  /* 0x000000ff1000720c */ /* 0x000fe40003fa6270 */
[----:B------:R-:W3:Y:S04]  /*167e0*/  LDL.LU R16, [R1+0x128] ;  /* 0x0001280001107983 */ /* 0x000ee80000300800 */
[----:B------:R0:W-:Y:S04]  /*167f0*/  STL [R1+0x410], R12 ;  /* 0x0004100c01007387 */ /* 0x0001e80000100800 */
[----:B------:R-:W3:Y:S03]  /*16800*/  LDL R124, [R1+0xbe0] ;  /* 0x000be000017c7983 */ /* 0x000ee60000100800 */
[----:B------:R-:W-:Y:S01]  /*16810*/  @!P5 IMAD.MOV R9, RZ, RZ, -R9 ;  /* 0x000000ffff09d224 */ /* 0x000fe200078e0a09 */
[----:B------:R-:W3:Y:S01]  /*16820*/  LDL R125, [R1+0xbf0] ;  /* 0x000bf000017d7983 */ /* 0x000ee20000100800 */
[----:B0-----:R-:W-:-:S05]  /*16830*/  @P2 IMAD.MOV.U32 R12, RZ, RZ, R111 ;  /* 0x000000ffff0c2224 */ /* 0x001fca00078e006f */
[----:B------:R0:W3:Y:S01]  /*16840*/  @P2 LDG.E.U16 R20, desc[UR16][R12.64] ;  /* 0x000000100c142981 */ /* 0x0000e2000c1e1500 */
[----:B----4-:R-:W-:Y:S02]  /*16850*/  ISETP.GE.AND P0, PT, R4, RZ, PT ;  /* 0x000000ff0400720c */ /* 0x010fe40003f06270 */
[----:B------:R-:W-:-:S04]  /*16860*/  LEA R4, P5, R11, R6, 0x1 ;  /* 0x000000060b047211 */ /* 0x000fc800078a08ff */
[----:B0-----:R-:W-:Y:S01]  /*16870*/  LEA.HI.X.SX32 R12, R11, R5, 0x1, P5 ;  /* 0x000000050b0c7211 */ /* 0x001fe200028f0eff */
[----:B------:R-:W-:Y:S01]  /*16880*/  STL [R1+0x42c], R4 ;  /* 0x00042c0401007387 */ /* 0x000fe20000100800 */
[----:B--2---:R-:W-:-:S03]  /*16890*/  ISETP.GE.AND P5, PT, R17, RZ, PT ;  /* 0x000000ff1100720c */ /* 0x004fc60003fa6270 */
[----:B------:R-:W2:Y:S04]  /*168a0*/  LDL R19, [R1+0xc00] ;  /* 0x000c000001137983 */ /* 0x000ea80000100800 */
[----:B------:R0:W-:Y:S04]  /*168b0*/  STL [R1+0x428], R12 ;  /* 0x0004280c01007387 */ /* 0x0001e80000100800 */
[----:B------:R-:W4:Y:S01]  /*168c0*/  LDL R17, [R1+0xc10] ;  /* 0x000c100001117983 */ /* 0x000f220000100800 */
[----:B------:R-:W-:Y:S01]  /*168d0*/  SEL R9, R10, R9, !P3 ;  /* 0x000000090a097207 */ /* 0x000fe20005800000 */
[----:B------:R-:W-:-:S02]  /*168e0*/  IMAD.MOV.U32 R11, RZ, RZ, R14 ;  /* 0x000000ffff0b7224 */ /* 0x000fc400078e000e */
[----:B------:R-:W-:Y:S02]  /*168f0*/  @P2 IMAD.MOV.U32 R13, RZ, RZ, R12 ;  /* 0x000000ffff0d2224 */ /* 0x000fe400078e000c */
[----:B-1----:R-:W-:Y:S01]  /*16900*/  IMAD R14, R9, UR12, RZ ;  /* 0x0000000c090e7c24 */ /* 0x002fe2000f8e02ff */
[C---:B------:R-:W-:Y:S01]  /*16910*/  ISETP.GT.U32.AND P6, PT, R7.reuse, R123, PT ;  /* 0x0000007b0700720c */ /* 0x040fe20003fc4070 */
[----:B0-----:R-:W-:Y:S01]  /*16920*/  @P2 IMAD.MOV.U32 R12, RZ, RZ, R4 ;  /* 0x000000ffff0c2224 */ /* 0x001fe200078e0004 */
[----:B---3--:R-:W-:Y:S01]  /*16930*/  ISETP.GT.U32.AND P4, PT, R7, R15, PT ;  /* 0x0000000f0700720c */ /* 0x008fe20003f84070 */
[----:B------:R-:W-:Y:S01]  /*16940*/  @!P0 IMAD.MOV R11, RZ, RZ, -R11 ;  /* 0x000000ffff0b8224 */ /* 0x000fe200078e0a0b */
[----:B------:R-:W-:Y:S01]  /*16950*/  LEA R4, P0, R14, R6, 0x1 ;  /* 0x000000060e047211 */ /* 0x000fe200078008ff */
[----:B------:R-:W0:Y:S01]  /*16960*/  LDCU UR12, c[0x0][0x3b0] ;  /* 0x00007600ff0c77ac */ /* 0x000e220008000800 */
[----:B------:R1:W3:Y:S01]  /*16970*/  @P2 LDG.E.U16 R28, desc[UR16][R12.64] ;  /* 0x000000100c1c2981 */ /* 0x0002e2000c1e1500 */
[----:B------:R-:W-:-:S03]  /*16980*/  PRMT R27, RZ, 0x7610, R27 ;  /* 0x00007610ff1b7816 */ /* 0x000fc6000000001b */
[----:B------:R-:W-:Y:S01]  /*16990*/  STL [R1+0x43c], R4 ;  /* 0x00043c0401007387 */ /* 0x000fe20000100800 */
[----:B-1----:R-:W-:Y:S02]  /*169a0*/  LEA.HI.X.SX32 R12, R14, R5, 0x1, P0 ;  /* 0x000000050e0c7211 */ /* 0x002fe400000f0eff */
[--C-:B------:R-:W-:Y:S01]  /*169b0*/  @!P6 IMAD.IADD R123, R123, 0x1, -R7.reuse ;  /* 0x000000017b7be824 */ /* 0x100fe200078e0a07 */
[----:B------:R-:W-:Y:S02]  /*169c0*/  SEL R11, R10, R11, !P3 ;  /* 0x0000000b0a0b7207 */ /* 0x000fe40005800000 */
[----:B------:R1:W-:Y:S01]  /*169d0*/  STL [R1+0x438], R12 ;  /* 0x0004380c01007387 */ /* 0x0003e20000100800 */
[----:B------:R-:W-:Y:S02]  /*169e0*/  @P2 IMAD.MOV.U32 R13, RZ, RZ, R12 ;  /* 0x000000ffff0d2224 */ /* 0x000fe400078e000c */
[----:B------:R-:W-:Y:S01]  /*169f0*/  @!P4 IMAD.IADD R15, R15, 0x1, -R7 ;  /* 0x000000010f0fc824 */ /* 0x000fe200078e0a07 */
[----:B------:R-:W-:Y:S01]  /*16a00*/  ISETP.GT.U32.AND P4, PT, R7, R18, PT ;  /* 0x000000120700720c */ /* 0x000fe20003f84070 */
[----:B-1----:R-:W-:-:S02]  /*16a10*/  @P2 IMAD.MOV.U32 R12, RZ, RZ, R4 ;  /* 0x000000ffff0c2224 */ /* 0x002fc400078e0004 */
[----:B------:R-:W-:-:S03]  /*16a20*/  IMAD.MOV.U32 R9, RZ, RZ, R123 ;  /* 0x000000ffff097224 */ /* 0x000fc600078e007b */
[----:B------:R1:W3:Y:S01]  /*16a30*/  @P2 LDG.E.U16 R27, desc[UR16][R12.64] ;  /* 0x000000100c1b2981 */ /* 0x0002e2000c1e1500 */
[----:B------:R-:W-:Y:S02]  /*16a40*/  @!P5 IMAD.MOV R9, RZ, RZ, -R9 ;  /* 0x000000ffff09d224 */ /* 0x000fe400078e0a09 */
[----:B-1----:R-:W-:-:S05]  /*16a50*/  IMAD R12, R11, UR10, RZ ;  /* 0x0000000a0b0c7c24 */ /* 0x002fca000f8e02ff */
[----:B------:R-:W-:Y:S01]  /*16a60*/  LEA R4, P5, R12, R6, 0x1 ;  /* 0x000000060c047211 */ /* 0x000fe200078a08ff */
[----:B------:R-:W-:Y:S01]  /*16a70*/  @!P4 IMAD.IADD R18, R18, 0x1, -R7 ;  /* 0x000000011212c824 */ /* 0x000fe200078e0a07 */
[----:B------:R-:W-:Y:S02]  /*16a80*/  SEL R11, R10, R9, !P3 ;  /* 0x000000090a0b7207 */ /* 0x000fe40005800000 */
[----:B------:R-:W-:Y:S01]  /*16a90*/  LEA.HI.X.SX32 R12, R12, R5, 0x1, P5 ;  /* 0x000000050c0c7211 */ /* 0x000fe200028f0eff */
[----:B------:R-:W-:Y:S01]  /*16aa0*/  STL [R1+0x44c], R4 ;  /* 0x00044c0401007387 */ /* 0x000fe20000100800 */
[----:B------:R-:W-:Y:S01]  /*16ab0*/  PRMT R26, RZ, 0x7610, R26 ;  /* 0x00007610ff1a7816 */ /* 0x000fe2000000001a */
[----:B------:R-:W-:Y:S02]  /*16ac0*/  IMAD.MOV.U32 R9, RZ, RZ, R2 ;  /* 0x000000ffff097224 */ /* 0x000fe400078e0002 */
[----:B------:R1:W-:Y:S01]  /*16ad0*/  STL [R1+0x448], R12 ;  /* 0x0004480c01007387 */ /* 0x0003e20000100800 */
[----:B------:R-:W-:-:S02]  /*16ae0*/  @P2 IMAD.MOV.U32 R13, RZ, RZ, R12 ;  /* 0x000000ffff0d2224 */ /* 0x000fc400078e000c */
[----:B0-----:R-:W-:Y:S01]  /*16af0*/  IMAD R11, R11, UR12, RZ ;  /* 0x0000000c0b0b7c24 */ /* 0x001fe2000f8e02ff */
[----:B------:R-:W-:Y:S01]  /*16b00*/  PRMT R21, RZ, 0x7610, R21 ;  /* 0x00007610ff157816 */ /* 0x000fe20000000015 */
[----:B------:R-:W0:Y:S01]  /*16b10*/  LDCU UR12, c[0x0][0x3b0] ;  /* 0x00007600ff0c77ac */ /* 0x000e220008000800 */
[----:B-1----:R-:W-:-:S05]  /*16b20*/  @P2 IMAD.MOV.U32 R12, RZ, RZ, R4 ;  /* 0x000000ffff0c2224 */ /* 0x002fca00078e0004 */
[----:B------:R1:W3:Y:S02]  /*16b30*/  @P2 LDG.E.U16 R26, desc[UR16][R12.64] ;  /* 0x000000100c1a2981 */ /* 0x0002e4000c1e1500 */
[----:B-1----:R-:W-:Y:S01]  /*16b40*/  IMAD.MOV.U32 R12, RZ, RZ, R15 ;  /* 0x000000ffff0c7224 */ /* 0x002fe200078e000f */
[----:B------:R-:W-:Y:S02]  /*16b50*/  PRMT R23, RZ, 0x7610, R23 ;  /* 0x00007610ff177816 */ /* 0x000fe40000000017 */
[----:B------:R-:W-:Y:S02]  /*16b60*/  PRMT R22, RZ, 0x7610, R22 ;  /* 0x00007610ff167816 */ /* 0x000fe40000000016 */
[----:B------:R-:W-:Y:S02]  /*16b70*/  PRMT R25, RZ, 0x7610, R25 ;  /* 0x00007610ff197816 */ /* 0x000fe40000000019 */
[----:B------:R-:W-:Y:S02]  /*16b80*/  PRMT R24, RZ, 0x7610, R24 ;  /* 0x00007610ff187816 */ /* 0x000fe40000000018 */
[----:B------:R-:W-:-:S02]  /*16b90*/  LOP3.LUT R111, R0, 0x1b4, RZ, 0xfc, !PT ;  /* 0x000001b4006f7812 */ /* 0x000fc400078efcff */
[----:B------:R-:W-:Y:S02]  /*16ba0*/  ISETP.GT.U32.AND P6, PT, R7, R16, PT ;  /* 0x000000100700720c */ /* 0x000fe40003fc4070 */
[----:B------:R-:W-:Y:S02]  /*16bb0*/  ISETP.GE.AND P0, PT, R124, RZ, PT ;  /* 0x000000ff7c00720c */ /* 0x000fe40003f06270 */
[----:B------:R-:W-:-:S09]  /*16bc0*/  ISETP.GE.AND P4, PT, R125, RZ, PT ;  /* 0x000000ff7d00720c */ /* 0x000fd20003f86270 */
[----:B------:R-:W-:Y:S01]  /*16bd0*/  @!P6 IMAD.IADD R16, R16, 0x1, -R7 ;  /* 0x000000011010e824 */ /* 0x000fe200078e0a07 */
[----:B------:R-:W-:Y:S01]  /*16be0*/  LEA R2, P6, R11, R6, 0x1 ;  /* 0x000000060b027211 */ /* 0x000fe200078c08ff */
[----:B------:R-:W-:-:S03]  /*16bf0*/  @!P0 IMAD.MOV R9, RZ, RZ, -R9 ;  /* 0x000000ffff098224 */ /* 0x000fc600078e0a09 */
[----:B------:R-:W-:Y:S01]  /*16c00*/  LEA.HI.X.SX32 R4, R11, R5, 0x1, P6 ;  /* 0x000000050b047211 */ /* 0x000fe200030f0eff */
[----:B------:R-:W-:Y:S02]  /*16c10*/  IMAD.MOV.U32 R11, RZ, RZ, R18 ;  /* 0x000000ffff0b7224 */ /* 0x000fe400078e0012 */
[----:B------:R-:W-:Y:S01]  /*16c20*/  @!P4 IMAD.MOV R12, RZ, RZ, -R12 ;  /* 0x000000ffff0cc224 */ /* 0x000fe200078e0a0c */
[C---:B------:R-:W-:Y:S01]  /*16c30*/  SEL R13, R10.reuse, R9, !P3 ;  /* 0x000000090a0d7207 */ /* 0x040fe20005800000 */
[----:B------:R-:W-:Y:S02]  /*16c40*/  IMAD.MOV.U32 R9, RZ, RZ, R16 ;  /* 0x000000ffff097224 */ /* 0x000fe400078e0010 */
[----:B------:R-:W-:Y:S01]  /*16c50*/  @P2 IMAD.MOV.U32 R14, RZ, RZ, R2 ;  /* 0x000000ffff0e2224 */ /* 0x000fe200078e0002 */
[----:B------:R-:W-:Y:S01]  /*16c60*/  SEL R12, R10, R12, !P3 ;  /* 0x0000000c0a0c7207 */ /* 0x000fe20005800000 */
[----:B------:R-:W-:Y:S02]  /*16c70*/  IMAD R13, R13, UR7, RZ ;  /* 0x000000070d0d7c24 */ /* 0x000fe4000f8e02ff */
[----:B------:R-:W-:Y:S01]  /*16c80*/  @P2 IMAD.MOV.U32 R15, RZ, RZ, R4 ;  /* 0x000000ffff0f2224 */ /* 0x000fe200078e0004 */
[----:B------:R1:W-:Y:S04]  /*16c90*/  STL [R1+0x45c], R2 ;  /* 0x00045c0201007387 */ /* 0x0003e80000100800 */
[----:B------:R0:W3:Y:S04]  /*16ca0*/  @P2 LDG.E.U16 R21, desc[UR16][R14.64] ;  /* 0x000000100e152981 */ /* 0x0000e8000c1e1500 */
[----:B------:R1:W-:Y:S01]  /*16cb0*/  STL [R1+0x458], R4 ;  /* 0x0004580401007387 */ /* 0x0003e20000100800 */
[----:B0-----:R-:W-:Y:S01]  /*16cc0*/  IMAD R14, R12, UR7, RZ ;  /* 0x000000070c0e7c24 */ /* 0x001fe2000f8e02ff */
[----:B--2---:R-:W-:-:S02]  /*16cd0*/  ISETP.GE.AND P5, PT, R19, RZ, PT ;  /* 0x000000ff1300720c */ /* 0x004fc40003fa6270 */
[----:B----4-:R-:W-:-:S11]  /*16ce0*/  ISETP.GE.AND P0, PT, R17, RZ, PT ;  /* 0x000000ff1100720c */ /* 0x010fd60003f06270 */
[----:B------:R-:W-:-:S05]  /*16cf0*/  @!P5 IMAD.MOV R11, RZ, RZ, -R11 ;  /* 0x000000ffff0bd224 */ /* 0x000fca00078e0a0b */
[----:B------:R-:W-:Y:S01]  /*16d00*/  SEL R11, R10, R11, !P3 ;  /* 0x0000000b0a0b7207 */ /* 0x000fe20005800000 */
[----:B------:R-:W-:Y:S01]  /*16d10*/  @!P0 IMAD.MOV R9, RZ, RZ, -R9 ;  /* 0x000000ffff098224 */ /* 0x000fe200078e0a09 */
[----:B-1----:R-:W-:-:S03]  /*16d20*/  LEA R2, P0, R13, R6, 0x1 ;  /* 0x000000060d027211 */ /* 0x002fc600078008ff */
[----:B------:R-:W-:Y:S01]  /*16d30*/  IMAD R11, R11, UR7, RZ ;  /* 0x000000070b0b7c24 */ /* 0x000fe2000f8e02ff */
[----:B------:R-:W-:Y:S02]  /*16d40*/  LEA.HI.X.SX32 R4, R13, R5, 0x1, P0 ;  /* 0x000000050d047211 */ /* 0x000fe400000f0eff */
[-C--:B------:R-:W-:Y:S01]  /*16d50*/  LEA R17, P0, R14, R6.reuse, 0x1 ;  /* 0x000000060e117211 */ /* 0x080fe200078008ff */
[----:B------:R-:W-:Y:S01]  /*16d60*/  @P2 IMAD.MOV.U32 R12, RZ, RZ, R2 ;  /* 0x000000ffff0c2224 */ /* 0x000fe200078e0002 */
[----:B------:R-:W-:Y:S01]  /*16d70*/  SEL R9, R10, R9, !P3 ;  /* 0x000000090a097207 */ /* 0x000fe20005800000 */
[----:B------:R-:W-:Y:S01]  /*16d80*/  @P2 IMAD.MOV.U32 R13, RZ, RZ, R4 ;  /* 0x000000ffff0d2224 */ /* 0x000fe200078e0004 */
[-C--:B------:R-:W-:Y:S02]  /*16d90*/  LEA.HI.X.SX32 R18, R14, R5.reuse, 0x1, P0 ;  /* 0x000000050e127211 */ /* 0x080fe400000f0eff */
[----:B------:R-:W-:Y:S01]  /*16da0*/  LEA R15, P4, R11, R6, 0x1 ;  /* 0x000000060b0f7211 */ /* 0x000fe200078808ff */
[----:B------:R-:W-:Y:S01]  /*16db0*/  IMAD R9, R9, UR7, RZ ;  /* 0x0000000709097c24 */ /* 0x000fe2000f8e02ff */
[----:B------:R0:W2:Y:S02]  /*16dc0*/  @P2 LDG.E.U16 R23, desc[UR16][R12.64] ;  /* 0x000000100c172981 */ /* 0x0000a4000c1e1500 */
[----:B------:R-:W-:-:S02]  /*16dd0*/  LEA.HI.X.SX32 R16, R11, R5, 0x1, P4 ;  /* 0x000000050b107211 */ /* 0x000fc400020f0eff */
[----:B------:R1:W-:Y:S01]  /*16de0*/  STL [R1+0x64], R2 ;  /* 0x0000640201007387 */ /* 0x0003e20000100800 */
[----:B0-----:R-:W-:Y:S02]  /*16df0*/  @P2 IMAD.MOV.U32 R12, RZ, RZ, R17 ;  /* 0x000000ffff0c2224 */ /* 0x001fe400078e0011 */
[----:B------:R-:W-:Y:S01]  /*16e00*/  @P2 IMAD.MOV.U32 R13, RZ, RZ, R18 ;  /* 0x000000ffff0d2224 */ /* 0x000fe200078e0012 */
[----:B-1----:R-:W-:Y:S01]  /*16e10*/  LEA R2, P5, R9, R6, 0x1 ;  /* 0x0000000609027211 */ /* 0x002fe200078a08ff */
[----:B------:R0:W-:Y:S04]  /*16e20*/  STL [R1+0x60], R4 ;  /* 0x0000600401007387 */ /* 0x0001e80000100800 */
[----:B------:R1:W4:Y:S01]  /*16e30*/  @P2 LDG.E.U16 R22, desc[UR16][R12.64] ;  /* 0x000000100c162981 */ /* 0x000322000c1e1500 */
[----:B------:R-:W-:-:S03]  /*16e40*/  LOP3.LUT R11, R0, 0x19e, RZ, 0xfc, !PT ;  /* 0x0000019e000b7812 */ /* 0x000fc600078efcff */
[----:B------:R-:W-:Y:S01]  /*16e50*/  STL [R1+0x74], R17 ;  /* 0x0000741101007387 */ /* 0x000fe20000100800 */
[----:B0-----:R-:W-:Y:S01]  /*16e60*/  LEA.HI.X.SX32 R4, R9, R5, 0x1, P5 ;  /* 0x0000000509047211 */ /* 0x001fe200028f0eff */
[----:B-1----:R-:W-:Y:S02]  /*16e70*/  @P2 IMAD.MOV.U32 R12, RZ, RZ, R15 ;  /* 0x000000ffff0c2224 */ /* 0x002fe400078e000f */
[----:B------:R-:W-:Y:S01]  /*16e80*/  @P2 IMAD.MOV.U32 R13, RZ, RZ, R16 ;  /* 0x000000ffff0d2224 */ /* 0x000fe200078e0010 */
[----:B------:R-:W-:Y:S01]  /*16e90*/  STL [R1+0x84], R15 ;  /* 0x0000840f01007387 */ /* 0x000fe20000100800 */
[----:B------:R-:W-:-:S03]  /*16ea0*/  LOP3.LUT R9, R0, 0x19c, RZ, 0xfc, !PT ;  /* 0x0000019c00097812 */ /* 0x000fc600078efcff */
[----:B------:R-:W-:Y:S01]  /*16eb0*/  STL [R1+0x70], R18 ;  /* 0x0000701201007387 */ /* 0x000fe20000100800 */
[----:B------:R-:W-:-:S03]  /*16ec0*/  LOP3.LUT R14, R0, 0x1a4, RZ, 0xfc, !PT ;  /* 0x000001a4000e7812 */ /* 0x000fc600078efcff */
[----:B------:R0:W-:Y:S04]  /*16ed0*/  STL [R1+0x94], R2 ;  /* 0x0000940201007387 */ /* 0x0001e80000100800 */
[----:B------:R1:W2:Y:S04]  /*16ee0*/  @P2 LDG.E.U16 R25, desc[UR16][R12.64] ;  /* 0x000000100c192981 */ /* 0x0002a8000c1e1500 */
[----:B------:R-:W-:Y:S04]  /*16ef0*/  STL [R1+0x80], R16 ;  /* 0x0000801001007387 */ /* 0x000fe80000100800 */
[----:B------:R0:W-:Y:S01]  /*16f00*/  STL [R1+0x90], R4 ;  /* 0x0000900401007387 */ /* 0x0001e20000100800 */
[----:B-1----:R-:W-:-:S02]  /*16f10*/  @P2 IMAD.MOV.U32 R12, RZ, RZ, R2 ;  /* 0x000000ffff0c2224 */ /* 0x002fc400078e0002 */
[----:B------:R-:W-:Y:S01]  /*16f20*/  @P2 IMAD.MOV.U32 R13, RZ, RZ, R4 ;  /* 0x000000ffff0d2224 */ /* 0x000fe200078e0004 */
[----:B------:R1:W-:Y:S01]  /*16f30*/  STL [R1+0xba8], R9 ;  /* 0x000ba80901007387 */ /* 0x0003e20000100800 */
[----:B0-----:R-:W-:-:S03]  /*16f40*/  LOP3.LUT R2, R0, 0x1ac, RZ, 0xfc, !PT ;  /* 0x000001ac00027812 */ /* 0x001fc600078efcff */
[----:B------:R0:W-:Y:S01]  /*16f50*/  STL [R1+0xba4], R11 ;  /* 0x000ba40b01007387 */ /* 0x0001e20000100800 */
[----:B------:R-:W-:-:S03]  /*16f60*/  LOP3.LUT R4, R0, 0x1a6, RZ, 0xfc, !PT ;  /* 0x000001a600047812 */ /* 0x000fc600078efcff */
[----:B------:R0:W2:Y:S01]  /*16f70*/  @P2 LDG.E.U16 R24, desc[UR16][R12.64] ;  /* 0x000000100c182981 */ /* 0x0000a2000c1e1500 */
[----:B-1----:R-:W-:-:S03]  /*16f80*/  IABS R9, R9 ;  /* 0x0000000900097213 */ /* 0x002fc60000000000 */
[----:B------:R1:W-:Y:S01]  /*16f90*/  STL [R1+0xba0], R14 ;  /* 0x000ba00e01007387 */ /* 0x0003e20000100800 */
[----:B0-----:R-:W-:Y:S01]  /*16fa0*/  IABS R11, R11 ;  /* 0x0000000b000b7213 */ /* 0x001fe20000000000 */
[C---:B------:R-:W-:Y:S01]  /*16fb0*/  IMAD.HI.U32 R15, R8.reuse, R9, RZ ;  /* 0x00000009080f7227 */ /* 0x040fe200078e00ff */
[----:B------:R-:W-:Y:S02]  /*16fc0*/  IABS R12, R14 ;  /* 0x0000000e000c7213 */ /* 0x000fe40000000000 */
[----:B------:R-:W-:Y:S02]  /*16fd0*/  IABS R13, R4 ;  /* 0x00000004000d7213 */ /* 0x000fe40000000000 */
[----:B-1----:R-:W-:Y:S01]  /*16fe0*/  IABS R14, R2 ;  /* 0x00000002000e7213 */ /* 0x002fe20000000000 */
[----:B------:R-:W-:-:S04]  /*16ff0*/  IMAD.HI.U32 R18, R8, R11, RZ ;  /* 0x0000000b08127227 */ /* 0x000fc800078e00ff */
[----:B------:R-:W-:-:S04]  /*17000*/  IMAD.HI.U32 R17, R8, R12, RZ ;  /* 0x0000000c08117227 */ /* 0x000fc800078e00ff */
[----:B------:R-:W-:-:S04]  /*17010*/  IMAD.HI.U32 R16, R8, R13, RZ ;  /* 0x0000000d08107227 */ /* 0x000fc800078e00ff */
[----:B------:R-:W-:Y:S02]  /*17020*/  IMAD.MOV R15, RZ, RZ, -R15 ;  /* 0x000000ffff0f7224 */ /* 0x000fe400078e0a0f */
[----:B------:R-:W-:-:S04]  /*17030*/  IMAD.HI.U32 R19, R8, R14, RZ ;  /* 0x0000000e08137227 */ /* 0x000fc800078e00ff */
[----:B------:R-:W-:Y:S02]  /*17040*/  IMAD.MOV R18, RZ, RZ, -R18 ;  /* 0x000000ffff127224 */ /* 0x000fe400078e0a12 */
[----:B------:R-:W-:Y:S02]  /*17050*/  IMAD.MOV R17, RZ, RZ, -R17 ;  /* 0x000000ffff117224 */ /* 0x000fe400078e0a11 */
[----:B------:R-:W-:Y:S02]  /*17060*/  IMAD.MOV R16, RZ, RZ, -R16 ;  /* 0x000000ffff107224 */ /* 0x000fe400078e0a10 */
[C---:B------:R-:W-:Y:S02]  /*17070*/  IMAD R9, R7.reuse, R15, R9 ;  /* 0x0000000f07097224 */ /* 0x040fe400078e0209 */
[----:B------:R-:W-:Y:S02]  /*17080*/  IMAD.MOV R15, RZ, RZ, -R19 ;  /* 0x000000ffff0f7224 */ /* 0x000fe400078e0a13 */
[C---:B------:R-:W-:Y:S01]  /*17090*/  IMAD R11, R7.reuse, R18, R11 ;  /* 0x00000012070b7224 */ /* 0x040fe200078e020b */
[----:B------:R-:W-:Y:S01]  /*170a0*/  STL [R1+0xb9c], R4 ;  /* 0x000b9c0401007387 */ /* 0x000fe20000100800 */
[----:B------:R-:W-:-:S02]  /*170b0*/  IMAD R12, R7, R17, R12 ;  /* 0x00000011070c7224 */ /* 0x000fc400078e020c */
[C---:B------:R-:W-:Y:S01]  /*170c0*/  IMAD R13, R7.reuse, R16, R13 ;  /* 0x00000010070d7224 */ /* 0x040fe200078e020d */
[----:B------:R0:W-:Y:S01]  /*170d0*/  STL [R1+0xb98], R2 ;  /* 0x000b980201007387 */ /* 0x0001e20000100800 */
[----:B------:R-:W-:-:S03]  /*170e0*/  IMAD R14, R7, R15, R14 ;  /* 0x0000000f070e7224 */ /* 0x000fc600078e020e */
[----:B------:R1:W-:Y:S04]  /*170f0*/  STL [R1+0xf5c], R9 ;  /* 0x000f5c0901007387 */ /* 0x0003e80000100800 */
[----:B------:R-:W-:Y:S01]  /*17100*/  STL [R1+0xf58], R11 ;  /* 0x000f580b01007387 */ /* 0x000fe20000100800 */
[----:B0-----:R-:W-:-:S03]  /*17110*/  LOP3.LUT R2, R0, 0x1ae, RZ, 0xfc, !PT ;  /* 0x000001ae00027812 */ /* 0x001fc600078efcff */
[----:B------:R-:W-:Y:S01]  /*17120*/  STL [R1+0xf60], R12 ;  /* 0x000f600c01007387 */ /* 0x000fe20000100800 */
[----:B-1----:R-:W-:-:S03]  /*17130*/  LOP3.LUT R9, R0, 0x1b6, RZ, 0xfc, !PT ;  /* 0x000001b600097812 */ /* 0x002fc600078efcff */
[----:B------:R-:W-:Y:S01]  /*17140*/  STL [R1+0xf64], R13 ;  /* 0x000f640d01007387 */ /* 0x000fe20000100800 */
[----:B------:R-:W-:-:S03]  /*17150*/  LOP3.LUT R4, R0, 0x1bc, RZ, 0xfc, !PT ;  /* 0x000001bc00047812 */ /* 0x000fc600078efcff */
[----:B------:R-:W-:Y:S01]  /*17160*/  STL [R1+0xf68], R14 ;  /* 0x000f680e01007387 */ /* 0x000fe20000100800 */
[----:B------:R-:W-:-:S03]  /*17170*/  IABS R15, R2 ;  /* 0x00000002000f7213 */ /* 0x000fc60000000000 */
[----:B------:R0:W-:Y:S04]  /*17180*/  STL [R1+0xb94], R2 ;  /* 0x000b940201007387 */ /* 0x0001e80000100800 */
[----:B------:R-:W-:Y:S04]  /*17190*/  STL [R1+0xb90], R111 ;  /* 0x000b906f01007387 */ /* 0x000fe80000100800 */
[----:B------:R-:W-:Y:S01]  /*171a0*/  STL [R1+0xf6c], R0 ;  /* 0x000f6c0001007387 */ /* 0x000fe20000100800 */
[----:B0-----:R-:W-:-:S03]  /*171b0*/  LOP3.LUT R2, R0, 0x1be, RZ, 0xfc, !PT ;  /* 0x000001be00027812 */ /* 0x001fc600078efcff */
[----:B------:R-:W-:Y:S04]  /*171c0*/  STL [R1+0xb8c], R9 ;  /* 0x000b8c0901007387 */ /* 0x000fe80000100800 */
[----:B------:R-:W-:Y:S01]  /*171d0*/  STL [R1+0xf78], R0 ;  /* 0x000f780001007387 */ /* 0x000fe20000100800 */
[----:B------:R-:W-:-:S03]  /*171e0*/  IABS R18, R111 ;  /* 0x0000006f00127213 */ /* 0x000fc60000000000 */
[----:B------:R0:W-:Y:S01]  /*171f0*/  STL [R1+0xb88], R4 ;  /* 0x000b880401007387 */ /* 0x0001e20000100800 */
[----:B------:R-:W-:-:S03]  /*17200*/  IMAD.HI.U32 R113, R8, R15, RZ ;  /* 0x0000000f08717227 */ /* 0x000fc600078e00ff */
[----:B------:R-:W-:Y:S04]  /*17210*/  STL [R1+0xf88], R0 ;  /* 0x000f880001007387 */ /* 0x000fe80000100800 */
[----:B------:R1:W-:Y:S04]  /*17220*/  STL [R1+0xb84], R2 ;  /* 0x000b840201007387 */ /* 0x0003e80000100800 */
[----:B------:R-:W2:Y:S01]  /*17230*/  LDL.LU R116, [R1+0x33c] ;  /* 0x00033c0001747983 */ /* 0x000ea20000300800 */
[----:B------:R-:W-:-:S03]  /*17240*/  IMAD.MOV R113, RZ, RZ, -R113 ;  /* 0x000000ffff717224 */ /* 0x000fc600078e0a71 */
[----:B------:R-:W2:Y:S01]  /*17250*/  LDL.LU R117, [R1+0x334] ;  /* 0x0003340001757983 */ /* 0x000ea20000300800 */
[----:B------:R-:W-:-:S03]  /*17260*/  IMAD.HI.U32 R115, R8, R18, RZ ;  /* 0x0000001208737227 */ /* 0x000fc600078e00ff */
[----:B------:R-:W2:Y:S01]  /*17270*/  LDL.LU R120, [R1+0x32c] ;  /* 0x00032c0001787983 */ /* 0x000ea20000300800 */
[----:B------:R-:W-:-:S03]  /*17280*/  IABS R17, R9 ;  /* 0x0000000900117213 */ /* 0x000fc60000000000 */
[----:B------:R-:W3:Y:S01]  /*17290*/  LDL.LU R121, [R1+0x324] ;  /* 0x0003240001797983 */ /* 0x000ee20000300800 */
[----:B------:R-:W-:-:S03]  /*172a0*/  IABS R16, R4 ;  /* 0x0000000400107213 */ /* 0x000fc60000000000 */
[----:B------:R-:W4:Y:S01]  /*172b0*/  LDL.LU R118, [R1+0x31c] ;  /* 0x00031c0001767983 */ /* 0x000f220000300800 */
[----:B------:R-:W-:-:S03]  /*172c0*/  IMAD R15, R7, R113, R15 ;  /* 0x00000071070f7224 */ /* 0x000fc600078e020f */
[----:B------:R-:W4:Y:S01]  /*172d0*/  LDL.LU R122, [R1+0x318] ;  /* 0x00031800017a7983 */ /* 0x000f220000300800 */
[----:B------:R-:W-:Y:S01]  /*172e0*/  IMAD.MOV R113, RZ, RZ, -R115 ;  /* 0x000000ffff717224 */ /* 0x000fe200078e0a73 */
[----:B------:R-:W-:Y:S01]  /*172f0*/  IABS R19, R2 ;  /* 0x0000000200137213 */ /* 0x000fe20000000000 */
[C---:B0-----:R-:W-:Y:S01]  /*17300*/  IMAD.HI.U32 R4, R8.reuse, R17, RZ ;  /* 0x0000001108047227 */ /* 0x041fe200078e00ff */
[----:B------:R-:W4:Y:S03]  /*17310*/  LDL.LU R123, [R1+0x30c] ;  /* 0x00030c00017b7983 */ /* 0x000f260000300800 */
[----:B-1----:R-:W-:Y:S01]  /*17320*/  IMAD.HI.U32 R2, R8, R16, RZ ;  /* 0x0000001008027227 */ /* 0x002fe200078e00ff */
[----:B------:R-:W4:Y:S03]  /*17330*/  LDL.LU R124, [R1+0x308] ;  /* 0x00030800017c7983 */ /* 0x000f260000300800 */
[----:B------:R-:W-:Y:S01]  /*17340*/  IMAD R18, R7, R113, R18 ;  /* 0x0000007107127224 */ /* 0x000fe200078e0212 */
[----:B------:R-:W-:Y:S01]  /*17350*/  STL [R1+0xf70], R8 ;  /* 0x000f700801007387 */ /* 0x000fe20000100800 */
[----:B------:R-:W-:-:S02]  /*17360*/  IMAD.MOV R115, RZ, RZ, -R4 ;  /* 0x000000ffff737224 */ /* 0x000fc400078e0a04 */
[----:B------:R-:W-:Y:S01]  /*17370*/  IMAD.MOV R4, RZ, RZ, -R2 ;  /* 0x000000ffff047224 */ /* 0x000fe200078e0a02 */
[----:B------:R0:W-:Y:S04]  /*17380*/  STL [R1+0xf7c], R15 ;  /* 0x000f7c0f01007387 */ /* 0x0001e80000100800 */
[----:B------:R-:W4:Y:S04]  /*17390*/  LDL.LU R125, [R1+0x2fc] ;  /* 0x0002fc00017d7983 */ /* 0x000f280000300800 */
[----:B------:R-:W4:Y:S01]  /*173a0*/  LDL.LU R2, [R1+0x2f4] ;  /* 0x0002f40001027983 */ /* 0x000f220000300800 */
[----:B------:R-:W-:-:S03]  /*173b0*/  IMAD R16, R7, R4, R16 ;  /* 0x0000000407107224 */ /* 0x000fc600078e0210 */
[----:B------:R-:W-:Y:S04]  /*173c0*/  STL [R1+0xf84], R18 ;  /* 0x000f841201007387 */ /* 0x000fe80000100800 */
[----:B------:R-:W-:Y:S04]  /*173d0*/  STL [R1+0xf8c], R18 ;  /* 0x000f8c1201007387 */ /* 0x000fe80000100800 */
[----:B------:R-:W-:Y:S04]  /*173e0*/  STL [R1+0xf80], R113 ;  /* 0x000f807101007387 */ /* 0x000fe80000100800 */
[----:B------:R-:W4:Y:S04]  /*173f0*/  LDL.LU R119, [R1+0x2ec] ;  /* 0x0002ec0001777983 */ /* 0x000f280000300800 */
[----:B------:R-:W4:Y:S01]  /*17400*/  LDL.LU R4, [R1+0x2dc] ;  /* 0x0002dc0001047983 */ /* 0x000f220000300800 */
[----:B------:R-:W-:-:S04]  /*17410*/  @!UP1 UIADD3 UR10, UPT, UPT, -UR11, 0x100000, URZ ;  /* 0x001000000b0a9890 */ /* 0x000fc8000fffe1ff */
[----:B------:R-:W-:Y:S02]  /*17420*/  @!UP1 USHF.L.U32 UR11, UR10, 0xb, URZ ;  /* 0x0000000b0a0b9899 */ /* 0x000fe400080006ff */
[----:B------:R-:W-:Y:S01]  /*17430*/  @!UP1 USHF.L.U32 UR10, UR10, 0x1, URZ ;  /* 0x000000010a0a9899 */ /* 0x000fe200080006ff */
[----:B------:R-:W-:Y:S01]  /*17440*/  VOTEU.ALL UP1, P1 ;  /* 0x0000000000ff7886 */ /* 0x000fe20000820000 */
[----:B0-----:R-:W4:Y:S01]  /*17450*/  LDL.LU R15, [R1+0x2e4] ;  /* 0x0002e400010f7983 */ /* 0x001f220000300800 */
[----:B------:R-:W-:-:S09]  /*17460*/  IMAD.HI.U32 R0, R8, R19, RZ ;  /* 0x0000001308007227 */ /* 0x000fd200078e00ff */
[----:B------:R0:W1:Y:S01]  /*17470*/  @!UP1 SYNCS.EXCH.64 URZ, [UR5+0x50008], UR10 ;  /* 0x0500080a05ff95b2 */ /* 0x0000620008000100 */
[----:B------:R-:W-:Y:S02]  /*17480*/  IMAD.MOV R0, RZ, RZ, -R0 ;  /* 0x000000ffff007224 */ /* 0x000fe400078e0a00 */
[C---:B------:R-:W-:Y:S01]  /*17490*/  IMAD R17, R7.reuse, R115, R17 ;  /* 0x0000007307117224 */ /* 0x040fe200078e0211 */
[----:B0-----:R-:W0:Y:S01]  /*174a0*/  LDCU UR10, c[0x0][0x3b0] ;  /* 0x00007600ff0a77ac */ /* 0x001e220008000800 */
[----:B------:R-:W0:Y:S01]  /*174b0*/  LDCU UR11, c[0x0][0x3b0] ;  /* 0x00007600ff0b77ac */ /* 0x000e220008000800 */
[----:B--2---:R2:W-:Y:S04]  /*174c0*/  STS.U16 [R3+UR5+0x40800], R120 ;  /* 0x0408007803007988 */ /* 0x0045e80008000405 */
[----:B---3--:R3:W-:Y:S04]  /*174d0*/  STS.U16 [R3+UR5+0x40c00], R121 ;  /* 0x040c007903007988 */ /* 0x0087e80008000405 */
[----:B--2---:R-:W2:Y:S04]  /*174e0*/  LDL.LU R120, [R1+0x2d8] ;  /* 0x0002d80001787983 */ /* 0x004ea80000300800 */
[----:B---3--:R-:W3:Y:S04]  /*174f0*/  LDL.LU R121, [R1+0x2cc] ;  /* 0x0002cc0001797983 */ /* 0x008ee80000300800 */
[----:B----4-:R4:W-:Y:S04]  /*17500*/  STS.U16 [R3+UR5+0x41400], R122 ;  /* 0x0414007a03007988 */ /* 0x0109e80008000405 */
[----:B------:R-:W3:Y:S04]  /*17510*/  LDL.LU R8, [R1+0x2bc] ;  /* 0x0002bc0001087983 */ /* 0x000ee80000300800 */
[----:B----4-:R-:W4:Y:S04]  /*17520*/  LDL.LU R122, [R1+0x2c8] ;  /* 0x0002c800017a7983 */ /* 0x010f280000300800 */
[----:B------:R-:W4:Y:S04]  /*17530*/  LDL.LU R14, [R1+0x2b4] ;  /* 0x0002b400010e7983 */ /* 0x000f280000300800 */
[----:B------:R-:W4:Y:S04]  /*17540*/  LDL.LU R13, [R1+0x2ac] ;  /* 0x0002ac00010d7983 */ /* 0x000f280000300800 */
[----:B------:R-:W4:Y:S04]  /*17550*/  LDL.LU R12, [R1+0x2a4] ;  /* 0x0002a400010c7983 */ /* 0x000f280000300800 */
[----:B------:R-:W4:Y:S04]  /*17560*/  LDL.LU R11, [R1+0x29c] ;  /* 0x00029c00010b7983 */ /* 0x000f280000300800 */
[----:B------:R-:W4:Y:S04]  /*17570*/  LDL.LU R9, [R1+0x298] ;  /* 0x0002980001097983 */ /* 0x000f280000300800 */
[----:B------:R0:W-:Y:S04]  /*17580*/  STS.U16 [R3+UR5+0x41800], R123 ;  /* 0x0418007b03007988 */ /* 0x0001e80008000405 */
[----:B------:R-:W4:Y:S04]  /*17590*/  LDL.LU R111, [R1+0x28c] ;  /* 0x00028c00016f7983 */ /* 0x000f280000300800 */
[----:B------:R1:W-:Y:S04]  /*175a0*/  STS.U16 [R3+UR5+0x41c00], R124 ;  /* 0x041c007c03007988 */ /* 0x0003e80008000405 */
[----:B0-----:R-:W4:Y:S04]  /*175b0*/  LDL.LU R123, [R1+0x288] ;  /* 0x00028800017b7983 */ /* 0x001f280000300800 */
[----:B------:R-:W4:Y:S04]  /*175c0*/  LDL.LU R112, [R1+0x27c] ;  /* 0x00027c0001707983 */ /* 0x000f280000300800 */
[----:B------:R-:W4:Y:S04]  /*175d0*/  LDL.LU R114, [R1+0x274] ;  /* 0x0002740001727983 */ /* 0x000f280000300800 */
[----:B------:R0:W-:Y:S04]  /*175e0*/  STS.U16 [R3+UR5+0x42000], R125 ;  /* 0x0420007d03007988 */ /* 0x0001e80008000405 */
[----:B-1----:R-:W4:Y:S04]  /*175f0*/  LDL.LU R124, [R1+0x26c] ;  /* 0x00026c00017c7983 */ /* 0x002f280000300800 */
[----:B------:R1:W-:Y:S04]  /*17600*/  STS.U16 [R3+UR5+0x42400], R2 ;  /* 0x0424000203007988 */ /* 0x0003e80008000405 */
[----:B0-----:R-:W4:Y:S04]  /*17610*/  LDL.LU R125, [R1+0x25c] ;  /* 0x00025c00017d7983 */ /* 0x001f280000300800 */
        /* <DEDUP_REMOVED lines=10> */
[----:B0-----:R-:W4:Y:S01]  /*176c0*/  LDL.LU R4, [R1+0x22c] ;  /* 0x00022c0001047983 */ /* 0x001f220000300800 */
[----:B------:R-:W-:Y:S01]  /*176d0*/  IMAD R19, R7, R0, R19 ;  /* 0x0000000007137224 */ /* 0x000fe200078e0213 */
[----:B------:R-:W-:-:S02]  /*176e0*/  LOP3.LUT R0, R3, 0x20, RZ, 0x3c, !PT ;  /* 0x0000002003007812 */ /* 0x000fc400078e3cff */
[----:B------:R-:W-:Y:S04]  /*176f0*/  STS.U16 [R3+UR5+0x43000], R15 ;  /* 0x0430000f03007988 */ /* 0x000fe80008000405 */
[----:B--2---:R0:W-:Y:S04]  /*17700*/  STS.U16 [R3+UR5+0x43400], R120 ;  /* 0x0434007803007988 */ /* 0x0041e80008000405 */
[----:B---3--:R-:W-:Y:S04]  /*17710*/  STS.U16 [R3+UR5+0x43800], R121 ;  /* 0x0438007903007988 */ /* 0x008fe80008000405 */
[----:B0-----:R-:W2:Y:S04]  /*17720*/  LDL.LU R120, [R1+0x228] ;  /* 0x0002280001787983 */ /* 0x001ea80000300800 */
[----:B------:R0:W-:Y:S04]  /*17730*/  STS.U16 [R3+UR5+0x43c00], R8 ;  /* 0x043c000803007988 */ /* 0x0001e80008000405 */
[----:B----4-:R1:W-:Y:S04]  /*17740*/  STS.U16 [R0+UR5+0x40100], R122 ;  /* 0x0401007a00007988 */ /* 0x0103e80008000405 */
[----:B------:R-:W-:Y:S04]  /*17750*/  STS.U16 [R0+UR5+0x40500], R14 ;  /* 0x0405000e00007988 */ /* 0x000fe80008000405 */
[----:B------:R-:W-:Y:S04]  /*17760*/  STS.U16 [R0+UR5+0x40900], R13 ;  /* 0x0409000d00007988 */ /* 0x000fe80008000405 */
[----:B------:R-:W-:Y:S04]  /*17770*/  STS.U16 [R0+UR5+0x40d00], R12 ;  /* 0x040d000c00007988 */ /* 0x000fe80008000405 */
[----:B------:R-:W-:Y:S04]  /*17780*/  STS.U16 [R0+UR5+0x41100], R11 ;  /* 0x0411000b00007988 */ /* 0x000fe80008000405 */
[----:B------:R-:W-:Y:S01]  /*17790*/  STS.U16 [R0+UR5+0x41500], R9 ;  /* 0x0415000900007988 */ /* 0x000fe20008000405 */
[----:B0-----:R-:W-:-:S03]  /*177a0*/  LOP3.LUT R8, R3, 0x40, RZ, 0x3c, !PT ;  /* 0x0000004003087812 */ /* 0x001fc600078e3cff */
[----:B------:R-:W3:Y:S04]  /*177b0*/  LDL.LU R121, [R1+0x224] ;  /* 0x0002240001797983 */ /* 0x000ee80000300800 */
[----:B------:R-:W-:Y:S04]  /*177c0*/  STS.U16 [R0+UR5+0x41900], R111 ;  /* 0x0419006f00007988 */ /* 0x000fe80008000405 */
[----:B-1----:R-:W4:Y:S04]  /*177d0*/  LDL.LU R122, [R1+0x220] ;  /* 0x00022000017a7983 */ /* 0x002f280000300800 */
[----:B------:R0:W-:Y:S04]  /*177e0*/  STS.U16 [R0+UR5+0x41d00], R123 ;  /* 0x041d007b00007988 */ /* 0x0001e80008000405 */
[----:B------:R-:W-:Y:S04]  /*177f0*/  STS.U16 [R0+UR5+0x42100], R112 ;  /* 0x0421007000007988 */ /* 0x000fe80008000405 */
[----:B------:R-:W-:Y:S04]  /*17800*/  STS.U16 [R0+UR5+0x42500], R114 ;  /* 0x0425007200007988 */ /* 0x000fe80008000405 */
[----:B0-----:R-:W4:Y:S04]  /*17810*/  LDL.LU R123, [R1+0x214] ;  /* 0x00021400017b7983 */ /* 0x001f280000300800 */
[----:B------:R0:W-:Y:S04]  /*17820*/  STS.U16 [R0+UR5+0x42900], R124 ;  /* 0x0429007c00007988 */ /* 0x0001e80008000405 */
[----:B------:R1:W-:Y:S04]  /*17830*/  STS.U16 [R0+UR5+0x42d00], R125 ;  /* 0x042d007d00007988 */ /* 0x0003e80008000405 */
[----:B0-----:R-:W4:Y:S04]  /*17840*/  LDL.LU R124, [R1+0x20c] ;  /* 0x00020c00017c7983 */ /* 0x001f280000300800 */
[----:B------:R0:W-:Y:S04]  /*17850*/  STS.U16 [R0+UR5+0x43100], R2 ;  /* 0x0431000200007988 */ /* 0x0001e80008000405 */
[----:B-1----:R-:W4:Y:S04]  /*17860*/  LDL.LU R125, [R1+0x120] ;  /* 0x00012000017d7983 */ /* 0x002f280000300800 */
[----:B------:R-:W-:Y:S04]  /*17870*/  STS.U16 [R0+UR5+0x43500], R116 ;  /* 0x0435007400007988 */ /* 0x000fe80008000405 */
[----:B0-----:R-:W4:Y:S04]  /*17880*/  LDL.LU R2, [R1+0x11c] ;  /* 0x00011c0001027983 */ /* 0x001f280000300800 */
[----:B------:R-:W-:Y:S04]  /*17890*/  STS.U16 [R0+UR5+0x43900], R117 ;  /* 0x0439007500007988 */ /* 0x000fe80008000405 */
[----:B------:R-:W-:Y:S04]  /*178a0*/  STS.U16 [R0+UR5+0x43d00], R118 ;  /* 0x043d007600007988 */ /* 0x000fe80008000405 */
[----:B------:R-:W-:Y:S04]  /*178b0*/  STS.U16 [R8+UR5+0x40200], R119 ;  /* 0x0402007708007988 */ /* 0x000fe80008000405 */
[----:B------:R0:W-:Y:S04]  /*178c0*/  STS.U16 [R8+UR5+0x40600], R4 ;  /* 0x0406000408007988 */ /* 0x0001e80008000405 */
[----:B0-----:R-:W4:Y:S04]  /*178d0*/  LDL.LU R4, [R1+0x118] ;  /* 0x0001180001047983 */ /* 0x001f280000300800 */
[----:B------:R-:W4:Y:S04]  /*178e0*/  LDL.LU R113, [R1+0x114] ;  /* 0x0001140001717983 */ /* 0x000f280000300800 */
        /* <DEDUP_REMOVED lines=15> */
[----:B--2---:R0:W-:Y:S04]  /*179e0*/  STS.U16 [R8+UR5+0x40a00], R120 ;  /* 0x040a007808007988 */ /* 0x0041e80008000405 */
[----:B0-----:R-:W2:Y:S04]  /*179f0*/  LDL.LU R120, [R1+0xc0] ;  /* 0x0000c00001787983 */ /* 0x001ea80000300800 */
[----:B---3--:R0:W-:Y:S04]  /*17a00*/  STS.U16 [R8+UR5+0x40e00], R121 ;  /* 0x040e007908007988 */ /* 0x0081e80008000405 */
[----:B----4-:R1:W-:Y:S04]  /*17a10*/  STS.U16 [R8+UR5+0x41200], R122 ;  /* 0x0412007a08007988 */ /* 0x0103e80008000405 */
[----:B0-----:R-:W3:Y:S04]  /*17a20*/  LDL.LU R121, [R1+0xbc] ;  /* 0x0000bc0001797983 */ /* 0x001ee80000300800 */
[----:B-1----:R-:W4:Y:S04]  /*17a30*/  LDL.LU R122, [R1+0xb8] ;  /* 0x0000b800017a7983 */ /* 0x002f280000300800 */
[----:B------:R0:W-:Y:S04]  /*17a40*/  STS.U16 [R8+UR5+0x41600], R123 ;  /* 0x0416007b08007988 */ /* 0x0001e80008000405 */
[----:B0-----:R-:W2:Y:S04]  /*17a50*/  LDL.LU R123, [R1+0xb4] ;  /* 0x0000b400017b7983 */ /* 0x001ea80000300800 */
[----:B------:R0:W-:Y:S04]  /*17a60*/  STS.U16 [R8+UR5+0x41a00], R124 ;  /* 0x041a007c08007988 */ /* 0x0001e80008000405 */
[----:B------:R1:W-:Y:S04]  /*17a70*/  STS.U16 [R8+UR5+0x41e00], R125 ;  /* 0x041e007d08007988 */ /* 0x0003e80008000405 */
[----:B0-----:R-:W2:Y:S04]  /*17a80*/  LDL.LU R124, [R1+0xb0] ;  /* 0x0000b000017c7983 */ /* 0x001ea80000300800 */
[----:B------:R0:W-:Y:S04]  /*17a90*/  STS.U16 [R8+UR5+0x42200], R2 ;  /* 0x0422000208007988 */ /* 0x0001e80008000405 */
[----:B-1----:R-:W2:Y:S04]  /*17aa0*/  LDL.LU R125, [R1+0xac] ;  /* 0x0000ac00017d7983 */ /* 0x002ea80000300800 */
[----:B0-----:R-:W2:Y:S04]  /*17ab0*/  LDL.LU R2, [R1+0xa8] ;  /* 0x0000a80001027983 */ /* 0x001ea80000300800 */
[----:B------:R0:W-:Y:S04]  /*17ac0*/  STS.U16 [R8+UR5+0x42600], R4 ;  /* 0x0426000408007988 */ /* 0x0001e80008000405 */
[----:B0-----:R-:W2:Y:S04]  /*17ad0*/  LDL.LU R4, [R1+0xfcc] ;  /* 0x000fcc0001047983 */ /* 0x001ea80000300800 */
[----:B------:R-:W-:Y:S04]  /*17ae0*/  STS.U16 [R8+UR5+0x42a00], R113 ;  /* 0x042a007108007988 */ /* 0x000fe80008000405 */
[----:B------:R0:W-:Y:S04]  /*17af0*/  STS.U16 [R8+UR5+0x42e00], R0 ;  /* 0x042e000008007988 */ /* 0x0001e80008000405 */
[----:B------:R-:W-:Y:S04]  /*17b00*/  STS.U16 [R8+UR5+0x43200], R18 ;  /* 0x0432001208007988 */ /* 0x000fe80008000405 */
[----:B------:R-:W-:Y:S01]  /*17b10*/  STS.U16 [R8+UR5+0x43600], R15 ;  /* 0x0436000f08007988 */ /* 0x000fe20008000405 */
[----:B0-----:R-:W-:-:S03]  /*17b20*/  LOP3.LUT R0, R3, 0x60, RZ, 0x3c, !PT ;  /* 0x0000006003007812 */ /* 0x001fc600078e3cff */
[----:B------:R-:W-:Y:S04]  /*17b30*/  STS.U16 [R8+UR5+0x43a00], R14 ;  /* 0x043a000e08007988 */ /* 0x000fe80008000405 */
[----:B------:R-:W-:Y:S04]  /*17b40*/  STS.U16 [R8+UR5+0x43e00], R13 ;  /* 0x043e000d08007988 */ /* 0x000fe80008000405 */
[----:B------:R-:W-:Y:S04]  /*17b50*/  STS.U16 [R0+UR5+0x40300], R12 ;  /* 0x0403000c00007988 */ /* 0x000fe80008000405 */
[----:B------:R-:W-:Y:S04]  /*17b60*/  STS.U16 [R0+UR5+0x40700], R11 ;  /* 0x0407000b00007988 */ /* 0x000fe80008000405 */
[----:B------:R-:W-:Y:S04]  /*17b70*/  STS.U16 [R0+UR5+0x40b00], R9 ;  /* 0x040b000900007988 */ /* 0x000fe80008000405 */
[----:B------:R-:W-:Y:S04]  /*17b80*/  STS.U16 [R0+UR5+0x40f00], R111 ;  /* 0x040f006f00007988 */ /* 0x000fe80008000405 */
[----:B------:R-:W-:Y:S04]  /*17b90*/  STS.U16 [R0+UR5+0x41300], R112 ;  /* 0x0413007000007988 */ /* 0x000fe80008000405 */
[----:B------:R-:W-:Y:S04]  /*17ba0*/  STL [R1+0xf40], R3 ;  /* 0x000f400301007387 */ /* 0x000fe80000100800 */
[----:B--2---:R0:W-:Y:S04]  /*17bb0*/  STS.U16 [R0+UR5+0x41700], R4 ;  /* 0x0417000400007988 */ /* 0x0041e80008000405 */
[----:B0-----:R-:W3:Y:S04]  /*17bc0*/  LDL.LU R4, [R1+0xfc8] ;  /* 0x000fc80001047983 */ /* 0x001ee80000300800 */
[----:B------:R0:W-:Y:S04]  /*17bd0*/  STS.U16 [R0+UR5+0x41b00], R114 ;  /* 0x041b007200007988 */ /* 0x0001e80008000405 */
[----:B------:R1:W-:Y:S04]  /*17be0*/  STS.U16 [R0+UR5+0x41f00], R116 ;  /* 0x041f007400007988 */ /* 0x0003e80008000405 */
[----:B------:R2:W-:Y:S04]  /*17bf0*/  STS.U16 [R0+UR5+0x42300], R117 ;  /* 0x0423007500007988 */ /* 0x0005e80008000405 */
[----:B------:R0:W-:Y:S04]  /*17c00*/  STS.U16 [R0+UR5+0x42700], R118 ;  /* 0x0427007600007988 */ /* 0x0001e80008000405 */
[----:B------:R-:W4:Y:S04]  /*17c10*/  LDL.LU R111, [R1+0x98] ;  /* 0x00009800016f7983 */ /* 0x000f280000300800 */
[----:B------:R0:W-:Y:S04]  /*17c20*/  STS.U16 [R0+UR5+0x42b00], R119 ;  /* 0x042b007700007988 */ /* 0x0001e80008000405 */
[----:B------:R-:W4:Y:S04]  /*17c30*/  LDL.LU R112, [R1+0x8c] ;  /* 0x00008c0001707983 */ /* 0x000f280000300800 */
[----:B------:R1:W-:Y:S04]  /*17c40*/  STS.U16 [R0+UR5+0x42f00], R120 ;  /* 0x042f007800007988 */ /* 0x0003e80008000405 */
[----:B0-----:R-:W4:Y:S04]  /*17c50*/  LDL.LU R114, [R1+0x88] ;  /* 0x0000880001727983 */ /* 0x001f280000300800 */
[----:B------:R-:W-:Y:S04]  /*17c60*/  STS.U16 [R0+UR5+0x43300], R92 ;  /* 0x0433005c00007988 */ /* 0x000fe80008000405 */
[----:B-1----:R-:W4:Y:S04]  /*17c70*/  LDL.LU R116, [R1+0x7c] ;  /* 0x00007c0001747983 */ /* 0x002f280000300800 */
[----:B------:R-:W-:Y:S04]  /*17c80*/  STS.U16 [R0+UR5+0x43700], R91 ;  /* 0x0437005b00007988 */ /* 0x000fe80008000405 */
[----:B--2---:R-:W2:Y:S04]  /*17c90*/  LDL.LU R117, [R1+0x78] ;  /* 0x0000780001757983 */ /* 0x004ea80000300800 */
[----:B------:R-:W-:Y:S04]  /*17ca0*/  STS.U16 [R0+UR5+0x43b00], R90 ;  /* 0x043b005a00007988 */ /* 0x000fe80008000405 */
[----:B------:R-:W2:Y:S04]  /*17cb0*/  LDL.LU R118, [R1+0x6c] ;  /* 0x00006c0001767983 */ /* 0x000ea80000300800 */
[----:B------:R-:W-:Y:S04]  /*17cc0*/  STS.U16 [R0+UR5+0x43f00], R89 ;  /* 0x043f005900007988 */ /* 0x000fe80008000405 */
[----:B------:R-:W2:Y:S04]  /*17cd0*/  LDL.LU R119, [R1+0x68] ;  /* 0x0000680001777983 */ /* 0x000ea80000300800 */
[----:B------:R-:W2:Y:S04]  /*17ce0*/  LDL.LU R120, [R1+0x5c] ;  /* 0x00005c0001787983 */ /* 0x000ea80000300800 */
[----:B---3--:R0:W-:Y:S04]  /*17cf0*/  STS.U16 [R4+UR5], R121 ;  /* 0x0000007904007988 */ /* 0x0081e80008000405 */
[----:B----4-:R1:W-:Y:S04]  /*17d00*/  STS.U16 [R4+UR5+0x400], R122 ;  /* 0x0004007a04007988 */ /* 0x0103e80008000405 */
[----:B------:R3:W-:Y:S04]  /*17d10*/  STS.U16 [R4+UR5+0x800], R123 ;  /* 0x0008007b04007988 */ /* 0x0007e80008000405 */
[----:B0-----:R-:W4:Y:S04]  /*17d20*/  LDL.LU R121, [R1+0x58] ;  /* 0x0000580001797983 */ /* 0x001f280000300800 */
[----:B-1----:R-:W2:Y:S04]  /*17d30*/  LDL.LU R122, [R1+0x54] ;  /* 0x00005400017a7983 */ /* 0x002ea80000300800 */
[----:B------:R0:W-:Y:S04]  /*17d40*/  STS.U16 [R4+UR5+0xc00], R124 ;  /* 0x000c007c04007988 */ /* 0x0001e80008000405 */
[----:B---3--:R-:W3:Y:S04]  /*17d50*/  LDL.LU R123, [R1+0x50] ;  /* 0x00005000017b7983 */ /* 0x008ee80000300800 */
[----:B------:R1:W-:Y:S04]  /*17d60*/  STS.U16 [R4+UR5+0x1000], R125 ;  /* 0x0010007d04007988 */ /* 0x0003e80008000405 */
[----:B0-----:R-:W2:Y:S04]  /*17d70*/  LDL.LU R124, [R1+0x4c] ;  /* 0x00004c00017c7983 */ /* 0x001ea80000300800 */
[----:B------:R0:W-:Y:S04]  /*17d80*/  STS.U16 [R4+UR5+0x1400], R2 ;  /* 0x0014000204007988 */ /* 0x0001e80008000405 */
[----:B-1----:R-:W2:Y:S04]  /*17d90*/  LDL.LU R125, [R1+0x48] ;  /* 0x00004800017d7983 */ /* 0x002ea80000300800 */
[----:B0-----:R-:W2:Y:S04]  /*17da0*/  LDL.LU R2, [R1+0x44] ;  /* 0x0000440001027983 */ /* 0x001ea80000300800 */
[----:B------:R-:W2:Y:S04]  /*17db0*/  LDL.LU R13, [R1+0x3c] ;  /* 0x00003c00010d7983 */ /* 0x000ea80000300800 */
[----:B------:R-:W2:Y:S04]  /*17dc0*/  LDL.LU R12, [R1+0x38] ;  /* 0x00003800010c7983 */ /* 0x000ea80000300800 */
[----:B------:R-:W3:Y:S04]  /*17dd0*/  LDL.LU R113, [R1+0x30] ;  /* 0x0000300001717983 */ /* 0x000ee80000300800 */
[----:B------:R-:W3:Y:S04]  /*17de0*/  LDL.LU R15, [R1+0x18] ;  /* 0x00001800010f7983 */ /* 0x000ee80000300800 */
[----:B------:R-:W3:Y:S04]  /*17df0*/  LDL.LU R9, [R1+0x14] ;  /* 0x0000140001097983 */ /* 0x000ee80000300800 */
[----:B------:R-:W3:Y:S04]  /*17e00*/  LDL.LU R11, [R1+0x10] ;  /* 0x00001000010b7983 */ /* 0x000ee80000300800 */
[----:B------:R-:W3:Y:S04]  /*17e10*/  LDL.LU R8, [R1+0xc] ;  /* 0x00000c0001087983 */ /* 0x000ee80000300800 */
[----:B------:R-:W3:Y:S04]  /*17e20*/  LDL.LU R0, [R1+0x8] ;  /* 0x0000080001007983 */ /* 0x000ee80000300800 */
[----:B------:R-:W3:Y:S04]  /*17e30*/  LDL.LU R14, [R1+0x4] ;  /* 0x00000400010e7983 */ /* 0x000ee80000300800 */
[----:B------:R0:W-:Y:S04]  /*17e40*/  STS.U16 [R4+UR5+0x6c00], R67 ;  /* 0x006c004304007988 */ /* 0x0001e80008000405 */
[----:B------:R1:W-:Y:S04]  /*17e50*/  STS.U16 [R4+UR5+0x7000], R66 ;  /* 0x0070004204007988 */ /* 0x0003e80008000405 */
[----:B0-----:R-:W3:Y:S04]  /*17e60*/  LDL.LU R67, [R1+0x34] ;  /* 0x0000340001437983 */ /* 0x001ee80000300800 */
[----:B-1----:R-:W3:Y:S01]  /*17e70*/  LDL.LU R66, [R1+0x40] ;  /* 0x0000400001427983 */ /* 0x002ee20000300800 */
[----:B------:R-:W-:-:S03]  /*17e80*/  LOP3.LUT R18, R4, 0x20, RZ, 0x3c, !PT ;  /* 0x0000002004127812 */ /* 0x000fc600078e3cff */
[----:B------:R-:W-:Y:S04]  /*17e90*/  STS.U16 [R4+UR5+0x1800], R88 ;  /* 0x0018005804007988 */ /* 0x000fe80008000405 */
        /* <DEDUP_REMOVED lines=55> */
[----:B------:R0:W-:Y:S04]  /*18210*/  STS.U16 [R18+UR5+0x100], R111 ;  /* 0x0001006f12007988 */ /* 0x0001e80008000405 */
[----:B------:R1:W-:Y:S04]  /*18220*/  STS.U16 [R18+UR5+0x500], R112 ;  /* 0x0005007012007988 */ /* 0x0003e80008000405 */
[----:B------:R4:W-:Y:S04]  /*18230*/  STS.U16 [R18+UR5+0x900], R114 ;  /* 0x0009007212007988 */ /* 0x0009e80008000405 */
[----:B0-----:R-:W3:Y:S04]  /*18240*/  LDL.LU R111, [R1+0xfc4] ;  /* 0x000fc400016f7983 */ /* 0x001ee80000300800 */
[----:B-1----:R-:W3:Y:S04]  /*18250*/  LDL.LU R112, [R1+0xfc0] ;  /* 0x000fc00001707983 */ /* 0x002ee80000300800 */
[----:B------:R0:W-:Y:S04]  /*18260*/  STS.U16 [R18+UR5+0xd00], R116 ;  /* 0x000d007412007988 */ /* 0x0001e80008000405 */
[----:B----4-:R-:W4:Y:S04]  /*18270*/  LDL.LU R114, [R1+0xfbc] ;  /* 0x000fbc0001727983 */ /* 0x010f280000300800 */
[----:B--2---:R1:W-:Y:S04]  /*18280*/  STS.U16 [R18+UR5+0x1100], R117 ;  /* 0x0011007512007988 */ /* 0x0043e80008000405 */
[----:B0-----:R-:W2:Y:S04]  /*18290*/  LDL.LU R116, [R1+0xfb8] ;  /* 0x000fb80001747983 */ /* 0x001ea80000300800 */
[----:B------:R0:W-:Y:S04]  /*182a0*/  STS.U16 [R18+UR5+0x1500], R118 ;  /* 0x0015007612007988 */ /* 0x0001e80008000405 */
[----:B-1----:R-:W2:Y:S04]  /*182b0*/  LDL.LU R117, [R1+0xfb4] ;  /* 0x000fb40001757983 */ /* 0x002ea80000300800 */
[----:B------:R1:W-:Y:S04]  /*182c0*/  STS.U16 [R18+UR5+0x1900], R119 ;  /* 0x0019007712007988 */ /* 0x0003e80008000405 */
[----:B0-----:R-:W2:Y:S04]  /*182d0*/  LDL.LU R118, [R1+0xfb0] ;  /* 0x000fb00001767983 */ /* 0x001ea80000300800 */
[----:B------:R0:W-:Y:S04]  /*182e0*/  STS.U16 [R18+UR5+0x1d00], R120 ;  /* 0x001d007812007988 */ /* 0x0001e80008000405 */
[----:B-1----:R-:W2:Y:S04]  /*182f0*/  LDL.LU R119, [R1+0xfac] ;  /* 0x000fac0001777983 */ /* 0x002ea80000300800 */
[----:B------:R1:W-:Y:S04]  /*18300*/  STS.U16 [R18+UR5+0x2100], R121 ;  /* 0x0021007912007988 */ /* 0x0003e80008000405 */
[----:B0-----:R-:W2:Y:S04]  /*18310*/  LDL.LU R120, [R1+0xfa8] ;  /* 0x000fa80001787983 */ /* 0x001ea80000300800 */
[----:B------:R0:W-:Y:S04]  /*18320*/  STS.U16 [R18+UR5+0x2500], R122 ;  /* 0x0025007a12007988 */ /* 0x0001e80008000405 */
[----:B-1----:R-:W2:Y:S04]  /*18330*/  LDL.LU R121, [R1+0xfa4] ;  /* 0x000fa40001797983 */ /* 0x002ea80000300800 */
[----:B---3--:R1:W-:Y:S04]  /*18340*/  STS.U16 [R18+UR5+0x2900], R123 ;  /* 0x0029007b12007988 */ /* 0x0083e80008000405 */
[----:B0-----:R-:W3:Y:S04]  /*18350*/  LDL.LU R122, [R1+0xfa0] ;  /* 0x000fa000017a7983 */ /* 0x001ee80000300800 */
[----:B------:R0:W-:Y:S04]  /*18360*/  STS.U16 [R18+UR5+0x2d00], R124 ;  /* 0x002d007c12007988 */ /* 0x0001e80008000405 */
[----:B-1----:R-:W2:Y:S04]  /*18370*/  LDL.LU R123, [R1+0xf9c] ;  /* 0x000f9c00017b7983 */ /* 0x002ea80000300800 */
[----:B------:R1:W-:Y:S04]  /*18380*/  STS.U16 [R18+UR5+0x3100], R125 ;  /* 0x0031007d12007988 */ /* 0x0003e80008000405 */
[----:B0-----:R-:W2:Y:S04]  /*18390*/  LDL.LU R124, [R1+0xf98] ;  /* 0x000f9800017c7983 */ /* 0x001ea80000300800 */
[----:B------:R0:W-:Y:S04]  /*183a0*/  STS.U16 [R18+UR5+0x3500], R2 ;  /* 0x0035000212007988 */ /* 0x0001e80008000405 */
[----:B-1----:R-:W2:Y:S04]  /*183b0*/  LDL.LU R125, [R1+0xf94] ;  /* 0x000f9400017d7983 */ /* 0x002ea80000300800 */
[----:B------:R-:W-:Y:S04]  /*183c0*/  STS.U16 [R18+UR5+0x3900], R66 ;  /* 0x0039004212007988 */ /* 0x000fe80008000405 */
[----:B0-----:R-:W2:Y:S04]  /*183d0*/  LDL.LU R2, [R1+0xf90] ;  /* 0x000f900001027983 */ /* 0x001ea80000300800 */
[----:B------:R0:W-:Y:S04]  /*183e0*/  STS.U16 [R18+UR5+0x3d00], R13 ;  /* 0x003d000d12007988 */ /* 0x0001e80008000405 */
[----:B------:R1:W-:Y:S04]  /*183f0*/  STS.U16 [R18+UR5+0x4100], R12 ;  /* 0x0041000c12007988 */ /* 0x0003e80008000405 */
[----:B0-----:R-:W3:Y:S04]  /*18400*/  LDL.LU R13, [R1+0x13c] ;  /* 0x00013c00010d7983 */ /* 0x001ee80000300800 */
[----:B-1----:R-:W4:Y:S04]  /*18410*/  LDL.LU R12, [R1+0x134] ;  /* 0x00013400010c7983 */ /* 0x002f280000300800 */
[----:B------:R-:W-:Y:S04]  /*18420*/  STS.U16 [R18+UR5+0x4500], R67 ;  /* 0x0045004312007988 */ /* 0x000fe80008000405 */
[----:B------:R-:W-:Y:S04]  /*18430*/  STS.U16 [R18+UR5+0x4900], R113 ;  /* 0x0049007112007988 */ /* 0x000fe80008000405 */
[----:B------:R-:W-:Y:S04]  /*18440*/  STS.U16 [R18+UR5+0x4d00], R15 ;  /* 0x004d000f12007988 */ /* 0x000fe80008000405 */
[----:B------:R0:W-:Y:S04]  /*18450*/  STS.U16 [R18+UR5+0x5100], R9 ;  /* 0x0051000912007988 */ /* 0x0001e80008000405 */
[----:B------:R1:W-:Y:S04]  /*18460*/  STS.U16 [R18+UR5+0x5500], R11 ;  /* 0x0055000b12007988 */ /* 0x0003e80008000405 */
[----:B------:R-:W-:Y:S04]  /*18470*/  STS.U16 [R18+UR5+0x5900], R8 ;  /* 0x0059000812007988 */ /* 0x000fe80008000405 */
[----:B0-----:R-:W4:Y:S04]  /*18480*/  LDL.LU R9, [R1+0x138] ;  /* 0x0001380001097983 */ /* 0x001f280000300800 */
[----:B-1----:R-:W4:Y:S04]  /*18490*/  LDL.LU R11, [R1+0x144] ;  /* 0x00014400010b7983 */ /* 0x002f280000300800 */
[----:B------:R0:W-:Y:S04]  /*184a0*/  STS.U16 [R18+UR5+0x5d00], R0 ;  /* 0x005d000012007988 */ /* 0x0001e80008000405 */
[----:B------:R-:W4:Y:S04]  /*184b0*/  LDL R66, [R1+0xbd4] ;  /* 0x000bd40001427983 */ /* 0x000f280000100800 */
[----:B0-----:R-:W4:Y:S04]  /*184c0*/  LDL R0, [R1+0xbb4] ;  /* 0x000bb40001007983 */ /* 0x001f280000100800 */
[----:B------:R0:W-:Y:S04]  /*184d0*/  STS.U16 [R18+UR5+0x6100], R14 ;  /* 0x0061000e12007988 */ /* 0x0001e80008000405 */
[----:B------:R-:W4:Y:S04]  /*184e0*/  LDL.LU R67, [R1+0xa4] ;  /* 0x0000a40001437983 */ /* 0x000f280000300800 */
[----:B------:R-:W4:Y:S04]  /*184f0*/  LDL.LU R113, [R1+0xa0] ;  /* 0x0000a00001717983 */ /* 0x000f280000300800 */
[----:B------:R-:W4:Y:S04]  /*18500*/  LDL.LU R15, [R1+0x140] ;  /* 0x00014000010f7983 */ /* 0x000f280000300800 */
[----:B0-----:R-:W4:Y:S04]  /*18510*/  LDL.LU R14, [R1+0x148] ;  /* 0x00014800010e7983 */ /* 0x001f280000300800 */
[----:B--2---:R0:W-:Y:S04]  /*18520*/  STS.U16 [R18+UR5+0x6500], R2 ;  /* 0x0065000212007988 */ /* 0x0041e80008000405 */
[----:B------:R-:W-:Y:S04]  /*18530*/  STS.U16 [R18+UR5+0x6900], R125 ;  /* 0x0069007d12007988 */ /* 0x000fe80008000405 */
[----:B------:R-:W-:Y:S04]  /*18540*/  STS.U16 [R18+UR5+0x6d00], R124 ;  /* 0x006d007c12007988 */ /* 0x000fe80008000405 */
[----:B------:R-:W-:Y:S01]  /*18550*/  STS.U16 [R18+UR5+0x7100], R123 ;  /* 0x0071007b12007988 */ /* 0x000fe20008000405 */
[----:B---3--:R-:W-:-:S02]  /*18560*/  ISETP.GT.U32.AND P6, PT, R7, R13, PT ;  /* 0x0000000d0700720c */ /* 0x008fc40003fc4070 */
[----:B----4-:R-:W-:Y:S01]  /*18570*/  ISETP.GT.U32.AND P0, PT, R7, R12, PT ;  /* 0x0000000c0700720c */ /* 0x010fe20003f04070 */
[----:B------:R-:W-:Y:S04]  /*18580*/  STS.U16 [R18+UR5+0x7500], R122 ;  /* 0x0075007a12007988 */ /* 0x000fe80008000405 */
[----:B------:R-:W-:Y:S04]  /*18590*/  STS.U16 [R18+UR5+0x7900], R121 ;  /* 0x0079007912007988 */ /* 0x000fe80008000405 */
[----:B------:R-:W-:Y:S04]  /*185a0*/  STS.U16 [R18+UR5+0x7d00], R120 ;  /* 0x007d007812007988 */ /* 0x000fe80008000405 */
[----:B------:R-:W-:Y:S04]  /*185b0*/  STS.U16 [R18+UR5+0x10100], R119 ;  /* 0x0101007712007988 */ /* 0x000fe80008000405 */
[----:B------:R-:W-:Y:S04]  /*185c0*/  STS.U16 [R18+UR5+0x10500], R118 ;  /* 0x0105007612007988 */ /* 0x000fe80008000405 */
[----:B------:R-:W-:Y:S01]  /*185d0*/  STS.U16 [R18+UR5+0x10900], R117 ;  /* 0x0109007512007988 */ /* 0x000fe20008000405 */
[----:B------:R-:W-:-:S03]  /*185e0*/  @!P0 IMAD.IADD R12, R12, 0x1, -R7 ;  /* 0x000000010c0c8824 */ /* 0x000fc600078e0a07 */
[----:B------:R-:W-:Y:S04]  /*185f0*/  STS.U16 [R18+UR5+0x10d00], R116 ;  /* 0x010d007412007988 */ /* 0x000fe80008000405 */
[----:B------:R-:W-:Y:S04]  /*18600*/  STS.U16 [R18+UR5+0x11100], R114 ;  /* 0x0111007212007988 */ /* 0x000fe80008000405 */
[----:B------:R-:W-:Y:S01]  /*18610*/  STS.U16 [R18+UR5+0x11500], R112 ;  /* 0x0115007012007988 */ /* 0x000fe20008000405 */
[----:B------:R-:W-:-:S03]  /*18620*/  @!P6 IMAD.IADD R13, R13, 0x1, -R7 ;  /* 0x000000010d0de824 */ /* 0x000fc600078e0a07 */
[----:B------:R-:W-:Y:S04]  /*18630*/  STS.U16 [R18+UR5+0x11900], R111 ;  /* 0x0119006f12007988 */ /* 0x000fe80008000405 */
[----:B------:R-:W-:Y:S01]  /*18640*/  STS.U16 [R18+UR5+0x11d00], R110 ;  /* 0x011d006e12007988 */ /* 0x000fe20008000405 */
[----:B------:R-:W-:-:S03]  /*18650*/  ISETP.GT.U32.AND P0, PT, R7, R12, PT ;  /* 0x0000000c0700720c */ /* 0x000fc60003f04070 */
[----:B------:R-:W-:Y:S04]  /*18660*/  STS.U16 [R18+UR5+0x12100], R109 ;  /* 0x0121006d12007988 */ /* 0x000fe80008000405 */
[----:B------:R-:W-:Y:S04]  /*18670*/  STS.U16 [R18+UR5+0x12500], R108 ;  /* 0x0125006c12007988 */ /* 0x000fe80008000405 */
[----:B------:R-:W-:Y:S01]  /*18680*/  STS.U16 [R18+UR5+0x12900], R107 ;  /* 0x0129006b12007988 */ /* 0x000fe20008000405 */
[----:B------:R-:W-:-:S03]  /*18690*/  ISETP.GT.U32.AND P6, PT, R7, R13, PT ;  /* 0x0000000d0700720c */ /* 0x000fc60003fc4070 */
[----:B------:R-:W-:Y:S04]  /*186a0*/  STS.U16 [R18+UR5+0x12d00], R106 ;  /* 0x012d006a12007988 */ /* 0x000fe80008000405 */
[----:B------:R-:W-:Y:S04]  /*186b0*/  STS.U16 [R18+UR5+0x13100], R105 ;  /* 0x0131006912007988 */ /* 0x000fe80008000405 */
[----:B------:R-:W-:Y:S04]  /*186c0*/  STS.U16 [R18+UR5+0x13500], R104 ;  /* 0x0135006812007988 */ /* 0x000fe80008000405 */
[----:B0-----:R-:W2:Y:S04]  /*186d0*/  LDL.LU R2, [R1+0x14c] ;  /* 0x00014c0001027983 */ /* 0x001ea80000300800 */
[----:B------:R-:W-:Y:S04]  /*186e0*/  STS.U16 [R18+UR5+0x13900], R103 ;  /* 0x0139006712007988 */ /* 0x000fe80008000405 */
        /* <DEDUP_REMOVED lines=11> */
[----:B------:R-:W-:Y:S01]  /*187a0*/  STS.U16 [R18+UR5+0x16100], R31 ;  /* 0x0161001f12007988 */ /* 0x000fe20008000405 */
[----:B------:R-:W-:-:S03]  /*187b0*/  ISETP.GE.AND P6, PT, R0, RZ, PT ;  /* 0x000000ff0000720c */ /* 0x000fc60003fc6270 */
[----:B------:R-:W-:Y:S04]  /*187c0*/  STS.U16 [R18+UR5+0x16500], R30 ;  /* 0x0165001e12007988 */ /* 0x000fe80008000405 */
[----:B------:R-:W-:Y:S04]  /*187d0*/  STS.U16 [R18+UR5+0x16900], R29 ;  /* 0x0169001d12007988 */ /* 0x000fe80008000405 */
[----:B------:R0:W-:Y:S04]  /*187e0*/  STS.U16 [R18+UR5+0x16d00], R20 ;  /* 0x016d001412007988 */ /* 0x0001e80008000405 */
[----:B------:R-:W3:Y:S04]  /*187f0*/  LDL.LU R8, [R1+0x150] ;  /* 0x0001500001087983 */ /* 0x000ee80000300800 */
[----:B------:R-:W-:Y:S01]  /*18800*/  STS.U16 [R18+UR5+0x17100], R28 ;  /* 0x0171001c12007988 */ /* 0x000fe20008000405 */
[----:B0-----:R-:W-:-:S03]  /*18810*/  IMAD.MOV.U32 R20, RZ, RZ, R12 ;  /* 0x000000ffff147224 */ /* 0x001fc600078e000c */
[----:B------:R-:W4:Y:S04]  /*18820*/  LDL.LU R0, [R1+0x9c] ;  /* 0x00009c0001007983 */ /* 0x000f280000300800 */
[----:B------:R-:W-:Y:S04]  /*18830*/  STS.U16 [R18+UR5+0x17500], R27 ;  /* 0x0175001b12007988 */ /* 0x000fe80008000405 */
[----:B------:R-:W3:Y:S04]  /*18840*/  LDL.LU R12, [R1+0x154] ;  /* 0x00015400010c7983 */ /* 0x000ee80000300800 */
[----:B------:R0:W-:Y:S04]  /*18850*/  STS.U16 [R18+UR5+0x17900], R26 ;  /* 0x0179001a12007988 */ /* 0x0001e80008000405 */
[----:B0-----:R-:W3:Y:S01]  /*18860*/  LDL R26, [R1+0xbc4] ;  /* 0x000bc400011a7983 */ /* 0x001ee20000100800 */
[----:B------:R-:W-:-:S02]  /*18870*/  ISETP.GT.U32.AND P5, PT, R7, R11, PT ;  /* 0x0000000b0700720c */ /* 0x000fc40003fa4070 */
[----:B------:R-:W-:-:S11]  /*18880*/  ISETP.GT.U32.AND P4, PT, R7, R9, PT ;  /* 0x000000090700720c */ /* 0x000fd60003f84070 */
[--C-:B------:R-:W-:Y:S02]  /*18890*/  @!P5 IMAD.IADD R11, R11, 0x1, -R7.reuse ;  /* 0x000000010b0bd824 */ /* 0x100fe400078e0a07 */
[----:B------:R-:W-:-:S03]  /*188a0*/  @!P4 IMAD.IADD R9, R9, 0x1, -R7 ;  /* 0x000000010909c824 */ /* 0x000fc600078e0a07 */
[C---:B------:R-:W-:Y:S02]  /*188b0*/  ISETP.GT.U32.AND P5, PT, R7.reuse, R11, PT ;  /* 0x0000000b0700720c */ /* 0x040fe40003fa4070 */
[----:B------:R-:W-:-:S11]  /*188c0*/  ISETP.GT.U32.AND P4, PT, R7, R9, PT ;  /* 0x000000090700720c */ /* 0x000fd60003f84070 */
[--C-:B------:R-:W-:Y:S02]  /*188d0*/  @!P5 IMAD.IADD R11, R11, 0x1, -R7.reuse ;  /* 0x000000010b0bd824 */ /* 0x100fe400078e0a07 */
[----:B------:R-:W-:Y:S01]  /*188e0*/  @!P4 IMAD.IADD R9, R9, 0x1, -R7 ;  /* 0x000000010909c824 */ /* 0x000fe200078e0a07 */
[----:B------:R-:W-:Y:S01]  /*188f0*/  ISETP.GT.U32.AND P4, PT, R7, R14, PT ;  /* 0x0000000e0700720c */ /* 0x000fe20003f84070 */
[----:B------:R0:W-:Y:S01]  /*18900*/  STS.U16 [R18+UR5+0x17d00], R21 ;  /* 0x017d001512007988 */ /* 0x0001e20008000405 */
[----:B------:R-:W-:-:S03]  /*18910*/  @!P6 IMAD.MOV R20, RZ, RZ, -R20 ;  /* 0x000000ffff14e224 */ /* 0x000fc600078e0a14 */
[----:B------:R1:W-:Y:S01]  /*18920*/  STL [R1+0xf48], R4 ;  /* 0x000f480401007387 */ /* 0x0003e20000100800 */
[----:B0-----:R-:W-:-:S07]  /*18930*/  LOP3.LUT R18, R4, 0x40, RZ, 0x3c, !PT ;  /* 0x0000004004127812 */ /* 0x001fce00078e3cff */
[----:B------:R-:W-:Y:S01]  /*18940*/  @!P4 IMAD.IADD R14, R14, 0x1, -R7 ;  /* 0x000000010e0ec824 */ /* 0x000fe200078e0a07 */
[----:B-1----:R-:W3:Y:S04]  /*18950*/  LDL.LU R4, [R1+0x158] ;  /* 0x0001580001047983 */ /* 0x002ee80000300800 */
[----:B------:R0:W-:Y:S04]  /*18960*/  STS.U16 [R18+UR5+0x200], R67 ;  /* 0x0002004312007988 */ /* 0x0001e80008000405 */
[----:B------:R1:W-:Y:S04]  /*18970*/  STS.U16 [R18+UR5+0x600], R113 ;  /* 0x0006007112007988 */ /* 0x0003e80008000405 */
[----:B0-----:R-:W3:Y:S04]  /*18980*/  LDL R67, [R1+0xbe4] ;  /* 0x000be40001437983 */ /* 0x001ee80000100800 */
[----:B-1----:R-:W3:Y:S01]  /*18990*/  LDL R113, [R1+0xbf4] ;  /* 0x000bf40001717983 */ /* 0x002ee20000100800 */
[----:B------:R-:W-:Y:S01]  /*189a0*/  IMAD.MOV.U32 R21, RZ, RZ, R13 ;  /* 0x000000ffff157224 */ /* 0x000fe200078e000d */
[----:B------:R-:W-:-:S02]  /*189b0*/  PRMT R65, RZ, 0x7610, R65 ;  /* 0x00007610ff417816 */ /* 0x000fc40000000041 */
[----:B--2---:R-:W-:-:S13]  /*189c0*/  ISETP.GT.U32.AND P5, PT, R7, R2, PT ;  /* 0x000000020700720c */ /* 0x004fda0003fa4070 */
[----:B------:R-:W-:Y:S01]  /*189d0*/  @!P5 IMAD.IADD R2, R2, 0x1, -R7 ;  /* 0x000000010202d824 */ /* 0x000fe200078e0a07 */
[----:B------:R-:W-:Y:S02]  /*189e0*/  ISETP.GE.AND P5, PT, R66, RZ, PT ;  /* 0x000000ff4200720c */ /* 0x000fe40003fa6270 */
[----:B------:R-:W2:Y:S04]  /*189f0*/  LDL.LU R66, [R1+0x15c] ;  /* 0x00015c0001427983 */ /* 0x000ea80000300800 */
[----:B------:R-:W2:Y:S04]  /*18a00*/  LDL.LU R13, [R1+0x160] ;  /* 0x00016000010d7983 */ /* 0x000ea80000300800 */
[----:B----4-:R0:W-:Y:S04]  /*18a10*/  STS.U16 [R18+UR5+0xa00], R0 ;  /* 0x000a000012007988 */ /* 0x0101e80008000405 */
[----:B------:R1:W-:Y:S01]  /*18a20*/  STS.U16 [R18+UR5+0xe00], R23 ;  /* 0x000e001712007988 */ /* 0x0003e20008000405 */
[----:B---3--:R-:W-:-:S02]  /*18a30*/  ISETP.GE.AND P4, PT, R26, RZ, PT ;  /* 0x000000ff1a00720c */ /* 0x008fc40003f86270 */
[----:B------:R-:W-:Y:S01]  /*18a40*/  SEL R26, R10, R20, !P3 ;  /* 0x000000140a1a7207 */ /* 0x000fe20005800000 */
[----:B------:R-:W-:Y:S01]  /*18a50*/  IMAD.MOV.U32 R20, RZ, RZ, R9 ;  /* 0x000000ffff147224 */ /* 0x000fe200078e0009 */
[----:B------:R3:W-:Y:S03]  /*18a60*/  STS.U16 [R18+UR5+0x1200], R22 ;  /* 0x0012001612007988 */ /* 0x0007e60008000405 */
[----:B------:R-:W-:Y:S01]  /*18a70*/  IMAD R26, R26, UR7, RZ ;  /* 0x000000071a1a7c24 */ /* 0x000fe2000f8e02ff */
[----:B------:R-:W4:Y:S01]  /*18a80*/  LDL.LU R9, [R1+0x164] ;  /* 0x0001640001097983 */ /* 0x000f220000300800 */
[----:B------:R-:W-:-:S03]  /*18a90*/  @!P5 IMAD.MOV R20, RZ, RZ, -R20 ;  /* 0x000000ffff14d224 */ /* 0x000fc600078e0a14 */
[----:B0-----:R-:W-:-:S04]  /*18aa0*/  LEA R0, P5, R26, R6, 0x1 ;  /* 0x000000061a007211 */ /* 0x001fc800078a08ff */
[----:B-1----:R-:W-:Y:S01]  /*18ab0*/  LEA.HI.X.SX32 R23, R26, R5, 0x1, P5 ;  /* 0x000000051a177211 */ /* 0x002fe200028f0eff */
[----:B---3--:R-:W-:Y:S01]  /*18ac0*/  @P2 IMAD.MOV.U32 R22, RZ, RZ, R0 ;  /* 0x000000ffff162224 */ /* 0x008fe200078e0000 */
[----:B------:R-:W-:Y:S04]  /*18ad0*/  STL [R1+0x2c], R0 ;  /* 0x00002c0001007387 */ /* 0x000fe80000100800 */
[----:B------:R-:W-:Y:S04]  /*18ae0*/  STS.U16 [R18+UR5+0x1600], R25 ;  /* 0x0016001912007988 */ /* 0x000fe80008000405 */
[----:B------:R-:W-:Y:S04]  /*18af0*/  STL [R1+0x28], R23 ;  /* 0x0000281701007387 */ /* 0x000fe80000100800 */
[----:B------:R0:W-:Y:S04]  /*18b00*/  STS.U16 [R18+UR5+0x1a00], R24 ;  /* 0x001a001812007988 */ /* 0x0001e80008000405 */
[----:B------:R1:W3:Y:S04]  /*18b10*/  @P2 LDG.E.U16 R65, desc[UR16][R22.64] ;  /* 0x0000001016412981 */ /* 0x0002e8000c1e1500 */
[----:B0-----:R-:W2:Y:S04]  /*18b20*/  LDL.LU R18, [R1+0xf8c] ;  /* 0x000f8c0001127983 */ /* 0x001ea80000300800 */
[----:B------:R-:W4:Y:S01]  /*18b30*/  LDL.LU R0, [R1+0xf88] ;  /* 0x000f880001007983 */ /* 0x000f220000300800 */
[----:B------:R-:W-:Y:S01]  /*18b40*/  ISETP.GT.U32.AND P0, PT, R7, R15, PT ;  /* 0x0000000f0700720c */ /* 0x000fe20003f04070 */
[----:B------:R-:W-:Y:S01]  /*18b50*/  @!P4 IMAD.MOV R21, RZ, RZ, -R21 ;  /* 0x000000ffff15c224 */ /* 0x000fe200078e0a15 */
[----:B-1----:R-:W-:Y:S01]  /*18b60*/  SEL R22, R10, R20, !P3 ;  /* 0x000000140a167207 */ /* 0x002fe20005800000 */
[----:B------:R-:W4:Y:S10]  /*18b70*/  LDL R24, [R1+0xc14] ;  /* 0x000c140001187983 */ /* 0x000f340000100800 */
[----:B------:R-:W-:Y:S01]  /*18b80*/  @!P0 IMAD.IADD R15, R15, 0x1, -R7 ;  /* 0x000000010f0f8824 */ /* 0x000fe200078e0a07 */
[----:B------:R-:W-:-:S04]  /*18b90*/  ISETP.GT.U32.AND P0, PT, R7, R8, PT ;  /* 0x000000080700720c */ /* 0x000fc80003f04070 */
[C---:B------:R-:W-:Y:S02]  /*18ba0*/  ISETP.GT.U32.AND P6, PT, R7.reuse, R15, PT ;  /* 0x0000000f0700720c */ /* 0x040fe40003fc4070 */
[----:B------:R-:W-:-:S07]  /*18bb0*/  ISETP.GT.U32.AND P4, PT, R7, R2, PT ;  /* 0x000000020700720c */ /* 0x000fce0003f84070 */
[----:B------:R-:W-:-:S04]  /*18bc0*/  @!P0 IMAD.IADD R8, R8, 0x1, -R7 ;  /* 0x0000000108088824 */ /* 0x000fc800078e0a07 */
[--C-:B------:R-:W-:Y:S01]  /*18bd0*/  @!P6 IMAD.IADD R15, R15, 0x1, -R7.reuse ;  /* 0x000000010f0fe824 */ /* 0x100fe200078e0a07 */
[----:B------:R-:W-:Y:S01]  /*18be0*/  ISETP.GT.U32.AND P6, PT, R7, R8, PT ;  /* 0x000000080700720c */ /* 0x000fe20003fc4070 */
[----:B------:R-:W-:Y:S01]  /*18bf0*/  @!P4 IMAD.IADD R2, R2, 0x1, -R7 ;  /* 0x000000010202c824 */ /* 0x000fe200078e0a07 */
[----:B------:R-:W-:Y:S02]  /*18c00*/  ISETP.GE.AND P4, PT, R67, RZ, PT ;  /* 0x000000ff4300720c */ /* 0x000fe40003f86270 */
[----:B------:R-:W-:-:S09]  /*18c10*/  SEL R23, R10, R21, !P3 ;  /* 0x000000150a177207 */ /* 0x000fd20005800000 */
[----:B------:R-:W-:Y:S01]  /*18c20*/  @!P6 IMAD.IADD R8, R8, 0x1, -R7 ;  /* 0x000000010808e824 */ /* 0x000fe200078e0a07 */
[----:B------:R-:W-:Y:S01]  /*18c30*/  ISETP.GE.AND P6, PT, R113, RZ, PT ;  /* 0x000000ff7100720c */ /* 0x000fe20003fc6270 */
[----:B------:R-:W-:Y:S02]  /*18c40*/  IMAD.MOV.U32 R21, RZ, RZ, R11 ;  /* 0x000000ffff157224 */ /* 0x000fe400078e000b */
[----:B------:R-:W-:Y:S01]  /*18c50*/  IMAD R23, R23, UR7, RZ ;  /* 0x0000000717177c24 */ /* 0x000fe2000f8e02ff */
[----:B------:R-:W4:Y:S01]  /*18c60*/  LDL.LU R11, [R1+0x168] ;  /* 0x00016800010b7983 */ /* 0x000f220000300800 */
[----:B------:R-:W-:Y:S02]  /*18c70*/  IMAD.MOV.U32 R20, RZ, RZ, R15 ;  /* 0x000000ffff147224 */ /* 0x000fe400078e000f */
[----:B------:R-:W-:Y:S02]  /*18c80*/  IMAD R22, R22, UR7, RZ ;  /* 0x0000000716167c24 */ /* 0x000fe4000f8e02ff */
[----:B------:R-:W-:Y:S01]  /*18c90*/  @!P4 IMAD.MOV R21, RZ, RZ, -R21 ;  /* 0x000000ffff15c224 */ /* 0x000fe200078e0a15 */
[----:B------:R-:W-:-:S03]  /*18ca0*/  LEA R67, P4, R23, R6, 0x1 ;  /* 0x0000000617437211 */ /* 0x000fc600078808ff */
[----:B------:R-:W-:Y:S01]  /*18cb0*/  @!P6 IMAD.MOV R20, RZ, RZ, -R20 ;  /* 0x000000ffff14e224 */ /* 0x000fe200078e0a14 */
[C---:B------:R-:W-:Y:S02]  /*18cc0*/  LEA R15, P6, R22.reuse, R6, 0x1 ;  /* 0x00000006160f7211 */ /* 0x040fe400078c08ff */
[-C--:B------:R-:W-:Y:S02]  /*18cd0*/  LEA.HI.X.SX32 R23, R23, R5.reuse, 0x1, P4 ;  /* 0x0000000517177211 */ /* 0x080fe400020f0eff */
[----:B------:R-:W-:Y:S01]  /*18ce0*/  LEA.HI.X.SX32 R113, R22, R5, 0x1, P6 ;  /* 0x0000000516717211 */ /* 0x000fe200030f0eff */
[----:B------:R-:W-:Y:S01]  /*18cf0*/  @P2 IMAD.MOV.U32 R22, RZ, RZ, R67 ;  /* 0x000000ffff162224 */ /* 0x000fe200078e0043 */
[----:B---3--:R0:W-:Y:S01]  /*18d00*/  STL [R1+0x1c], R65 ;  /* 0x00001c4101007387 */ /* 0x0081e20000100800 */
[----:B--2---:R-:W-:-:S03]  /*18d10*/  PRMT R18, RZ, 0x7610, R18 ;  /* 0x00007610ff127816 */ /* 0x004fc60000000012 */
[----:B0-----:R-:W2:Y:S01]  /*18d20*/  LDL R65, [R1+0xc20] ;  /* 0x000c200001417983 */ /* 0x001ea20000100800 */
[----:B----4-:R-:W-:-:S03]  /*18d30*/  PRMT R0, RZ, 0x7610, R0 ;  /* 0x00007610ff007816 */ /* 0x010fc60000000000 */
[----:B------:R-:W-:Y:S04]  /*18d40*/  STL [R1+0x34], R67 ;  /* 0x0000344301007387 */ /* 0x000fe80000100800 */
[----:B------:R-:W-:Y:S04]  /*18d50*/  STL [R1+0x5c], R15 ;  /* 0x00005c0f01007387 */ /* 0x000fe80000100800 */
[----:B------:R0:W-:Y:S04]  /*18d60*/  STL [R1+0x30], R23 ;  /* 0x0000301701007387 */ /* 0x0001e80000100800 */
[----:B------:R1:W3:Y:S02]  /*18d70*/  @P2 LDG.E.U16 R18, desc[UR16][R22.64] ;  /* 0x0000001016122981 */ /* 0x0002e4000c1e1500 */
[----:B-1----:R-:W-:-:S02]  /*18d80*/  @P2 IMAD.MOV.U32 R22, RZ, RZ, R15 ;  /* 0x000000ffff162224 */ /* 0x002fc400078e000f */
[----:B0-----:R-:W-:-:S05]  /*18d90*/  @P2 IMAD.MOV.U32 R23, RZ, RZ, R113 ;  /* 0x000000ffff172224 */ /* 0x001fca00078e0071 */
[----:B------:R-:W4:Y:S04]  /*18da0*/  @P2 LDG.E.U16 R0, desc[UR16][R22.64] ;  /* 0x0000001016002981 */ /* 0x000f28000c1e1500 */
[----:B------:R-:W-:Y:S04]  /*18db0*/  STL [R1+0x58], R113 ;  /* 0x0000587101007387 */ /* 0x000fe80000100800 */
[----:B------:R-:W2:Y:S01]  /*18dc0*/  LDL R67, [R1+0xc24] ;  /* 0x000c240001437983 */ /* 0x000ea20000100800 */
[----:B------:R-:W-:-:S03]  /*18dd0*/  ISETP.GT.U32.AND P0, PT, R7, R14, PT ;  /* 0x0000000e0700720c */ /* 0x000fc60003f04070 */
[----:B---3--:R0:W-:Y:S04]  /*18de0*/  STL [R1+0x18], R18 ;  /* 0x0000181201007387 */ /* 0x0081e80000100800 */
[----:B0-----:R-:W3:Y:S04]  /*18df0*/  LDL.LU R18, [R1+0xf84] ;  /* 0x000f840001127983 */ /* 0x001ee80000300800 */
[----:B------:R-:W2:Y:S04]  /*18e00*/  LDL.LU R113, [R1+0xf80] ;  /* 0x000f800001717983 */ /* 0x000ea80000300800 */
[----:B------:R-:W2:Y:S04]  /*18e10*/  LDL.LU R15, [R1+0xf7c] ;  /* 0x000f7c00010f7983 */ /* 0x000ea80000300800 */
[----:B----4-:R0:W-:Y:S04]  /*18e20*/  STL [R1+0x14], R0 ;  /* 0x0000140001007387 */ /* 0x0101e80000100800 */
[----:B0-----:R-:W4:Y:S04]  /*18e30*/  LDL.LU R0, [R1+0xf78] ;  /* 0x000f780001007983 */ /* 0x001f280000300800 */
[----:B------:R-:W2:Y:S01]  /*18e40*/  LDL R23, [R1+0xc04] ;  /* 0x000c040001177983 */ /* 0x000ea20000100800 */
[C---:B------:R-:W-:Y:S01]  /*18e50*/  ISETP.GT.U32.AND P5, PT, R7.reuse, R12, PT ;  /* 0x0000000c0700720c */ /* 0x040fe20003fa4070 */
[----:B------:R-:W-:Y:S01]  /*18e60*/  @!P0 IMAD.IADD R14, R14, 0x1, -R7 ;  /* 0x000000010e0e8824 */ /* 0x000fe200078e0a07 */
[----:B------:R-:W-:-:S02]  /*18e70*/  ISETP.GT.U32.AND P0, PT, R7, R4, PT ;  /* 0x000000040700720c */ /* 0x000fc40003f04070 */
[----:B------:R-:W-:-:S09]  /*18e80*/  SEL R21, R10, R21, !P3 ;  /* 0x000000150a157207 */ /* 0x000fd20005800000 */
[----:B------:R-:W-:Y:S01]  /*18e90*/  @!P5 IMAD.IADD R12, R12, 0x1, -R7 ;  /* 0x000000010c0cd824 */ /* 0x000fe200078e0a07 */
[----:B------:R-:W-:-:S04]  /*18ea0*/  ISETP.GT.U32.AND P5, PT, R7, R66, PT ;  /* 0x000000420700720c */ /* 0x000fc80003fa4070 */
[C---:B------:R-:W-:Y:S01]  /*18eb0*/  ISETP.GT.U32.AND P6, PT, R7.reuse, R12, PT ;  /* 0x0000000c0700720c */ /* 0x040fe20003fc4070 */
[----:B------:R-:W-:Y:S01]  /*18ec0*/  @!P0 IMAD.IADD R4, R4, 0x1, -R7 ;  /* 0x0000000104048824 */ /* 0x000fe200078e0a07 */
[----:B------:R-:W-:Y:S01]  /*18ed0*/  ISETP.GT.U32.AND P0, PT, R7, R13, PT ;  /* 0x0000000d0700720c */ /* 0x000fe20003f04070 */
[----:B------:R-:W-:Y:S01]  /*18ee0*/  IMAD R22, R21, UR7, RZ ;  /* 0x0000000715167c24 */ /* 0x000fe2000f8e02ff */
[----:B------:R-:W-:-:S05]  /*18ef0*/  SEL R20, R10, R20, !P3 ;  /* 0x000000140a147207 */ /* 0x000fca0005800000 */
[----:B------:R-:W-:-:S04]  /*18f00*/  @!P5 IMAD.IADD R66, R66, 0x1, -R7 ;  /* 0x000000014242d824 */ /* 0x000fc800078e0a07 */
[--C-:B------:R-:W-:Y:S02]  /*18f10*/  @!P6 IMAD.IADD R12, R12, 0x1, -R7.reuse ;  /* 0x000000010c0ce824 */ /* 0x100fe400078e0a07 */
[----:B------:R-:W-:Y:S01]  /*18f20*/  @!P0 IMAD.IADD R13, R13, 0x1, -R7 ;  /* 0x000000010d0d8824 */ /* 0x000fe200078e0a07 */
[----:B------:R-:W-:Y:S01]  /*18f30*/  ISETP.GE.AND P0, PT, R24, RZ, PT ;  /* 0x000000ff1800720c */ /* 0x000fe20003f06270 */
[----:B------:R-:W-:Y:S02]  /*18f40*/  IMAD.MOV.U32 R21, RZ, RZ, R14 ;  /* 0x000000ffff157224 */ /* 0x000fe400078e000e */
[----:B------:R-:W-:Y:S01]  /*18f50*/  IMAD R24, R20, UR7, RZ ;  /* 0x0000000714187c24 */ /* 0x000fe2000f8e02ff */
[----:B------:R-:W-:Y:S01]  /*18f60*/  PRMT R25, RZ, 0x7610, R25 ;  /* 0x00007610ff197816 */ /* 0x000fe20000000019 */
[----:B------:R-:W-:Y:S01]  /*18f70*/  IMAD.MOV.U32 R20, RZ, RZ, R2 ;  /* 0x000000ffff147224 */ /* 0x000fe200078e0002 */
[----:B--2---:R-:W-:Y:S02]  /*18f80*/  ISETP.GE.AND P5, PT, R23, RZ, PT ;  /* 0x000000ff1700720c */ /* 0x004fe40003fa6270 */
[----:B------:R-:W-:-:S04]  /*18f90*/  LEA R23, P6, R22, R6, 0x1 ;  /* 0x0000000616177211 */ /* 0x000fc800078c08ff */
[----:B------:R-:W-:Y:S01]  /*18fa0*/  LEA.HI.X.SX32 R22, R22, R5, 0x1, P6 ;  /* 0x0000000516167211 */ /* 0x000fe200030f0eff */
[----:B------:R0:W-:Y:S04]  /*18fb0*/  STL [R1+0x6c], R23 ;  /* 0x00006c1701007387 */ /* 0x0001e80000100800 */
[----:B------:R1:W-:Y:S02]  /*18fc0*/  STL [R1+0x68], R22 ;  /* 0x0000681601007387 */ /* 0x0003e40000100800 */
[----:B------:R-:W-:Y:S01]  /*18fd0*/  @!P5 IMAD.MOV R21, RZ, RZ, -R21 ;  /* 0x000000ffff15d224 */ /* 0x000fe200078e0a15 */
[----:B0-----:R-:W-:Y:S01]  /*18fe0*/  @P2 LOP3.LUT R23, R23, R22, RZ, 0x3c, !PT ;  /* 0x0000001617172212 */ /* 0x001fe200078e3cff */
[----:B------:R-:W2:Y:S01]  /*18ff0*/  LDL.LU R2, [R1+0xf74] ;  /* 0x000f740001027983 */ /* 0x000ea20000300800 */
[----:B------:R-:W-:-:S02]  /*19000*/  LEA R14, P5, R24, R6, 0x1 ;  /* 0x00000006180e7211 */ /* 0x000fc400078a08ff */
[C---:B-1----:R-:W-:Y:S02]  /*19010*/  @P2 LOP3.LUT R22, R23.reuse, R22, RZ, 0x3c, !PT ;  /* 0x0000001617162212 */ /* 0x042fe400078e3cff */
[----:B------:R-:W-:Y:S02]  /*19020*/  LEA.HI.X.SX32 R24, R24, R5, 0x1, P5 ;  /* 0x0000000518187211 */ /* 0x000fe400028f0eff */
[----:B------:R-:W-:Y:S02]  /*19030*/  @P2 LOP3.LUT R23, R23, R22, RZ, 0x3c, !PT ;  /* 0x0000001617172212 */ /* 0x000fe400078e3cff */
[----:B----4-:R-:W-:-:S03]  /*19040*/  PRMT R0, RZ, 0x7610, R0 ;  /* 0x00007610ff007816 */ /* 0x010fc60000000000 */
[----:B------:R0:W4:Y:S02]  /*19050*/  @P2 LDG.E.U16 R25, desc[UR16][R22.64] ;  /* 0x0000001016192981 */ /* 0x000124000c1e1500 */
[----:B0-----:R-:W-:Y:S02]  /*19060*/  @P2 IMAD.MOV.U32 R22, RZ, RZ, R14 ;  /* 0x000000ffff162224 */ /* 0x001fe400078e000e */
[----:B------:R-:W-:-:S05]  /*19070*/  @P2 IMAD.MOV.U32 R23, RZ, RZ, R24 ;  /* 0x000000ffff172224 */ /* 0x000fca00078e0018 */
[----:B------:R0:W3:Y:S01]  /*19080*/  @P2 LDG.E.U16 R0, desc[UR16][R22.64] ;  /* 0x0000001016002981 */ /* 0x0000e2000c1e1500 */
[----:B------:R-:W-:Y:S01]  /*19090*/  ISETP.GT.U32.AND P6, PT, R7, R4, PT ;  /* 0x000000040700720c */ /* 0x000fe20003fc4070 */
[----:B------:R-:W-:Y:S01]  /*190a0*/  @!P0 IMAD.MOV R20, RZ, RZ, -R20 ;  /* 0x000000ffff148224 */ /* 0x000fe200078e0a14 */
[----:B------:R-:W-:Y:S02]  /*190b0*/  ISETP.GE.AND P0, PT, R67, RZ, PT ;  /* 0x000000ff4300720c */ /* 0x000fe40003f06270 */
[C---:B0-----:R-:W-:Y:S02]  /*190c0*/  SEL R23, R10.reuse, R21, !P3 ;  /* 0x000000150a177207 */ /* 0x041fe40005800000 */
[----:B------:R-:W-:-:S03]  /*190d0*/  SEL R22, R10, R20, !P3 ;  /* 0x000000140a167207 */ /* 0x000fc60005800000 */
[----:B------:R-:W-:Y:S01]  /*190e0*/  IMAD R23, R23, UR7, RZ ;  /* 0x0000000717177c24 */ /* 0x000fe2000f8e02ff */
[----:B------:R-:W-:Y:S01]  /*190f0*/  STL [R1+0x7c], R14 ;  /* 0x00007c0e01007387 */ /* 0x000fe20000100800 */
[----:B------:R-:W-:Y:S02]  /*19100*/  IMAD.MOV.U32 R20, RZ, RZ, R12 ;  /* 0x000000ffff147224 */ /* 0x000fe400078e000c */
[----:B------:R-:W-:Y:S01]  /*19110*/  IMAD R22, R22, UR7, RZ ;  /* 0x0000000716167c24 */ /* 0x000fe2000f8e02ff */
[----:B------:R0:W-:Y:S01]  /*19120*/  STL [R1+0x78], R24 ;  /* 0x0000781801007387 */ /* 0x0001e20000100800 */
[----:B------:R-:W-:Y:S02]  /*19130*/  @!P6 IMAD.IADD R4, R4, 0x1, -R7 ;  /* 0x000000010404e824 */ /* 0x000fe400078e0a07 */
[----:B------:R-:W-:Y:S01]  /*19140*/  IMAD.MOV.U32 R21, RZ, RZ, R8 ;  /* 0x000000ffff157224 */ /* 0x000fe200078e0008 */
[----:B------:R-:W-:Y:S01]  /*19150*/  LEA R8, P6, R23, R6, 0x1 ;  /* 0x0000000617087211 */ /* 0x000fe200078c08ff */
[----:B------:R-:W-:Y:S01]  /*19160*/  @!P0 IMAD.MOV R20, RZ, RZ, -R20 ;  /* 0x000000ffff148224 */ /* 0x000fe200078e0a14 */
[----:B------:R-:W-:-:S02]  /*19170*/  ISETP.GE.AND P5, PT, R65, RZ, PT ;  /* 0x000000ff4100720c */ /* 0x000fc40003fa6270 */
[C---:B0-----:R-:W-:Y:S02]  /*19180*/  LEA R24, P0, R22.reuse, R6, 0x1 ;  /* 0x0000000616187211 */ /* 0x041fe400078008ff */
[----:B------:R-:W-:Y:S02]  /*19190*/  PRMT R3, RZ, 0x7610, R3 ;  /* 0x00007610ff037816 */ /* 0x000fe40000000003 */
[-C--:B------:R-:W-:Y:S02]  /*191a0*/  LEA.HI.X.SX32 R23, R23, R5.reuse, 0x1, P6 ;  /* 0x0000000517177211 */ /* 0x080fe400030f0eff */
[----:B--2---:R-:W-:Y:S01]  /*191b0*/  PRMT R2, RZ, 0x7610, R2 ;  /* 0x00007610ff027816 */ /* 0x004fe20000000002 */
[----:B---3--:R0:W-:Y:S04]  /*191c0*/  STL [R1+0xc], R0 ;  /* 0x00000c0001007387 */ /* 0x0081e80000100800 */
[----:B------:R-:W2:Y:S04]  /*191d0*/  LDL R14, [R1+0xc34] ;  /* 0x000c3400010e7983 */ /* 0x000ea80000100800 */
[----:B0-----:R-:W3:Y:S04]  /*191e0*/  LDL R0, [R1+0xc30] ;  /* 0x000c300001007983 */ /* 0x001ee80000100800 */
[----:B------:R-:W3:Y:S04]  /*191f0*/  LDL.LU R65, [R1+0x16c] ;  /* 0x00016c0001417983 */ /* 0x000ee80000300800 */
[----:B------:R-:W3:Y:S04]  /*19200*/  LDL.LU R67, [R1+0x170] ;  /* 0x0001700001437983 */ /* 0x000ee80000300800 */
[----:B------:R-:W3:Y:S04]  /*19210*/  LDL.LU R12, [R1+0x174] ;  /* 0x00017400010c7983 */ /* 0x000ee80000300800 */
[----:B------:R-:W-:Y:S04]  /*19220*/  STL [R1+0x8c], R8 ;  /* 0x00008c0801007387 */ /* 0x000fe80000100800 */
[----:B----4-:R0:W-:Y:S04]  /*19230*/  STL [R1+0x10], R25 ;  /* 0x0000101901007387 */ /* 0x0101e80000100800 */
[----:B------:R-:W-:Y:S01]  /*19240*/  STL [R1+0x9c], R24 ;  /* 0x00009c1801007387 */ /* 0x000fe20000100800 */
[----:B0-----:R-:W-:Y:S01]  /*19250*/  LEA.HI.X.SX32 R25, R22, R5, 0x1, P0 ;  /* 0x0000000516197211 */ /* 0x001fe200000f0eff */
[----:B------:R-:W-:-:S02]  /*19260*/  @P2 IMAD.MOV.U32 R22, RZ, RZ, R8 ;  /* 0x000000ffff162224 */ /* 0x000fc400078e0008 */
[----:B------:R0:W-:Y:S04]  /*19270*/  STL [R1+0x88], R23 ;  /* 0x0000881701007387 */ /* 0x0001e80000100800 */
[----:B------:R1:W4:Y:S02]  /*19280*/  @P2 LDG.E.U16 R3, desc[UR16][R22.64] ;  /* 0x0000001016032981 */ /* 0x000324000c1e1500 */
[----:B-1----:R-:W-:Y:S02]  /*19290*/  @P2 IMAD.MOV.U32 R22, RZ, RZ, R24 ;  /* 0x000000ffff162224 */ /* 0x002fe400078e0018 */
[----:B0-----:R-:W-:-:S05]  /*192a0*/  @P2 IMAD.MOV.U32 R23, RZ, RZ, R25 ;  /* 0x000000ffff172224 */ /* 0x001fca00078e0019 */
[----:B------:R0:W4:Y:S01]  /*192b0*/  @P2 LDG.E.U16 R2, desc[UR16][R22.64] ;  /* 0x0000001016022981 */ /* 0x000122000c1e1500 */
[C---:B------:R-:W-:Y:S01]  /*192c0*/  ISETP.GT.U32.AND P4, PT, R7.reuse, R9, PT ;  /* 0x000000090700720c */ /* 0x040fe20003f84070 */
[----:B------:R-:W-:Y:S01]  /*192d0*/  @!P5 IMAD.MOV R21, RZ, RZ, -R21 ;  /* 0x000000ffff15d224 */ /* 0x000fe200078e0a15 */
[----:B------:R-:W-:-:S11]  /*192e0*/  ISETP.GT.U32.AND P5, PT, R7, R13, PT ;  /* 0x0000000d0700720c */ /* 0x000fd60003fa4070 */
[----:B------:R-:W-:Y:S01]  /*192f0*/  @!P4 IMAD.IADD R9, R9, 0x1, -R7 ;  /* 0x000000010909c824 */ /* 0x000fe200078e0a07 */
[----:B------:R-:W-:-:S04]  /*19300*/  ISETP.GT.U32.AND P4, PT, R7, R11, PT ;  /* 0x0000000b0700720c */ /* 0x000fc80003f84070 */
[----:B------:R-:W-:Y:S01]  /*19310*/  ISETP.GT.U32.AND P6, PT, R7, R9, PT ;  /* 0x000000090700720c */ /* 0x000fe20003fc4070 */
[----:B------:R-:W-:-:S08]  /*19320*/  @!P5 IMAD.IADD R13, R13, 0x1, -R7 ;  /* 0x000000010d0dd824 */ /* 0x000fd000078e0a07 */
[--C-:B------:R-:W-:Y:S01]  /*19330*/  @!P4 IMAD.IADD R11, R11, 0x1, -R7.reuse ;  /* 0x000000010b0bc824 */ /* 0x100fe200078e0a07 */
[----:B------:R-:W-:Y:S02]  /*19340*/  ISETP.GT.U32.AND P4, PT, R7, R66, PT ;  /* 0x000000420700720c */ /* 0x000fe40003f84070 */
[C---:B0-----:R-:W-:Y:S01]  /*19350*/  SEL R23, R10.reuse, R21, !P3 ;  /* 0x000000150a177207 */ /* 0x041fe20005800000 */
[----:B------:R-:W-:Y:S01]  /*19360*/  @!P6 IMAD.IADD R9, R9, 0x1, -R7 ;  /* 0x000000010909e824 */ /* 0x000fe200078e0a07 */
[----:B------:R-:W-:Y:S01]  /*19370*/  SEL R22, R10, R20, !P3 ;  /* 0x000000140a167207 */ /* 0x000fe20005800000 */
[----:B------:R-:W-:Y:S02]  /*19380*/  IMAD.MOV.U32 R21, RZ, RZ, R4 ;  /* 0x000000ffff157224 */ /* 0x000fe400078e0004 */
[----:B------:R-:W-:Y:S01]  /*19390*/  IMAD R23, R23, UR7, RZ ;  /* 0x0000000717177c24 */ /* 0x000fe2000f8e02ff */
[----:B------:R0:W-:Y:S01]  /*193a0*/  STL [R1+0x98], R25 ;  /* 0x0000981901007387 */ /* 0x0001e20000100800 */
[----:B------:R-:W-:-:S03]  /*193b0*/  IMAD R22, R22, UR7, RZ ;  /* 0x0000000716167c24 */ /* 0x000fc6000f8e02ff */
[----:B------:R-:W4:Y:S01]  /*193c0*/  LDL.LU R8, [R1+0x178] ;  /* 0x0001780001087983 */ /* 0x000f220000300800 */
[----:B------:R-:W-:-:S04]  /*193d0*/  @!P4 IMAD.IADD R66, R66, 0x1, -R7 ;  /* 0x000000014242c824 */ /* 0x000fc800078e0a07 */
[----:B------:R-:W-:Y:S01]  /*193e0*/  IMAD.MOV.U32 R20, RZ, RZ, R66 ;  /* 0x000000ffff147224 */ /* 0x000fe200078e0042 */
[----:B------:R-:W-:Y:S02]  /*193f0*/  PRMT R125, RZ, 0x7610, R125 ;  /* 0x00007610ff7d7816 */ /* 0x000fe4000000007d */
[----:B--2---:R-:W-:Y:S02]  /*19400*/  ISETP.GE.AND P6, PT, R14, RZ, PT ;  /* 0x000000ff0e00720c */ /* 0x004fe40003fc6270 */
[----:B---3--:R-:W-:-:S11]  /*19410*/  ISETP.GE.AND P5, PT, R0, RZ, PT ;  /* 0x000000ff0000720c */ /* 0x008fd60003fa6270 */
[----:B------:R-:W-:Y:S02]  /*19420*/  @!P6 IMAD.MOV R20, RZ, RZ, -R20 ;  /* 0x000000ffff14e224 */ /* 0x000fe400078e0a14 */
[----:B------:R-:W-:Y:S01]  /*19430*/  @!P5 IMAD.MOV R21, RZ, RZ, -R21 ;  /* 0x000000ffff15d224 */ /* 0x000fe200078e0a15 */
[----:B------:R-:W-:-:S04]  /*19440*/  LEA R24, P5, R23, R6, 0x1 ;  /* 0x0000000617187211 */ /* 0x000fc800078a08ff */
[----:B0-----:R-:W-:-:S05]  /*19450*/  LEA.HI.X.SX32 R25, R23, R5, 0x1, P5 ;  /* 0x0000000517197211 */ /* 0x001fca00028f0eff */
[----:B------:R-:W-:Y:S01]  /*19460*/  @P2 IMAD.MOV.U32 R23, RZ, RZ, R25 ;  /* 0x000000ffff172224 */ /* 0x000fe200078e0019 */
[----:B----4-:R0:W-:Y:S02]  /*19470*/  STL [R1+0xf44], R3 ;  /* 0x000f440301007387 */ /* 0x0101e40000100800 */
[----:B0-----:R-:W-:Y:S02]  /*19480*/  PRMT R3, RZ, 0x7610, R3 ;  /* 0x00007610ff037816 */ /* 0x001fe40000000003 */
[----:B------:R0:W-:Y:S04]  /*19490*/  STL [R1+0xf4c], R2 ;  /* 0x000f4c0201007387 */ /* 0x0001e80000100800 */
[----:B------:R-:W2:Y:S04]  /*194a0*/  LDL R0, [R1+0xc40] ;  /* 0x000c400001007983 */ /* 0x000ea80000100800 */
[----:B------:R-:W3:Y:S01]  /*194b0*/  LDL R14, [R1+0xc44] ;  /* 0x000c4400010e7983 */ /* 0x000ee20000100800 */
[----:B0-----:R-:W-:-:S02]  /*194c0*/  LEA R2, P6, R22, R6, 0x1 ;  /* 0x0000000616027211 */ /* 0x001fc400078c08ff */
[----:B------:R-:W-:Y:S01]  /*194d0*/  ISETP.GT.U32.AND P0, PT, R7, R11, PT ;  /* 0x0000000b0700720c */ /* 0x000fe20003f04070 */
[----:B------:R-:W4:Y:S01]  /*194e0*/  LDL.LU R66, [R1+0x17c] ;  /* 0x00017c0001427983 */ /* 0x000f220000300800 */
[----:B------:R-:W-:Y:S01]  /*194f0*/  LEA.HI.X.SX32 R4, R22, R5, 0x1, P6 ;  /* 0x0000000516047211 */ /* 0x000fe200030f0eff */
[----:B------:R-:W-:-:S05]  /*19500*/  @P2 IMAD.MOV.U32 R22, RZ, RZ, R24 ;  /* 0x000000ffff162224 */ /* 0x000fca00078e0018 */
[----:B------:R0:W4:Y:S02]  /*19510*/  @P2 LDG.E.U16 R3, desc[UR16][R22.64] ;  /* 0x0000001016032981 */ /* 0x000124000c1e1500 */
[----:B0-----:R-:W-:Y:S02]  /*19520*/  @P2 IMAD.MOV.U32 R22, RZ, RZ, R2 ;  /* 0x000000ffff162224 */ /* 0x001fe400078e0002 */
[----:B------:R-:W-:-:S05]  /*19530*/  @P2 IMAD.MOV.U32 R23, RZ, RZ, R4 ;  /* 0x000000ffff172224 */ /* 0x000fca00078e0004 */
[----:B------:R0:W4:Y:S01]  /*19540*/  @P2 LDG.E.U16 R125, desc[UR16][R22.64] ;  /* 0x00000010167d2981 */ /* 0x000122000c1e1500 */
[----:B------:R-:W-:Y:S01]  /*19550*/  ISETP.GT.U32.AND P4, PT, R7, R65, PT ;  /* 0x000000410700720c */ /* 0x000fe20003f84070 */
[--C-:B------:R-:W-:Y:S01]  /*19560*/  @!P0 IMAD.IADD R11, R11, 0x1, -R7.reuse ;  /* 0x000000010b0b8824 */ /* 0x100fe200078e0a07 */
[----:B------:R-:W-:Y:S01]  /*19570*/  ISETP.GT.U32.AND P0, PT, R7, R67, PT ;  /* 0x000000430700720c */ /* 0x000fe20003f04070 */
[----:B------:R-:W-:Y:S10]  /*19580*/  STL [R1+0xa4], R24 ;  /* 0x0000a41801007387 */ /* 0x000ff40000100800 */
[--C-:B------:R-:W-:Y:S01]  /*19590*/  @!P4 IMAD.IADD R65, R65, 0x1, -R7.reuse ;  /* 0x000000014141c824 */ /* 0x100fe200078e0a07 */
[----:B------:R-:W-:Y:S01]  /*195a0*/  ISETP.GT.U32.AND P4, PT, R7, R12, PT ;  /* 0x0000000c0700720c */ /* 0x000fe20003f84070 */
[----:B------:R1:W-:Y:S01]  /*195b0*/  STL [R1+0xac], R2 ;  /* 0x0000ac0201007387 */ /* 0x0003e20000100800 */
[----:B------:R-:W-:-:S03]  /*195c0*/  @!P0 IMAD.IADD R67, R67, 0x1, -R7 ;  /* 0x0000000143438824 */ /* 0x000fc600078e0a07 */
[----:B------:R-:W-:Y:S04]  /*195d0*/  STL [R1+0xa0], R25 ;  /* 0x0000a01901007387 */ /* 0x000fe80000100800 */
[----:B------:R-:W-:Y:S04]  /*195e0*/  STL [R1+0xa8], R4 ;  /* 0x0000a80401007387 */ /* 0x000fe80000100800 */
[----:B------:R-:W-:Y:S01]  /*195f0*/  @!P4 IMAD.IADD R12, R12, 0x1, -R7 ;  /* 0x000000010c0cc824 */ /* 0x000fe200078e0a07 */
[C---:B------:R-:W-:Y:S02]  /*19600*/  SEL R21, R10.reuse, R21, !P3 ;  /* 0x000000150a157207 */ /* 0x040fe40005800000 */
[----:B0-----:R-:W-:Y:S01]  /*19610*/  SEL R22, R10, R20, !P3 ;  /* 0x000000140a167207 */ /* 0x001fe20005800000 */
[----:B------:R-:W-:-:S02]  /*19620*/  IMAD.MOV.U32 R20, RZ, RZ, R13 ;  /* 0x000000ffff147224 */ /* 0x000fc400078e000d */
[----:B------:R-:W-:Y:S02]  /*19630*/  IMAD R23, R21, UR7, RZ ;  /* 0x0000000715177c24 */ /* 0x000fe4000f8e02ff */
[----:B------:R-:W-:Y:S02]  /*19640*/  IMAD.MOV.U32 R21, RZ, RZ, R9 ;  /* 0x000000ffff157224 */ /* 0x000fe400078e0009 */
[----:B------:R-:W-:Y:S01]  /*19650*/  IMAD R22, R22, UR7, RZ ;  /* 0x0000000716167c24 */ /* 0x000fe2000f8e02ff */
[----:B--2---:R-:W-:Y:S02]  /*19660*/  ISETP.GE.AND P0, PT, R0, RZ, PT ;  /* 0x000000ff0000720c */ /* 0x004fe40003f06270 */
[----:B---3--:R-:W-:Y:S01]  /*19670*/  ISETP.GE.AND P4, PT, R14, RZ, PT ;  /* 0x000000ff0e00720c */ /* 0x008fe20003f86270 */
[----:B----4-:R0:W-:Y:S10]  /*19680*/  STL [R1+0xf50], R3 ;  /* 0x000f500301007387 */ /* 0x0101f40000100800 */
[----:B------:R-:W-:Y:S01]  /*19690*/  @!P0 IMAD.MOV R20, RZ, RZ, -R20 ;  /* 0x000000ffff148224 */ /* 0x000fe200078e0a14 */
[-C--:B------:R-:W-:Y:S01]  /*196a0*/  LEA R9, P0, R23, R6.reuse, 0x1 ;  /* 0x0000000617097211 */ /* 0x080fe200078008ff */
[----:B------:R-:W-:Y:S01]  /*196b0*/  @!P4 IMAD.MOV R21, RZ, RZ, -R21 ;  /* 0x000000ffff15c224 */ /* 0x000fe200078e0a15 */
[----:B------:R-:W-:Y:S04]  /*196c0*/  STL [R1+0xf54], R125 ;  /* 0x000f547d01007387 */ /* 0x000fe80000100800 */
[----:B------:R-:W2:Y:S01]  /*196d0*/  LDL R14, [R1+0xc50] ;  /* 0x000c5000010e7983 */ /* 0x000ea20000100800 */
[----:B-1----:R-:W-:-:S02]  /*196e0*/  LEA R2, P4, R22, R6, 0x1 ;  /* 0x0000000616027211 */ /* 0x002fc400078808ff */
[-C--:B------:R-:W-:Y:S01]  /*196f0*/  LEA.HI.X.SX32 R13, R23, R5.reuse, 0x1, P0 ;  /* 0x00000005170d7211 */ /* 0x080fe200000f0eff */
[----:B------:R-:W3:Y:S01]  /*19700*/  LDL.LU R0, [R1+0x180] ;  /* 0x0001800001007983 */ /* 0x000ee20000300800 */
[----:B0-----:R-:W-:-:S03]  /*19710*/  LEA.HI.X.SX32 R3, R22, R5, 0x1, P4 ;  /* 0x0000000516037211 */ /* 0x001fc600020f0eff */
[----:B------:R-:W4:Y:S04]  /*19720*/  LDL R25, [R1+0xc54] ;  /* 0x000c540001197983 */ /* 0x000f280000100800 */
[----:B------:R-:W3:Y:S01]  /*19730*/  LDL R4, [R1+0xc60] ;  /* 0x000c600001047983 */ /* 0x000ee20000100800 */
[----:B------:R-:W-:-:S03]  /*19740*/  @P2 IMAD.MOV.U32 R23, RZ, RZ, R13 ;  /* 0x000000ffff172224 */ /* 0x000fc600078e000d */
[----:B------:R-:W-:Y:S01]  /*19750*/  STL [R1+0xb4], R9 ;  /* 0x0000b40901007387 */ /* 0x000fe20000100800 */
[----:B------:R-:W-:-:S03]  /*19760*/  @P2 IMAD.MOV.U32 R22, RZ, RZ, R9 ;  /* 0x000000ffff162224 */ /* 0x000fc600078e0009 */
[----:B------:R-:W-:Y:S04]  /*19770*/  STL [R1+0xbc], R2 ;  /* 0x0000bc0201007387 */ /* 0x000fe80000100800 */
[----:B------:R0:W-:Y:S04]  /*19780*/  STL [R1+0xb0], R13 ;  /* 0x0000b00d01007387 */ /* 0x0001e80000100800 */
[----:B------:R1:W-:Y:S04]  /*19790*/  STL [R1+0xb8], R3 ;  /* 0x0000b80301007387 */ /* 0x0003e80000100800 */
[----:B0-----:R-:W3:Y:S04]  /*197a0*/  LDL.LU R13, [R1+0x184] ;  /* 0x00018400010d7983 */ /* 0x001ee80000300800 */
[----:B------:R-:W3:Y:S01]  /*197b0*/  LDL R9, [R1+0xc64] ;  /* 0x000c640001097983 */ /* 0x000ee20000100800 */
[----:B------:R-:W-:-:S02]  /*197c0*/  ISETP.GT.U32.AND P5, PT, R7, R8, PT ;  /* 0x000000080700720c */ /* 0x000fc40003fa4070 */
[----:B------:R-:W-:Y:S02]  /*197d0*/  PRMT R123, RZ, 0x7610, R123 ;  /* 0x00007610ff7b7816 */ /* 0x000fe4000000007b */
[----:B------:R-:W-:Y:S02]  /*197e0*/  PRMT R124, RZ, 0x7610, R124 ;  /* 0x00007610ff7c7816 */ /* 0x000fe4000000007c */
[----:B------:R-:W-:Y:S02]  /*197f0*/  SEL R20, R10, R20, !P3 ;  /* 0x000000140a147207 */ /* 0x000fe40005800000 */
[----:B------:R0:W3:Y:S05]  /*19800*/  @P2 LDG.E.U16 R123, desc[UR16][R22.64] ;  /* 0x00000010167b2981 */ /* 0x0000ea000c1e1500 */
[----:B------:R-:W-:Y:S01]  /*19810*/  @!P5 IMAD.IADD R8, R8, 0x1, -R7 ;  /* 0x000000010808d824 */ /* 0x000fe200078e0a07 */
[----:B------:R-:W-:-:S04]  /*19820*/  ISETP.GT.U32.AND P5, PT, R7, R67, PT ;  /* 0x000000430700720c */ /* 0x000fc80003fa4070 */
[----:B------:R-:W-:Y:S01]  /*19830*/  ISETP.GT.U32.AND P0, PT, R7, R8, PT ;  /* 0x000000080700720c */ /* 0x000fe20003f04070 */
[----:B0-----:R-:W-:Y:S02]  /*19840*/  @P2 IMAD.MOV.U32 R22, RZ, RZ, R2 ;  /* 0x000000ffff162224 */ /* 0x001fe400078e0002 */
[----:B------:R-:W-:-:S05]  /*19850*/  @P2 IMAD.MOV.U32 R23, RZ, RZ, R3 ;  /* 0x000000ffff172224 */ /* 0x000fca00078e0003 */
[----:B------:R0:W3:Y:S01]  /*19860*/  @P2 LDG.E.U16 R124, desc[UR16][R22.64] ;  /* 0x00000010167c2981 */ /* 0x0000e2000c1e1500 */
[----:B------:R-:W-:-:S04]  /*19870*/  @!P5 IMAD.IADD R67, R67, 0x1, -R7 ;  /* 0x000000014343d824 */ /* 0x000fc800078e0a07 */
[----:B------:R-:W-:Y:S02]  /*19880*/  @!P0 IMAD.IADD R8, R8, 0x1, -R7 ;  /* 0x0000000108088824 */ /* 0x000fe400078e0a07 */
[----:B0-----:R-:W-:Y:S01]  /*19890*/  IMAD R22, R20, UR7, RZ ;  /* 0x0000000714167c24 */ /* 0x001fe2000f8e02ff */
[----:B------:R-:W-:-:S04]  /*198a0*/  SEL R20, R10, R21, !P3 ;  /* 0x000000150a147207 */ /* 0x000fc80005800000 */
[----:B------:R-:W-:Y:S01]  /*198b0*/  LEA R2, P0, R22, R6, 0x1 ;  /* 0x0000000616027211 */ /* 0x000fe200078008ff */
[----:B------:R-:W-:-:S03]  /*198c0*/  IMAD.MOV.U32 R21, RZ, RZ, R11 ;  /* 0x000000ffff157224 */ /* 0x000fc600078e000b */
[----:B-1----:R-:W-:Y:S01]  /*198d0*/  LEA.HI.X.SX32 R3, R22, R5, 0x1, P0 ;  /* 0x0000000516037211 */ /* 0x002fe200000f0eff */
[----:B------:R-:W-:Y:S01]  /*198e0*/  IMAD R24, R20, UR7, RZ ;  /* 0x0000000714187c24 */ /* 0x000fe2000f8e02ff */
[C---:B------:R-:W-:Y:S01]  /*198f0*/  ISETP.GT.U32.AND P4, PT, R7.reuse, R66, PT ;  /* 0x000000420700720c */ /* 0x040fe20003f84070 */
[----:B------:R-:W-:Y:S01]  /*19900*/  @P2 IMAD.MOV.U32 R22, RZ, RZ, R2 ;  /* 0x000000ffff162224 */ /* 0x000fe200078e0002 */
[----:B------:R-:W-:Y:S01]  /*19910*/  ISETP.GT.U32.AND P6, PT, R7, R65, PT ;  /* 0x000000410700720c */ /* 0x000fe20003fc4070 */
[----:B------:R-:W-:Y:S01]  /*19920*/  @P2 IMAD.MOV.U32 R23, RZ, RZ, R3 ;  /* 0x000000ffff172224 */ /* 0x000fe200078e0003 */
[----:B------:R-:W-:-:S06]  /*19930*/  PRMT R122, RZ, 0x7610, R122 ;  /* 0x00007610ff7a7816 */ /* 0x000fcc000000007a */
[----:B------:R0:W3:Y:S03]  /*19940*/  @P2 LDG.E.U16 R122, desc[UR16][R22.64] ;  /* 0x00000010167a2981 */ /* 0x0000e6000c1e1500 */
[--C-:B------:R-:W-:Y:S02]  /*19950*/  @!P4 IMAD.IADD R66, R66, 0x1, -R7.reuse ;  /* 0x000000014242c824 */ /* 0x100fe400078e0a07 */
[----:B------:R-:W-:Y:S01]  /*19960*/  @!P6 IMAD.IADD R65, R65, 0x1, -R7 ;  /* 0x000000014141e824 */ /* 0x000fe200078e0a07 */
[----:B------:R-:W-:Y:S01]  /*19970*/  ISETP.GT.U32.AND P6, PT, R7, R12, PT ;  /* 0x0000000c0700720c */ /* 0x000fe20003fc4070 */
[----:B0-----:R-:W-:Y:S02]  /*19980*/  IMAD.MOV.U32 R22, RZ, RZ, R67 ;  /* 0x000000ffff167224 */ /* 0x001fe400078e0043 */
[----:B------:R-:W-:-:S10]  /*19990*/  IMAD.MOV.U32 R20, RZ, RZ, R65 ;  /* 0x000000ffff147224 */ /* 0x000fd400078e0041 */
[----:B------:R-:W-:Y:S01]  /*199a0*/  @!P6 IMAD.IADD R12, R12, 0x1, -R7 ;  /* 0x000000010c0ce824 */ /* 0x000fe200078e0a07 */
[----:B--2---:R-:W-:Y:S02]  /*199b0*/  ISETP.GE.AND P5, PT, R14, RZ, PT ;  /* 0x000000ff0e00720c */ /* 0x004fe40003fa6270 */
[----:B------:R-:W2:Y:S04]  /*199c0*/  LDL.LU R14, [R1+0x188] ;  /* 0x00018800010e7983 */ /* 0x000ea80000300800 */
[----:B------:R0:W-:Y:S04]  /*199d0*/  STL [R1+0xc4], R2 ;  /* 0x0000c40201007387 */ /* 0x0001e80000100800 */
[----:B------:R1:W-:Y:S03]  /*199e0*/  STL [R1+0xc0], R3 ;  /* 0x0000c00301007387 */ /* 0x0003e60000100800 */
[----:B------:R-:W-:Y:S01]  /*199f0*/  @!P5 IMAD.MOV R21, RZ, RZ, -R21 ;  /* 0x000000ffff15d224 */ /* 0x000fe200078e0a15 */
[----:B------:R-:W2:Y:S01]  /*19a00*/  LDL.LU R11, [R1+0x18c] ;  /* 0x00018c00010b7983 */ /* 0x000ea20000300800 */
[----:B0-----:R-:W-:-:S04]  /*19a10*/  LEA R2, P5, R24, R6, 0x1 ;  /* 0x0000000618027211 */ /* 0x001fc800078a08ff */
[----:B-1----:R-:W-:Y:S01]  /*19a20*/  LEA.HI.X.SX32 R3, R24, R5, 0x1, P5 ;  /* 0x0000000518037211 */ /* 0x002fe200028f0eff */
[----:B------:R0:W-:Y:S04]  /*19a30*/  STL [R1+0xcc], R2 ;  /* 0x0000cc0201007387 */ /* 0x0001e80000100800 */
[----:B------:R1:W-:Y:S04]  /*19a40*/  STL [R1+0xc8], R3 ;  /* 0x0000c80301007387 */ /* 0x0003e80000100800 */
[----:B------:R-:W2:Y:S01]  /*19a50*/  LDL R125, [R1+0xc70] ;  /* 0x000c7000017d7983 */ /* 0x000ea20000100800 */
[----:B----4-:R-:W-:-:S02]  /*19a60*/  ISETP.GE.AND P4, PT, R25, RZ, PT ;  /* 0x000000ff1900720c */ /* 0x010fc40003f86270 */
[----:B---3--:R-:W-:Y:S02]  /*19a70*/  ISETP.GE.AND P5, PT, R9, RZ, PT ;  /* 0x000000ff0900720c */ /* 0x008fe40003fa6270 */
[----:B------:R-:W3:Y:S04]  /*19a80*/  LDL.LU R9, [R1+0x190] ;  /* 0x0001900001097983 */ /* 0x000ee80000300800 */
[----:B------:R-:W4:Y:S05]  /*19a90*/  LDL.LU R67, [R1+0x194] ;  /* 0x0001940001437983 */ /* 0x000f2a0000300800 */
[----:B------:R-:W-:Y:S01]  /*19aa0*/  @!P4 IMAD.MOV R20, RZ, RZ, -R20 ;  /* 0x000000ffff14c224 */ /* 0x000fe200078e0a14 */
[----:B------:R-:W-:-:S02]  /*19ab0*/  SEL R23, R10, R21, !P3 ;  /* 0x000000150a177207 */ /* 0x000fc40005800000 */
[----:B------:R-:W-:Y:S01]  /*19ac0*/  ISETP.GE.AND P0, PT, R4, RZ, PT ;  /* 0x000000ff0400720c */ /* 0x000fe20003f06270 */
[----:B------:R-:W3:Y:S01]  /*19ad0*/  LDL R65, [R1+0xc94] ;  /* 0x000c940001417983 */ /* 0x000ee20000100800 */
[----:B------:R-:W-:Y:S01]  /*19ae0*/  SEL R21, R10, R20, !P3 ;  /* 0x000000140a157207 */ /* 0x000fe20005800000 */
[----:B------:R-:W-:Y:S02]  /*19af0*/  IMAD.MOV.U32 R20, RZ, RZ, R12 ;  /* 0x000000ffff147224 */ /* 0x000fe400078e000c */
[----:B------:R-:W3:Y:S04]  /*19b00*/  LDL R12, [R1+0xc84] ;  /* 0x000c8400010c7983 */ /* 0x000ee80000100800 */
[----:B------:R-:W3:Y:S01]  /*19b10*/  LDL R4, [R1+0xc74] ;  /* 0x000c740001047983 */ /* 0x000ee20000100800 */
[----:B------:R-:W-:-:S03]  /*19b20*/  ISETP.GT.U32.AND P6, PT, R7, R0, PT ;  /* 0x000000000700720c */ /* 0x000fc60003fc4070 */
[----:B------:R-:W-:Y:S01]  /*19b30*/  @!P0 IMAD.MOV R22, RZ, RZ, -R22 ;  /* 0x000000ffff168224 */ /* 0x000fe200078e0a16 */
[----:B------:R-:W-:Y:S01]  /*19b40*/  PRMT R121, RZ, 0x7610, R121 ;  /* 0x00007610ff797816 */ /* 0x000fe20000000079 */
[----:B------:R-:W-:-:S08]  /*19b50*/  @P2 IMAD.MOV.U32 R24, RZ, RZ, R2 ;  /* 0x000000ffff182224 */ /* 0x000fd000078e0002 */
[----:B------:R-:W-:Y:S01]  /*19b60*/  @!P6 IMAD.IADD R0, R0, 0x1, -R7 ;  /* 0x000000010000e824 */ /* 0x000fe200078e0a07 */
[----:B------:R-:W-:Y:S01]  /*19b70*/  ISETP.GT.U32.AND P6, PT, R7, R66, PT ;  /* 0x000000420700720c */ /* 0x000fe20003fc4070 */
[----:B------:R-:W-:-:S03]  /*19b80*/  @P2 IMAD.MOV.U32 R25, RZ, RZ, R3 ;  /* 0x000000ffff192224 */ /* 0x000fc600078e0003 */
[----:B------:R-:W-:Y:S01]  /*19b90*/  ISETP.GT.U32.AND P0, PT, R7, R0, PT ;  /* 0x000000000700720c */ /* 0x000fe20003f04070 */
[----:B------:R-:W-:Y:S01]  /*19ba0*/  IMAD R23, R23, UR7, RZ ;  /* 0x0000000717177c24 */ /* 0x000fe2000f8e02ff */
[----:B------:R0:W3:Y:S01]  /*19bb0*/  @P2 LDG.E.U16 R121, desc[UR16][R24.64] ;  /* 0x0000001018792981 */ /* 0x0000e2000c1e1500 */
[----:B------:R-:W-:-:S06]  /*19bc0*/  @!P5 IMAD.MOV R20, RZ, RZ, -R20 ;  /* 0x000000ffff14d224 */ /* 0x000fcc00078e0a14 */
[--C-:B------:R-:W-:Y:S02]  /*19bd0*/  @!P6 IMAD.IADD R66, R66, 0x1, -R7.reuse ;  /* 0x000000014242e824 */ /* 0x100fe400078e0a07 */
[----:B0-----:R-:W-:Y:S01]  /*19be0*/  IMAD R24, R21, UR7, RZ ;  /* 0x0000000715187c24 */ /* 0x001fe2000f8e02ff */
[C---:B------:R-:W-:Y:S01]  /*19bf0*/  LEA R25, P5, R23.reuse, R6, 0x1 ;  /* 0x0000000617197211 */ /* 0x040fe200078a08ff */
[----:B------:R-:W-:Y:S01]  /*19c00*/  @!P0 IMAD.IADD R0, R0, 0x1, -R7 ;  /* 0x0000000100008824 */ /* 0x000fe200078e0a07 */
[----:B------:R-:W-:Y:S02]  /*19c10*/  SEL R21, R10, R22, !P3 ;  /* 0x000000160a157207 */ /* 0x000fe40005800000 */
[----:B------:R-:W-:Y:S01]  /*19c20*/  LEA R2, P0, R24, R6, 0x1 ;  /* 0x0000000618027211 */ /* 0x000fe200078008ff */
[----:B------:R-:W-:Y:S01]  /*19c30*/  @P2 IMAD.MOV.U32 R22, RZ, RZ, R25 ;  /* 0x000000ffff162224 */ /* 0x000fe200078e0019 */
[----:B------:R-:W-:Y:S02]  /*19c40*/  PRMT R120, RZ, 0x7610, R120 ;  /* 0x00007610ff787816 */ /* 0x000fe40000000078 */
[----:B------:R-:W-:-:S02]  /*19c50*/  LEA.HI.X.SX32 R23, R23, R5, 0x1, P5 ;  /* 0x0000000517177211 */ /* 0x000fc400028f0eff */
[----:B-1----:R-:W-:Y:S01]  /*19c60*/  LEA.HI.X.SX32 R3, R24, R5, 0x1, P0 ;  /* 0x0000000518037211 */ /* 0x002fe200000f0eff */
[----:B------:R-:W-:Y:S01]  /*19c70*/  IMAD R24, R21, UR7, RZ ;  /* 0x0000000715187c24 */ /* 0x000fe2000f8e02ff */
[----:B------:R-:W-:Y:S04]  /*19c80*/  STL [R1+0xd4], R25 ;  /* 0x0000d41901007387 */ /* 0x000fe80000100800 */
[----:B------:R0:W3:Y:S01]  /*19c90*/  @P2 LDG.E.U16 R120, desc[UR16][R22.64] ;  /* 0x0000001016782981 */ /* 0x0000e2000c1e1500 */
[----:B------:R-:W-:-:S03]  /*19ca0*/  PRMT R119, RZ, 0x7610, R119 ;  /* 0x00007610ff777816 */ /* 0x000fc60000000077 */
[----:B------:R-:W-:Y:S01]  /*19cb0*/  STL [R1+0xdc], R2 ;  /* 0x0000dc0201007387 */ /* 0x000fe20000100800 */
[----:B0-----:R-:W-:-:S03]  /*19cc0*/  @P2 IMAD.MOV.U32 R22, RZ, RZ, R2 ;  /* 0x000000ffff162224 */ /* 0x001fc600078e0002 */
[----:B------:R0:W-:Y:S04]  /*19cd0*/  STL [R1+0xd0], R23 ;  /* 0x0000d01701007387 */ /* 0x0001e80000100800 */
[----:B------:R1:W-:Y:S01]  /*19ce0*/  STL [R1+0xd8], R3 ;  /* 0x0000d80301007387 */ /* 0x0003e20000100800 */
[----:B------:R-:W-:Y:S01]  /*19cf0*/  PRMT R118, RZ, 0x7610, R118 ;  /* 0x00007610ff767816 */ /* 0x000fe20000000076 */
[----:B0-----:R-:W-:Y:S01]  /*19d00*/  @P2 IMAD.MOV.U32 R23, RZ, RZ, R3 ;  /* 0x000000ffff172224 */ /* 0x001fe200078e0003 */
[----:B------:R-:W-:-:S04]  /*19d10*/  ISETP.GT.U32.AND P4, PT, R7, R13, PT ;  /* 0x0000000d0700720c */ /* 0x000fc80003f84070 */
[----:B------:R0:W3:Y:S01]  /*19d20*/  @P2 LDG.E.U16 R119, desc[UR16][R22.64] ;  /* 0x0000001016772981 */ /* 0x0000e2000c1e1500 */
[----:B------:R-:W-:-:S03]  /*19d30*/  IMAD.MOV.U32 R21, RZ, RZ, R8 ;  /* 0x000000ffff157224 */ /* 0x000fc600078e0008 */
[----:B------:R-:W3:Y:S05]  /*19d40*/  LDL.LU R8, [R1+0xf70] ;  /* 0x000f700001087983 */ /* 0x000eea0000300800 */
[----:B------:R-:W-:-:S05]  /*19d50*/  @!P4 IMAD.IADD R13, R13, 0x1, -R7 ;  /* 0x000000010d0dc824 */ /* 0x000fca00078e0a07 */
[----:B------:R-:W-:Y:S02]  /*19d60*/  ISETP.GT.U32.AND P4, PT, R7, R13, PT ;  /* 0x0000000d0700720c */ /* 0x000fe40003f84070 */
[----:B------:R-:W-:-:S11]  /*19d70*/  PRMT R117, RZ, 0x7610, R117 ;  /* 0x00007610ff757816 */ /* 0x000fd60000000075 */
[----:B------:R-:W-:Y:S01]  /*19d80*/  @!P4 IMAD.IADD R13, R13, 0x1, -R7 ;  /* 0x000000010d0dc824 */ /* 0x000fe200078e0a07 */
[----:B------:R-:W-:Y:S02]  /*19d90*/  PRMT R115, RZ, 0x7610, R115 ;  /* 0x00007610ff737816 */ /* 0x000fe40000000073 */
[C---:B--2---:R-:W-:Y:S02]  /*19da0*/  ISETP.GT.U32.AND P6, PT, R7.reuse, R14, PT ;  /* 0x0000000e0700720c */ /* 0x044fe40003fc4070 */
[----:B------:R-:W-:-:S11]  /*19db0*/  ISETP.GT.U32.AND P5, PT, R7, R11, PT ;  /* 0x0000000b0700720c */ /* 0x000fd60003fa4070 */
[----:B------:R-:W-:Y:S01]  /*19dc0*/  @!P6 IMAD.IADD R14, R14, 0x1, -R7 ;  /* 0x000000010e0ee824 */ /* 0x000fe200078e0a07 */
[----:B------:R-:W-:-:S04]  /*19dd0*/  LEA R2, P6, R24, R6, 0x1 ;  /* 0x0000000618027211 */ /* 0x000fc800078c08ff */
[----:B-1----:R-:W-:Y:S01]  /*19de0*/  LEA.HI.X.SX32 R3, R24, R5, 0x1, P6 ;  /* 0x0000000518037211 */ /* 0x002fe200030f0eff */
[----:B0-----:R-:W-:-:S04]  /*19df0*/  @P2 IMAD.MOV.U32 R22, RZ, RZ, R2 ;  /* 0x000000ffff162224 */ /* 0x001fc800078e0002 */
[----:B------:R-:W-:Y:S02]  /*19e00*/  @P2 IMAD.MOV.U32 R23, RZ, RZ, R3 ;  /* 0x000000ffff172224 */ /* 0x000fe400078e0003 */
[----:B------:R-:W-:-:S03]  /*19e10*/  @!P5 IMAD.IADD R11, R11, 0x1, -R7 ;  /* 0x000000010b0bd824 */ /* 0x000fc600078e0a07 */
[----:B------:R0:W2:Y:S01]  /*19e20*/  @P2 LDG.E.U16 R118, desc[UR16][R22.64] ;  /* 0x0000001016762981 */ /* 0x0000a2000c1e1500 */
[----:B------:R-:W-:Y:S02]  /*19e30*/  ISETP.GE.AND P0, PT, R125, RZ, PT ;  /* 0x000000ff7d00720c */ /* 0x000fe40003f06270 */
[----:B0-----:R-:W-:Y:S02]  /*19e40*/  SEL R22, R10, R20, !P3 ;  /* 0x000000140a167207 */ /* 0x001fe40005800000 */
[----:B----4-:R-:W-:-:S03]  /*19e50*/  ISETP.GT.U32.AND P5, PT, R7, R67, PT ;  /* 0x000000430700720c */ /* 0x010fc60003fa4070 */
[----:B------:R-:W-:Y:S01]  /*19e60*/  IMAD R24, R22, UR7, RZ ;  /* 0x0000000716187c24 */ /* 0x000fe2000f8e02ff */
[----:B------:R0:W-:Y:S04]  /*19e70*/  STL [R1+0xe4], R2 ;  /* 0x0000e40201007387 */ /* 0x0001e80000100800 */
[----:B------:R1:W-:Y:S05]  /*19e80*/  STL [R1+0xe0], R3 ;  /* 0x0000e00301007387 */ /* 0x0003ea0000100800 */
[----:B------:R-:W-:Y:S01]  /*19e90*/  @!P5 IMAD.IADD R67, R67, 0x1, -R7 ;  /* 0x000000014343d824 */ /* 0x000fe200078e0a07 */
[----:B0-----:R-:W-:Y:S01]  /*19ea0*/  LEA R2, P5, R24, R6, 0x1 ;  /* 0x0000000618027211 */ /* 0x001fe200078a08ff */
[----:B------:R-:W-:-:S03]  /*19eb0*/  @!P0 IMAD.MOV R21, RZ, RZ, -R21 ;  /* 0x000000ffff158224 */ /* 0x000fc600078e0a15 */
[----:B-1----:R-:W-:Y:S01]  /*19ec0*/  LEA.HI.X.SX32 R3, R24, R5, 0x1, P5 ;  /* 0x0000000518037211 */ /* 0x002fe200028f0eff */
[----:B------:R-:W-:Y:S01]  /*19ed0*/  IMAD.MOV.U32 R20, RZ, RZ, R66 ;  /* 0x000000ffff147224 */ /* 0x000fe200078e0042 */
[----:B---3--:R-:W-:Y:S01]  /*19ee0*/  ISETP.GE.AND P0, PT, R12, RZ, PT ;  /* 0x000000ff0c00720c */ /* 0x008fe20003f06270 */
[----:B------:R-:W-:Y:S01]  /*19ef0*/  @P2 IMAD.MOV.U32 R24, RZ, RZ, R2 ;  /* 0x000000ffff182224 */ /* 0x000fe200078e0002 */
[----:B------:R-:W3:Y:S01]  /*19f00*/  LDL.LU R12, [R1+0x198] ;  /* 0x00019800010c7983 */ /* 0x000ee20000300800 */
[----:B------:R-:W-:Y:S02]  /*19f10*/  @P2 IMAD.MOV.U32 R25, RZ, RZ, R3 ;  /* 0x000000ffff192224 */ /* 0x000fe400078e0003 */
[----:B------:R-:W-:Y:S01]  /*19f20*/  IMAD.MOV.U32 R23, RZ, RZ, R0 ;  /* 0x000000ffff177224 */ /* 0x000fe200078e0000 */
[----:B------:R-:W4:Y:S04]  /*19f30*/  LDL.LU R66, [R1+0x19c] ;  /* 0x00019c0001427983 */ /* 0x000f280000300800 */
[----:B------:R-:W2:Y:S04]  /*19f40*/  LDL.LU R125, [R1+0x1a0] ;  /* 0x0001a000017d7983 */ /* 0x000ea80000300800 */
[----:B------:R-:W2:Y:S04]  /*19f50*/  LDL R0, [R1+0xc88] ;  /* 0x000c880001007983 */ /* 0x000ea80000100800 */
[----:B------:R0:W-:Y:S01]  /*19f60*/  STL [R1+0xec], R2 ;  /* 0x0000ec0201007387 */ /* 0x0001e20000100800 */
[----:B------:R-:W-:-:S03]  /*19f70*/  ISETP.GT.U32.AND P4, PT, R7, R9, PT ;  /* 0x000000090700720c */ /* 0x000fc60003f84070 */
[----:B------:R1:W-:Y:S01]  /*19f80*/  STL [R1+0xe8], R3 ;  /* 0x0000e80301007387 */ /* 0x0003e20000100800 */
[----:B------:R-:W-:-:S03]  /*19f90*/  ISETP.GE.AND P6, PT, R4, RZ, PT ;  /* 0x000000ff0400720c */ /* 0x000fc60003fc6270 */
[----:B------:R-:W2:Y:S04]  /*19fa0*/  @P2 LDG.E.U16 R117, desc[UR16][R24.64] ;  /* 0x0000001018752981 */ /* 0x000ea8000c1e1500 */
[----:B------:R-:W2:Y:S01]  /*19fb0*/  LDL R25, [R1+0xc90] ;  /* 0x000c900001197983 */ /* 0x000ea20000100800 */
[----:B------:R-:W-:Y:S02]  /*19fc0*/  IMAD.MOV.U32 R22, RZ, RZ, R13 ;  /* 0x000000ffff167224 */ /* 0x000fe400078e000d */
[----:B------:R-:W-:Y:S01]  /*19fd0*/  @!P4 IMAD.IADD R9, R9, 0x1, -R7 ;  /* 0x000000010909c824 */ /* 0x000fe200078e0a07 */
[----:B------:R-:W2:Y:S02]  /*19fe0*/  LDL R13, [R1+0xca4] ;  /* 0x000ca400010d7983 */ /* 0x000ea40000100800 */
[----:B------:R-:W-:Y:S01]  /*19ff0*/  @!P6 IMAD.MOV R20, RZ, RZ, -R20 ;  /* 0x000000ffff14e224 */ /* 0x000fe200078e0a14 */
[----:B------:R-:W-:-:S02]  /*1a000*/  ISETP.GT.U32.AND P6, PT, R7, R11, PT ;  /* 0x0000000b0700720c */ /* 0x000fc40003fc4070 */
[----:B------:R-:W-:Y:S02]  /*1a010*/  ISETP.GT.U32.AND P5, PT, R7, R9, PT ;  /* 0x000000090700720c */ /* 0x000fe40003fa4070 */
[C---:B------:R-:W-:Y:S02]  /*1a020*/  SEL R21, R10.reuse, R21, !P3 ;  /* 0x000000150a157207 */ /* 0x040fe40005800000 */
[----:B------:R-:W-:-:S03]  /*1a030*/  SEL R20, R10, R20, !P3 ;  /* 0x000000140a147207 */ /* 0x000fc60005800000 */
[----:B------:R-:W-:Y:S02]  /*1a040*/  IMAD R21, R21, UR7, RZ ;  /* 0x0000000715157c24 */ /* 0x000fe4000f8e02ff */
[----:B------:R-:W-:Y:S02]  /*1a050*/  IMAD R20, R20, UR7, RZ ;  /* 0x0000000714147c24 */ /* 0x000fe4000f8e02ff */
[--C-:B------:R-:W-:Y:S01]  /*1a060*/  @!P6 IMAD.IADD R11, R11, 0x1, -R7.reuse ;  /* 0x000000010b0be824 */ /* 0x100fe200078e0a07 */
[-C--:B------:R-:W-:Y:S01]  /*1a070*/  LEA R4, P6, R21, R6.reuse, 0x1 ;  /* 0x0000000615047211 */ /* 0x080fe200078c08ff */
[----:B------:R-:W-:Y:S01]  /*1a080*/  @!P5 IMAD.IADD R9, R9, 0x1, -R7 ;  /* 0x000000010909d824 */ /* 0x000fe200078e0a07 */
[----:B------:R-:W-:Y:S02]  /*1a090*/  ISETP.GE.AND P4, PT, R65, RZ, PT ;  /* 0x000000ff4100720c */ /* 0x000fe40003f86270 */
[----:B0-----:R-:W-:Y:S02]  /*1a0a0*/  LEA R2, P5, R20, R6, 0x1 ;  /* 0x0000000614027211 */ /* 0x001fe400078a08ff */
[----:B------:R-:W-:-:S02]  /*1a0b0*/  LEA.HI.X.SX32 R65, R21, R5, 0x1, P6 ;  /* 0x0000000515417211 */ /* 0x000fc400030f0eff */
[----:B-1----:R-:W-:Y:S01]  /*1a0c0*/  LEA.HI.X.SX32 R3, R20, R5, 0x1, P5 ;  /* 0x0000000514037211 */ /* 0x002fe200028f0eff */
[----:B------:R-:W-:Y:S02]  /*1a0d0*/  @P2 IMAD.MOV.U32 R20, RZ, RZ, R4 ;  /* 0x000000ffff142224 */ /* 0x000fe400078e0004 */
[----:B------:R-:W-:Y:S01]  /*1a0e0*/  @P2 IMAD.MOV.U32 R21, RZ, RZ, R65 ;  /* 0x000000ffff152224 */ /* 0x000fe200078e0041 */
[----:B------:R0:W-:Y:S04]  /*1a0f0*/  STL [R1+0xf4], R4 ;  /* 0x0000f40401007387 */ /* 0x0001e80000100800 */
[----:B------:R1:W-:Y:S04]  /*1a100*/  STL [R1+0xfc], R2 ;  /* 0x0000fc0201007387 */ /* 0x0003e80000100800 */
[----:B------:R0:W-:Y:S04]  /*1a110*/  STL [R1+0xf0], R65 ;  /* 0x0000f04101007387 */ /* 0x0001e80000100800 */
[----:B------:R1:W-:Y:S04]  /*1a120*/  STL [R1+0xf8], R3 ;  /* 0x0000f80301007387 */ /* 0x0003e80000100800 */
[----:B------:R1:W2:Y:S04]  /*1a130*/  @P2 LDG.E.U16 R115, desc[UR16][R20.64] ;  /* 0x0000001014732981 */ /* 0x0002a8000c1e1500 */
[----:B0-----:R-:W2:Y:S01]  /*1a140*/  LDL.LU R4, [R1+0x1a4] ;  /* 0x0001a40001047983 */ /* 0x001ea20000300800 */
[----:B------:R-:W-:-:S02]  /*1a150*/  @!P0 IMAD.MOV R23, RZ, RZ, -R23 ;  /* 0x000000ffff178224 */ /* 0x000fc400078e0a17 */
[----:B-1----:R-:W-:Y:S01]  /*1a160*/  @P2 IMAD.MOV.U32 R20, RZ, RZ, R2 ;  /* 0x000000ffff142224 */ /* 0x002fe200078e0002 */
[----:B------:R-:W-:Y:S01]  /*1a170*/  PRMT R116, RZ, 0x7610, R116 ;  /* 0x00007610ff747816 */ /* 0x000fe20000000074 */
[----:B------:R-:W2:Y:S01]  /*1a180*/  LDL R2, [R1+0xc8c] ;  /* 0x000c8c0001027983 */ /* 0x000ea20000100800 */
[C---:B------:R-:W-:Y:S01]  /*1a190*/  ISETP.GT.U32.AND P0, PT, R7.reuse, R14, PT ;  /* 0x0000000e0700720c */ /* 0x040fe20003f04070 */
[----:B------:R-:W-:Y:S01]  /*1a1a0*/  @!P4 IMAD.MOV R22, RZ, RZ, -R22 ;  /* 0x000000ffff16c224 */ /* 0x000fe200078e0a16 */
[----:B------:R-:W-:Y:S01]  /*1a1b0*/  ISETP.GT.U32.AND P4, PT, R7, R67, PT ;  /* 0x000000430700720c */ /* 0x000fe20003f84070 */
[----:B------:R-:W-:Y:S01]  /*1a1c0*/  @P2 IMAD.MOV.U32 R21, RZ, RZ, R3 ;  /* 0x000000ffff152224 */ /* 0x000fe200078e0003 */
[----:B------:R-:W2:Y:S04]  /*1a1d0*/  LDL R65, [R1+0xf38] ;  /* 0x000f380001417983 */ /* 0x000ea80000100800 */
[----:B------:R0:W2:Y:S05]  /*1a1e0*/  @P2 LDG.E.U16 R116, desc[UR16][R20.64] ;  /* 0x0000001014742981 */ /* 0x0000aa000c1e1500 */
[----:B------:R-:W-:-:S02]  /*1a1f0*/  @!P0 IMAD.IADD R14, R14, 0x1, -R7 ;  /* 0x000000010e0e8824 */ /* 0x000fc400078e0a07 */
[----:B------:R-:W-:Y:S02]  /*1a200*/  @!P4 IMAD.IADD R67, R67, 0x1, -R7 ;  /* 0x000000014343c824 */ /* 0x000fe400078e0a07 */
[----:B0-----:R-:W-:Y:S01]  /*1a210*/  IMAD.MOV.U32 R20, RZ, RZ, R14 ;  /* 0x000000ffff147224 */ /* 0x001fe200078e000e */
[C---:B------:R-:W-:Y:S02]  /*1a220*/  SEL R24, R10.reuse, R23, !P3 ;  /* 0x000000170a187207 */ /* 0x040fe40005800000 */
[----:B------:R-:W-:Y:S01]  /*1a230*/  SEL R23, R10, R22, !P3 ;  /* 0x000000160a177207 */ /* 0x000fe20005800000 */
[----:B------:R-:W-:Y:S02]  /*1a240*/  IMAD.MOV.U32 R21, RZ, RZ, R11 ;  /* 0x000000ffff157224 */ /* 0x000fe400078e000b */
[----:B------:R-:W-:Y:S02]  /*1a250*/  IMAD R24, R24, UR7, RZ ;  /* 0x0000000718187c24 */ /* 0x000fe4000f8e02ff */
[----:B------:R-:W-:Y:S01]  /*1a260*/  IMAD R23, R23, UR7, RZ ;  /* 0x0000000717177c24 */ /* 0x000fe2000f8e02ff */
[----:B------:R-:W-:-:S02]  /*1a270*/  PRMT R113, RZ, 0x7610, R113 ;  /* 0x00007610ff717816 */ /* 0x000fc40000000071 */
[----:B------:R-:W-:Y:S02]  /*1a280*/  PRMT R114, RZ, 0x7610, R114 ;  /* 0x00007610ff727816 */ /* 0x000fe40000000072 */
[----:B------:R-:W-:Y:S02]  /*1a290*/  PRMT R112, RZ, 0x7610, R112 ;  /* 0x00007610ff707816 */ /* 0x000fe40000000070 */
[C---:B---3--:R-:W-:Y:S02]  /*1a2a0*/  ISETP.GT.U32.AND P0, PT, R7.reuse, R12, PT ;  /* 0x0000000c0700720c */ /* 0x048fe40003f04070 */
[----:B----4-:R-:W-:-:S11]  /*1a2b0*/  ISETP.GT.U32.AND P4, PT, R7, R66, PT ;  /* 0x000000420700720c */ /* 0x010fd60003f84070 */
[--C-:B------:R-:W-:Y:S01]  /*1a2c0*/  @!P0 IMAD.IADD R12, R12, 0x1, -R7.reuse ;  /* 0x000000010c0c8824 */ /* 0x100fe200078e0a07 */
[----:B--2---:R-:W-:Y:S01]  /*1a2d0*/  ISETP.GE.AND P0, PT, R0, RZ, PT ;  /* 0x000000ff0000720c */ /* 0x004fe20003f06270 */
[----:B------:R-:W-:Y:S01]  /*1a2e0*/  @!P4 IMAD.IADD R66, R66, 0x1, -R7 ;  /* 0x000000014242c824 */ /* 0x000fe200078e0a07 */
[----:B------:R-:W-:Y:S02]  /*1a2f0*/  ISETP.GE.AND P5, PT, R25, RZ, PT ;  /* 0x000000ff1900720c */ /* 0x000fe40003fa6270 */
[----:B------:R-:W-:Y:S02]  /*1a300*/  ISETP.GE.AND P4, PT, R13, RZ, PT ;  /* 0x000000ff0d00720c */ /* 0x000fe40003f86270 */
[----:B------:R-:W-:-:S07]  /*1a310*/  ISETP.GT.U32.AND P6, PT, R7, R125, PT ;  /* 0x0000007d0700720c */ /* 0x000fce0003fc4070 */
[----:B------:R-:W-:Y:S01]  /*1a320*/  @!P0 IMAD.MOV R21, RZ, RZ, -R21 ;  /* 0x000000ffff158224 */ /* 0x000fe200078e0a15 */
[----:B------:R-:W2:Y:S04]  /*1a330*/  LDL R13, [R1+0xf3c] ;  /* 0x000f3c00010d7983 */ /* 0x000ea80000100800 */
[----:B------:R-:W3:Y:S01]  /*1a340*/  LDL.LU R11, [R1+0x1a8] ;  /* 0x0001a800010b7983 */ /* 0x000ee20000300800 */
[----:B------:R-:W-:-:S05]  /*1a350*/  @!P5 IMAD.MOV R20, RZ, RZ, -R20 ;  /* 0x000000ffff14d224 */ /* 0x000fca00078e0a14 */
[----:B------:R-:W-:Y:S01]  /*1a360*/  SEL R22, R10, R20, !P3 ;  /* 0x000000140a167207 */ /* 0x000fe20005800000 */
[----:B------:R-:W-:Y:S01]  /*1a370*/  IMAD.MOV.U32 R20, RZ, RZ, R9 ;  /* 0x000000ffff147224 */ /* 0x000fe200078e0009 */
[----:B------:R-:W-:-:S03]  /*1a380*/  LEA R9, P0, R24, R6, 0x1 ;  /* 0x0000000618097211 */ /* 0x000fc600078008ff */
[----:B------:R-:W-:Y:S01]  /*1a390*/  IMAD R22, R22, UR7, RZ ;  /* 0x0000000716167c24 */ /* 0x000fe2000f8e02ff */
[-C--:B------:R-:W-:Y:S01]  /*1a3a0*/  LEA.HI.X.SX32 R0, R24, R5.reuse, 0x1, P0 ;  /* 0x0000000518007211 */ /* 0x080fe200000f0eff */
[----:B------:R-:W-:Y:S01]  /*1a3b0*/  @!P4 IMAD.MOV R20, RZ, RZ, -R20 ;  /* 0x000000ffff14c224 */ /* 0x000fe200078e0a14 */
[-C--:B------:R-:W-:Y:S02]  /*1a3c0*/  LEA R14, P4, R23, R6.reuse, 0x1 ;  /* 0x00000006170e7211 */ /* 0x080fe400078808ff */
[C---:B------:R-:W-:Y:S01]  /*1a3d0*/  LEA R3, P5, R22.reuse, R6, 0x1 ;  /* 0x0000000616037211 */ /* 0x040fe200078a08ff */
[----:B------:R-:W-:Y:S01]  /*1a3e0*/  @!P6 IMAD.IADD R125, R125, 0x1, -R7 ;  /* 0x000000017d7de824 */ /* 0x000fe200078e0a07 */
[----:B------:R-:W-:Y:S02]  /*1a3f0*/  ISETP.GT.U32.AND P6, PT, R7, R12, PT ;  /* 0x0000000c0700720c */ /* 0x000fe40003fc4070 */
[-C--:B------:R-:W-:Y:S01]  /*1a400*/  LEA.HI.X.SX32 R24, R23, R5.reuse, 0x1, P4 ;  /* 0x0000000517187211 */ /* 0x080fe200020f0eff */
[----:B------:R-:W-:Y:S01]  /*1a410*/  @P2 IMAD.MOV.U32 R23, RZ, RZ, R0 ;  /* 0x000000ffff172224 */ /* 0x000fe200078e0000 */
[----:B------:R-:W-:Y:S01]  /*1a420*/  LEA.HI.X.SX32 R25, R22, R5, 0x1, P5 ;  /* 0x0000000516197211 */ /* 0x000fe200028f0eff */
[----:B------:R-:W-:Y:S01]  /*1a430*/  @P2 IMAD.MOV.U32 R22, RZ, RZ, R9 ;  /* 0x000000ffff162224 */ /* 0x000fe200078e0009 */
[----:B------:R-:W-:Y:S04]  /*1a440*/  STL [R1+0x104], R9 ;  /* 0x0001040901007387 */ /* 0x000fe80000100800 */
[----:B------:R0:W4:Y:S04]  /*1a450*/  @P2 LDG.E.U16 R113, desc[UR16][R22.64] ;  /* 0x0000001016712981 */ /* 0x000128000c1e1500 */
[----:B------:R-:W-:Y:S04]  /*1a460*/  STL [R1+0x10c], R14 ;  /* 0x00010c0e01007387 */ /* 0x000fe80000100800 */
[----:B------:R1:W-:Y:S01]  /*1a470*/  STL [R1+0x100], R0 ;  /* 0x0001000001007387 */ /* 0x0003e20000100800 */
[----:B0-----:R-:W-:-:S02]  /*1a480*/  @P2 IMAD.MOV.U32 R22, RZ, RZ, R14 ;  /* 0x000000ffff162224 */ /* 0x001fc400078e000e */
[----:B------:R-:W-:Y:S01]  /*1a490*/  @P2 IMAD.MOV.U32 R23, RZ, RZ, R24 ;  /* 0x000000ffff172224 */ /* 0x000fe200078e0018 */
[----:B------:R-:W-:Y:S01]  /*1a4a0*/  STL [R1+0x114], R3 ;  /* 0x0001140301007387 */ /* 0x000fe20000100800 */
[----:B------:R-:W-:-:S03]  /*1a4b0*/  @!P6 IMAD.IADD R12, R12, 0x1, -R7 ;  /* 0x000000010c0ce824 */ /* 0x000fc600078e0a07 */
[----:B------:R-:W-:Y:S01]  /*1a4c0*/  STL [R1+0x108], R24 ;  /* 0x0001081801007387 */ /* 0x000fe20000100800 */
[----:B------:R-:W-:-:S03]  /*1a4d0*/  SEL R21, R10, R21, !P3 ;  /* 0x000000150a157207 */ /* 0x000fc60005800000 */
[----:B-1----:R-:W4:Y:S01]  /*1a4e0*/  LDL.LU R0, [R1+0xf6c] ;  /* 0x000f6c0001007983 */ /* 0x002f220000300800 */
[----:B------:R-:W-:-:S03]  /*1a4f0*/  ISETP.GE.AND P6, PT, R2, RZ, PT ;  /* 0x000000ff0200720c */ /* 0x000fc60003fc6270 */
[----:B------:R-:W4:Y:S04]  /*1a500*/  LDL.LU R9, [R1+0x1ac] ;  /* 0x0001ac0001097983 */ /* 0x000f280000300800 */
[----:B------:R0:W4:Y:S04]  /*1a510*/  @P2 LDG.E.U16 R114, desc[UR16][R22.64] ;  /* 0x0000001016722981 */ /* 0x000128000c1e1500 */
[----:B------:R1:W-:Y:S04]  /*1a520*/  STL [R1+0x110], R25 ;  /* 0x0001101901007387 */ /* 0x0003e80000100800 */
[----:B------:R-:W4:Y:S01]  /*1a530*/  LDL.LU R14, [R1+0xf68] ;  /* 0x000f6800010e7983 */ /* 0x000f220000300800 */
[----:B0-----:R-:W-:-:S02]  /*1a540*/  @P2 IMAD.MOV.U32 R22, RZ, RZ, R3 ;  /* 0x000000ffff162224 */ /* 0x001fc400078e0003 */
[----:B------:R-:W-:Y:S01]  /*1a550*/  @P2 IMAD.MOV.U32 R23, RZ, RZ, R25 ;  /* 0x000000ffff172224 */ /* 0x000fe200078e0019 */
[----:B------:R-:W4:Y:S04]  /*1a560*/  LDL R2, [R1+0xf20] ;  /* 0x000f200001027983 */ /* 0x000f280000100800 */
[----:B------:R0:W4:Y:S02]  /*1a570*/  @P2 LDG.E.U16 R112, desc[UR16][R22.64] ;  /* 0x0000001016702981 */ /* 0x000124000c1e1500 */
[----:B0-----:R-:W-:Y:S02]  /*1a580*/  IMAD R23, R21, UR7, RZ ;  /* 0x0000000715177c24 */ /* 0x001fe4000f8e02ff */
[----:B------:R-:W-:Y:S02]  /*1a590*/  IMAD.MOV.U32 R21, RZ, RZ, R12 ;  /* 0x000000ffff157224 */ /* 0x000fe400078e000c */
[----:B------:R-:W4:Y:S01]  /*1a5a0*/  LDL R12, [R1+0xf28] ;  /* 0x000f2800010c7983 */ /* 0x000f220000100800 */
[----:B------:R-:W-:-:S02]  /*1a5b0*/  ISETP.GT.U32.AND P0, PT, R7, R66, PT ;  /* 0x000000420700720c */ /* 0x000fc40003f04070 */
[C---:B------:R-:W-:Y:S02]  /*1a5c0*/  ISETP.GT.U32.AND P5, PT, R7.reuse, R125, PT ;  /* 0x0000007d0700720c */ /* 0x040fe40003fa4070 */
[----:B------:R-:W-:Y:S02]  /*1a5d0*/  ISETP.GT.U32.AND P4, PT, R7, R4, PT ;  /* 0x000000040700720c */ /* 0x000fe40003f84070 */
[----:B------:R-:W-:Y:S01]  /*1a5e0*/  SEL R22, R10, R20, !P3 ;  /* 0x000000140a167207 */ /* 0x000fe20005800000 */
[----:B------:R-:W-:-:S06]  /*1a5f0*/  IMAD.MOV.U32 R20, RZ, RZ, R67 ;  /* 0x000000ffff147224 */ /* 0x000fcc00078e0043 */
[--C-:B------:R-:W-:Y:S01]  /*1a600*/  @!P0 IMAD.IADD R66, R66, 0x1, -R7.reuse ;  /* 0x0000000142428824 */ /* 0x100fe200078e0a07 */
[----:B------:R-:W-:Y:S01]  /*1a610*/  ISETP.GE.AND P0, PT, R65, RZ, PT ;  /* 0x000000ff4100720c */ /* 0x000fe20003f06270 */
[----:B------:R-:W-:Y:S02]  /*1a620*/  IMAD R22, R22, UR7, RZ ;  /* 0x0000000716167c24 */ /* 0x000fe4000f8e02ff */
[--C-:B------:R-:W-:Y:S01]  /*1a630*/  @!P5 IMAD.IADD R125, R125, 0x1, -R7.reuse ;  /* 0x000000017d7dd824 */ /* 0x100fe200078e0a07 */
[CC--:B-1----:R-:W-:Y:S01]  /*1a640*/  LEA R25, P5, R23.reuse, R6.reuse, 0x1 ;  /* 0x0000000617197211 */ /* 0x0c2fe200078a08ff */
[----:B------:R-:W-:Y:S01]  /*1a650*/  @!P6 IMAD.MOV R20, RZ, RZ, -R20 ;  /* 0x000000ffff14e224 */ /* 0x000fe200078e0a14 */
[----:B------:R-:W-:Y:S01]  /*1a660*/  LEA R3, P6, R22, R6, 0x1 ;  /* 0x0000000616037211 */ /* 0x000fe200078c08ff */
[----:B------:R-:W-:Y:S01]  /*1a670*/  @!P4 IMAD.IADD R4, R4, 0x1, -R7 ;  /* 0x000000010404c824 */ /* 0x000fe200078e0a07 */
[----:B------:R-:W-:Y:S02]  /*1a680*/  PRMT R111, RZ, 0x7610, R111 ;  /* 0x00007610ff6f7816 */ /* 0x000fe4000000006f */
[-C--:B------:R-:W-:Y:S01]  /*1a690*/  LEA.HI.X.SX32 R24, R22, R5.reuse, 0x1, P6 ;  /* 0x0000000516187211 */ /* 0x080fe200030f0eff */
[----:B------:R-:W-:Y:S01]  /*1a6a0*/  @P2 IMAD.MOV.U32 R22, RZ, RZ, R25 ;  /* 0x000000ffff162224 */ /* 0x000fe200078e0019 */
[----:B------:R-:W-:Y:S01]  /*1a6b0*/  LEA.HI.X.SX32 R23, R23, R5, 0x1, P5 ;  /* 0x0000000517177211 */ /* 0x000fe200028f0eff */
[----:B------:R-:W-:Y:S01]  /*1a6c0*/  @!P0 IMAD.MOV R21, RZ, RZ, -R21 ;  /* 0x000000ffff158224 */ /* 0x000fe200078e0a15 */
[----:B------:R-:W-:Y:S01]  /*1a6d0*/  ISETP.GT.U32.AND P4, PT, R7, R4, PT ;  /* 0x000000040700720c */ /* 0x000fe20003f84070 */
[----:B------:R-:W-:Y:S01]  /*1a6e0*/  STL [R1+0x11c], R25 ;  /* 0x00011c1901007387 */ /* 0x000fe20000100800 */
[----:B------:R-:W-:-:S03]  /*1a6f0*/  PRMT R110, RZ, 0x7610, R110 ;  /* 0x00007610ff6e7816 */ /* 0x000fc6000000006e */
[----:B------:R0:W4:Y:S01]  /*1a700*/  @P2 LDG.E.U16 R111, desc[UR16][R22.64] ;  /* 0x00000010166f2981 */ /* 0x000122000c1e1500 */
[----:B------:R-:W-:Y:S01]  /*1a710*/  SEL R20, R10, R20, !P3 ;  /* 0x000000140a147207 */ /* 0x000fe20005800000 */
[----:B0-----:R-:W-:-:S06]  /*1a720*/  @P2 IMAD.MOV.U32 R22, RZ, RZ, R3 ;  /* 0x000000ffff162224 */ /* 0x001fcc00078e0003 */
[----:B------:R-:W-:Y:S01]  /*1a730*/  @!P4 IMAD.IADD R4, R4, 0x1, -R7 ;  /* 0x000000010404c824 */ /* 0x000fe200078e0a07 */
[----:B--2---:R-:W-:Y:S02]  /*1a740*/  ISETP.GE.AND P0, PT, R13, RZ, PT ;  /* 0x000000ff0d00720c */ /* 0x004fe40003f06270 */
[----:B------:R-:W2:Y:S01]  /*1a750*/  LDL.LU R13, [R1+0x1b0] ;  /* 0x0001b000010d7983 */ /* 0x000ea20000300800 */
[----:B---3--:R-:W-:-:S03]  /*1a760*/  ISETP.GT.U32.AND P5, PT, R7, R11, PT ;  /* 0x0000000b0700720c */ /* 0x008fc60003fa4070 */
[----:B------:R-:W-:Y:S04]  /*1a770*/  STL [R1+0x124], R3 ;  /* 0x0001240301007387 */ /* 0x000fe80000100800 */
[----:B------:R0:W-:Y:S02]  /*1a780*/  STL [R1+0x118], R23 ;  /* 0x0001181701007387 */ /* 0x0001e40000100800 */
[----:B0-----:R-:W-:-:S05]  /*1a790*/  @P2 IMAD.MOV.U32 R23, RZ, RZ, R24 ;  /* 0x000000ffff172224 */ /* 0x001fca00078e0018 */
[----:B------:R0:W3:Y:S01]  /*1a7a0*/  @P2 LDG.E.U16 R110, desc[UR16][R22.64] ;  /* 0x00000010166e2981 */ /* 0x0000e2000c1e1500 */
[----:B------:R-:W-:-:S03]  /*1a7b0*/  @!P5 IMAD.IADD R11, R11, 0x1, -R7 ;  /* 0x000000010b0bd824 */ /* 0x000fc600078e0a07 */
[----:B------:R1:W-:Y:S04]  /*1a7c0*/  STL [R1+0x120], R24 ;  /* 0x0001201801007387 */ /* 0x0003e80000100800 */
[----:B------:R-:W3:Y:S01]  /*1a7d0*/  LDL.LU R65, [R1+0x1b4] ;  /* 0x0001b40001417983 */ /* 0x000ee20000300800 */
[----:B0-----:R-:W-:-:S03]  /*1a7e0*/  IMAD R22, R20, UR7, RZ ;  /* 0x0000000714167c24 */ /* 0x001fc6000f8e02ff */
[----:B------:R-:W3:Y:S01]  /*1a7f0*/  LDL.LU R67, [R1+0x1b8] ;  /* 0x0001b80001437983 */ /* 0x000ee20000300800 */
[----:B------:R-:W-:-:S03]  /*1a800*/  IMAD.MOV.U32 R20, RZ, RZ, R66 ;  /* 0x000000ffff147224 */ /* 0x000fc600078e0042 */
[----:B------:R-:W3:Y:S01]  /*1a810*/  LDL R66, [R1+0xf00] ;  /* 0x000f000001427983 */ /* 0x000ee20000100800 */
[----:B----4-:R-:W-:Y:S02]  /*1a820*/  ISETP.GE.AND P4, PT, R2, RZ, PT ;  /* 0x000000ff0200720c */ /* 0x010fe40003f86270 */
[----:B------:R-:W-:-:S04]  /*1a830*/  LEA R2, P5, R22, R6, 0x1 ;  /* 0x0000000616027211 */ /* 0x000fc800078a08ff */
[----:B------:R-:W-:Y:S01]  /*1a840*/  LEA.HI.X.SX32 R3, R22, R5, 0x1, P5 ;  /* 0x0000000516037211 */ /* 0x000fe200028f0eff */
[----:B------:R0:W-:Y:S01]  /*1a850*/  STL [R1+0x12c], R2 ;  /* 0x00012c0201007387 */ /* 0x0001e20000100800 */
[----:B------:R-:W-:-:S03]  /*1a860*/  ISETP.GE.AND P5, PT, R12, RZ, PT ;  /* 0x000000ff0c00720c */ /* 0x000fc60003fa6270 */
[----:B------:R-:W4:Y:S01]  /*1a870*/  LDL R12, [R1+0xf14] ;  /* 0x000f1400010c7983 */ /* 0x000f220000100800 */
[----:B------:R-:W-:Y:S01]  /*1a880*/  ISETP.GT.U32.AND P6, PT, R7, R9, PT ;  /* 0x000000090700720c */ /* 0x000fe20003fc4070 */
[----:B------:R-:W-:Y:S01]  /*1a890*/  @!P0 IMAD.MOV R20, RZ, RZ, -R20 ;  /* 0x000000ffff148224 */ /* 0x000fe200078e0a14 */
[----:B------:R-:W-:-:S11]  /*1a8a0*/  SEL R23, R10, R21, !P3 ;  /* 0x000000150a177207 */ /* 0x000fd60005800000 */
[----:B------:R-:W-:Y:S01]  /*1a8b0*/  @!P6 IMAD.IADD R9, R9, 0x1, -R7 ;  /* 0x000000010909e824 */ /* 0x000fe200078e0a07 */
[----:B------:R-:W-:-:S04]  /*1a8c0*/  SEL R20, R10, R20, !P3 ;  /* 0x000000140a147207 */ /* 0x000fc80005800000 */
[----:B------:R-:W-:Y:S01]  /*1a8d0*/  ISETP.GT.U32.AND P6, PT, R7, R9, PT ;  /* 0x000000090700720c */ /* 0x000fe20003fc4070 */
[----:B-1----:R-:W-:Y:S01]  /*1a8e0*/  @P2 IMAD.MOV.U32 R24, RZ, RZ, R2 ;  /* 0x000000ffff182224 */ /* 0x002fe200078e0002 */
[----:B------:R-:W-:Y:S01]  /*1a8f0*/  PRMT R109, RZ, 0x7610, R109 ;  /* 0x00007610ff6d7816 */ /* 0x000fe2000000006d */
[----:B------:R-:W-:Y:S02]  /*1a900*/  @P2 IMAD.MOV.U32 R25, RZ, RZ, R3 ;  /* 0x000000ffff192224 */ /* 0x000fe400078e0003 */
[----:B------:R-:W-:Y:S02]  /*1a910*/  IMAD.MOV.U32 R21, RZ, RZ, R4 ;  /* 0x000000ffff157224 */ /* 0x000fe400078e0004 */
[----:B------:R-:W-:Y:S01]  /*1a920*/  IMAD R23, R23, UR7, RZ ;  /* 0x0000000717177c24 */ /* 0x000fe2000f8e02ff */
[----:B------:R1:W4:Y:S01]  /*1a930*/  @P2 LDG.E.U16 R109, desc[UR16][R24.64] ;  /* 0x00000010186d2981 */ /* 0x000322000c1e1500 */
[----:B------:R-:W-:Y:S02]  /*1a940*/  IMAD R20, R20, UR7, RZ ;  /* 0x0000000714147c24 */ /* 0x000fe4000f8e02ff */
[----:B------:R-:W-:-:S02]  /*1a950*/  @!P5 IMAD.MOV R21, RZ, RZ, -R21 ;  /* 0x000000ffff15d224 */ /* 0x000fc400078e0a15 */
[----:B------:R-:W-:Y:S01]  /*1a960*/  @!P6 IMAD.IADD R9, R9, 0x1, -R7 ;  /* 0x000000010909e824 */ /* 0x000fe200078e0a07 */
[-C--:B0-----:R-:W-:Y:S02]  /*1a970*/  LEA R2, P6, R20, R6.reuse, 0x1 ;  /* 0x0000000614027211 */ /* 0x081fe400078c08ff */
[C---:B-1----:R-:W-:Y:S01]  /*1a980*/  LEA R24, P5, R23.reuse, R6, 0x1 ;  /* 0x0000000617187211 */ /* 0x042fe200078a08ff */
[----:B------:R0:W-:Y:S01]  /*1a990*/  STL [R1+0x128], R3 ;  /* 0x0001280301007387 */ /* 0x0001e20000100800 */
[----:B------:R-:W-:Y:S02]  /*1a9a0*/  IMAD.MOV.U32 R22, RZ, RZ, R125 ;  /* 0x000000ffff167224 */ /* 0x000fe400078e007d */
[----:B------:R-:W-:Y:S01]  /*1a9b0*/  LEA.HI.X.SX32 R25, R23, R5, 0x1, P5 ;  /* 0x0000000517197211 */ /* 0x000fe200028f0eff */
[----:B------:R-:W4:Y:S01]  /*1a9c0*/  LDL.LU R4, [R1+0x1bc] ;  /* 0x0001bc0001047983 */ /* 0x000f220000300800 */
[----:B------:R-:W-:-:S03]  /*1a9d0*/  @!P4 IMAD.MOV R22, RZ, RZ, -R22 ;  /* 0x000000ffff16c224 */ /* 0x000fc600078e0a16 */
[----:B------:R1:W-:Y:S01]  /*1a9e0*/  STL [R1+0x134], R24 ;  /* 0x0001341801007387 */ /* 0x0003e20000100800 */
[----:B0-----:R-:W-:-:S03]  /*1a9f0*/  LEA.HI.X.SX32 R3, R20, R5, 0x1, P6 ;  /* 0x0000000514037211 */ /* 0x001fc600030f0eff */
[----:B------:R-:W-:Y:S04]  /*1aa00*/  STL [R1+0x13c], R2 ;  /* 0x00013c0201007387 */ /* 0x000fe80000100800 */
[----:B------:R0:W-:Y:S04]  /*1aa10*/  STL [R1+0x130], R25 ;  /* 0x0001301901007387 */ /* 0x0001e80000100800 */
[----:B------:R0:W-:Y:S04]  /*1aa20*/  STL [R1+0x138], R3 ;  /* 0x0001380301007387 */ /* 0x0001e80000100800 */
[----:B------:R-:W4:Y:S01]  /*1aa30*/  LDL R125, [R1+0xec0] ;  /* 0x000ec000017d7983 */ /* 0x000f220000100800 */
[----:B------:R-:W-:-:S02]  /*1aa40*/  SEL R23, R10, R22, !P3 ;  /* 0x000000160a177207 */ /* 0x000fc40005800000 */
[----:B------:R-:W-:Y:S01]  /*1aa50*/  SEL R22, R10, R21, !P3 ;  /* 0x000000150a167207 */ /* 0x000fe20005800000 */
[----:B------:R-:W-:Y:S01]  /*1aa60*/  IMAD.MOV.U32 R21, RZ, RZ, R9 ;  /* 0x000000ffff157224 */ /* 0x000fe200078e0009 */
[----:B--2---:R-:W-:-:S13]  /*1aa70*/  ISETP.GT.U32.AND P4, PT, R7, R13, PT ;  /* 0x0000000d0700720c */ /* 0x004fda0003f84070 */
[----:B------:R-:W-:Y:S01]  /*1aa80*/  @!P4 IMAD.IADD R13, R13, 0x1, -R7 ;  /* 0x000000010d0dc824 */ /* 0x000fe200078e0a07 */
[----:B---3--:R-:W-:Y:S02]  /*1aa90*/  ISETP.GE.AND P6, PT, R66, RZ, PT ;  /* 0x000000ff4200720c */ /* 0x008fe40003fc6270 */
[----:B------:R-:W2:Y:S01]  /*1aaa0*/  LDL.LU R66, [R1+0x1c0] ;  /* 0x0001c00001427983 */ /* 0x000ea20000300800 */
[----:B----4-:R-:W-:-:S03]  /*1aab0*/  ISETP.GE.AND P4, PT, R12, RZ, PT ;  /* 0x000000ff0c00720c */ /* 0x010fc60003f86270 */
[----:B------:R-:W3:Y:S04]  /*1aac0*/  LDL.LU R12, [R1+0x1c4] ;  /* 0x0001c400010c7983 */ /* 0x000ee80000300800 */
[----:B------:R-:W4:Y:S01]  /*1aad0*/  LDL R9, [R1+0xeec] ;  /* 0x000eec0001097983 */ /* 0x000f220000100800 */
[C---:B------:R-:W-:Y:S02]  /*1aae0*/  ISETP.GT.U32.AND P0, PT, R7.reuse, R11, PT ;  /* 0x0000000b0700720c */ /* 0x040fe40003f04070 */
[----:B------:R-:W-:-:S11]  /*1aaf0*/  ISETP.GT.U32.AND P5, PT, R7, R67, PT ;  /* 0x000000430700720c */ /* 0x000fd60003fa4070 */
[----:B------:R-:W-:Y:S01]  /*1ab00*/  @!P0 IMAD.IADD R11, R11, 0x1, -R7 ;  /* 0x000000010b0b8824 */ /* 0x000fe200078e0a07 */
[----:B------:R-:W-:Y:S02]  /*1ab10*/  ISETP.GT.U32.AND P0, PT, R7, R65, PT ;  /* 0x000000410700720c */ /* 0x000fe40003f04070 */
[----:B------:R-:W-:Y:S02]  /*1ab20*/  PRMT R108, RZ, 0x7610, R108 ;  /* 0x00007610ff6c7816 */ /* 0x000fe4000000006c */
[----:B------:R-:W-:Y:S01]  /*1ab30*/  PRMT R107, RZ, 0x7610, R107 ;  /* 0x00007610ff6b7816 */ /* 0x000fe2000000006b */
[----:B------:R-:W-:-:S03]  /*1ab40*/  IMAD R23, R23, UR7, RZ ;  /* 0x0000000717177c24 */ /* 0x000fc6000f8e02ff */
[----:B------:R1:W2:Y:S05]  /*1ab50*/  @P2 LDG.E.U16 R108, desc[UR16][R24.64] ;  /* 0x00000010186c2981 */ /* 0x0002aa000c1e1500 */
[--C-:B------:R-:W-:Y:S01]  /*1ab60*/  @!P0 IMAD.IADD R65, R65, 0x1, -R7.reuse ;  /* 0x0000000141418824 */ /* 0x100fe200078e0a07 */
[----:B------:R-:W-:Y:S01]  /*1ab70*/  ISETP.GT.U32.AND P0, PT, R7, R13, PT ;  /* 0x0000000d0700720c */ /* 0x000fe20003f04070 */
[----:B------:R-:W-:Y:S02]  /*1ab80*/  @!P5 IMAD.IADD R67, R67, 0x1, -R7 ;  /* 0x000000014343d824 */ /* 0x000fe400078e0a07 */
[----:B-1----:R-:W-:Y:S02]  /*1ab90*/  @P2 IMAD.MOV.U32 R24, RZ, RZ, R2 ;  /* 0x000000ffff182224 */ /* 0x002fe400078e0002 */
[----:B0-----:R-:W-:Y:S01]  /*1aba0*/  @P2 IMAD.MOV.U32 R25, RZ, RZ, R3 ;  /* 0x000000ffff192224 */ /* 0x001fe200078e0003 */
[----:B------:R-:W-:Y:S01]  /*1abb0*/  PRMT R106, RZ, 0x7610, R106 ;  /* 0x00007610ff6a7816 */ /* 0x000fe2000000006a */
[----:B------:R-:W-:Y:S01]  /*1abc0*/  IMAD.MOV.U32 R20, RZ, RZ, R11 ;  /* 0x000000ffff147224 */ /* 0x000fe200078e000b */
[----:B------:R-:W2:Y:S01]  /*1abd0*/  LDL R2, [R1+0xf2c] ;  /* 0x000f2c0001027983 */ /* 0x000ea20000100800 */
[----:B------:R-:W-:-:S02]  /*1abe0*/  IMAD R22, R22, UR7, RZ ;  /* 0x0000000716167c24 */ /* 0x000fc4000f8e02ff */
[----:B------:R-:W-:Y:S01]  /*1abf0*/  @!P4 IMAD.MOV R21, RZ, RZ, -R21 ;  /* 0x000000ffff15c224 */ /* 0x000fe200078e0a15 */
[----:B------:R0:W2:Y:S01]  /*1ac00*/  @P2 LDG.E.U16 R107, desc[UR16][R24.64] ;  /* 0x00000010186b2981 */ /* 0x0000a2000c1e1500 */
[----:B------:R-:W-:Y:S01]  /*1ac10*/  @!P6 IMAD.MOV R20, RZ, RZ, -R20 ;  /* 0x000000ffff14e224 */ /* 0x000fe200078e0a14 */
[----:B------:R-:W-:Y:S01]  /*1ac20*/  ISETP.GT.U32.AND P6, PT, R7, R67, PT ;  /* 0x000000430700720c */ /* 0x000fe20003fc4070 */
[----:B------:R-:W-:Y:S01]  /*1ac30*/  @!P0 IMAD.IADD R13, R13, 0x1, -R7 ;  /* 0x000000010d0d8824 */ /* 0x000fe200078e0a07 */
[-C--:B------:R-:W-:Y:S02]  /*1ac40*/  LEA R3, P0, R22, R6.reuse, 0x1 ;  /* 0x0000000616037211 */ /* 0x080fe400078008ff */
[C---:B0-----:R-:W-:Y:S02]  /*1ac50*/  LEA R24, P4, R23.reuse, R6, 0x1 ;  /* 0x0000000617187211 */ /* 0x041fe400078808ff */
[----:B------:R-:W-:Y:S02]  /*1ac60*/  SEL R20, R10, R20, !P3 ;  /* 0x000000140a147207 */ /* 0x000fe40005800000 */
[----:B------:R-:W-:-:S02]  /*1ac70*/  LEA.HI.X.SX32 R25, R23, R5, 0x1, P4 ;  /* 0x0000000517197211 */ /* 0x000fc400020f0eff */
[----:B------:R-:W-:Y:S01]  /*1ac80*/  LEA.HI.X.SX32 R11, R22, R5, 0x1, P0 ;  /* 0x00000005160b7211 */ /* 0x000fe200000f0eff */
[----:B------:R-:W-:Y:S01]  /*1ac90*/  @P2 IMAD.MOV.U32 R22, RZ, RZ, R24 ;  /* 0x000000ffff162224 */ /* 0x000fe200078e0018 */
[----:B------:R0:W-:Y:S01]  /*1aca0*/  STL [R1+0x144], R24 ;  /* 0x0001441801007387 */ /* 0x0001e20000100800 */
[----:B------:R-:W-:Y:S01]  /*1acb0*/  @P2 IMAD.MOV.U32 R23, RZ, RZ, R25 ;  /* 0x000000ffff172224 */ /* 0x000fe200078e0019 */
[----:B------:R-:W-:Y:S01]  /*1acc0*/  ISETP.GE.AND P0, PT, R125, RZ, PT ;  /* 0x000000ff7d00720c */ /* 0x000fe20003f06270 */
[----:B------:R-:W-:Y:S01]  /*1acd0*/  @!P6 IMAD.IADD R67, R67, 0x1, -R7 ;  /* 0x000000014343e824 */ /* 0x000fe200078e0a07 */
[----:B------:R1:W-:Y:S04]  /*1ace0*/  STL [R1+0x14c], R3 ;  /* 0x00014c0301007387 */ /* 0x0003e80000100800 */
[----:B------:R1:W2:Y:S01]  /*1acf0*/  @P2 LDG.E.U16 R106, desc[UR16][R22.64] ;  /* 0x00000010166a2981 */ /* 0x0002a2000c1e1500 */
[----:B0-----:R-:W-:-:S02]  /*1ad00*/  IMAD R24, R20, UR7, RZ ;  /* 0x0000000714187c24 */ /* 0x001fc4000f8e02ff */
[----:B------:R-:W-:Y:S02]  /*1ad10*/  IMAD.MOV.U32 R20, RZ, RZ, R13 ;  /* 0x000000ffff147224 */ /* 0x000fe400078e000d */
[----:B-1----:R-:W-:Y:S01]  /*1ad20*/  @P2 IMAD.MOV.U32 R22, RZ, RZ, R3 ;  /* 0x000000ffff162224 */ /* 0x002fe200078e0003 */
[C---:B------:R-:W-:Y:S01]  /*1ad30*/  LEA R3, P6, R24.reuse, R6, 0x1 ;  /* 0x0000000618037211 */ /* 0x040fe200078c08ff */
[----:B------:R-:W-:Y:S01]  /*1ad40*/  STL [R1+0x140], R25 ;  /* 0x0001401901007387 */ /* 0x000fe20000100800 */
[----:B------:R-:W-:Y:S02]  /*1ad50*/  @P2 IMAD.MOV.U32 R23, RZ, RZ, R11 ;  /* 0x000000ffff172224 */ /* 0x000fe400078e000b */
[----:B------:R-:W-:Y:S01]  /*1ad60*/  LEA.HI.X.SX32 R13, R24, R5, 0x1, P6 ;  /* 0x00000005180d7211 */ /* 0x000fe200030f0eff */
[----:B------:R0:W-:Y:S01]  /*1ad70*/  STL [R1+0x148], R11 ;  /* 0x0001480b01007387 */ /* 0x0001e20000100800 */
[----:B------:R-:W-:-:S03]  /*1ad80*/  @!P0 IMAD.MOV R20, RZ, RZ, -R20 ;  /* 0x000000ffff148224 */ /* 0x000fc600078e0a14 */
[----:B0-----:R-:W2:Y:S04]  /*1ad90*/  LDL.LU R11, [R1+0x1c8] ;  /* 0x0001c800010b7983 */ /* 0x001ea80000300800 */
[----:B------:R-:W-:Y:S04]  /*1ada0*/  STL [R1+0x154], R3 ;  /* 0x0001540301007387 */ /* 0x000fe80000100800 */
[----:B------:R0:W-:Y:S01]  /*1adb0*/  STL [R1+0x150], R13 ;  /* 0x0001500d01007387 */ /* 0x0001e20000100800 */
[----:B----4-:R-:W-:-:S03]  /*1adc0*/  ISETP.GE.AND P0, PT, R9, RZ, PT ;  /* 0x000000ff0900720c */ /* 0x010fc60003f06270 */
[----:B------:R-:W4:Y:S01]  /*1add0*/  LDL R9, [R1+0xeb0] ;  /* 0x000eb00001097983 */ /* 0x000f220000100800 */
[C---:B------:R-:W-:Y:S02]  /*1ade0*/  ISETP.GT.U32.AND P4, PT, R7.reuse, R4, PT ;  /* 0x000000040700720c */ /* 0x040fe40003f84070 */
[----:B------:R-:W-:Y:S02]  /*1adf0*/  ISETP.GT.U32.AND P5, PT, R7, R65, PT ;  /* 0x000000410700720c */ /* 0x000fe40003fa4070 */
[----:B------:R-:W-:-:S06]  /*1ae00*/  PRMT R105, RZ, 0x7610, R105 ;  /* 0x00007610ff697816 */ /* 0x000fcc0000000069 */
[----:B------:R1:W4:Y:S03]  /*1ae10*/  @P2 LDG.E.U16 R105, desc[UR16][R22.64] ;  /* 0x0000001016692981 */ /* 0x000326000c1e1500 */
[----:B------:R-:W-:Y:S01]  /*1ae20*/  @!P4 IMAD.IADD R4, R4, 0x1, -R7 ;  /* 0x000000010404c824 */ /* 0x000fe200078e0a07 */
[----:B---3--:R-:W-:Y:S01]  /*1ae30*/  ISETP.GT.U32.AND P4, PT, R7, R12, PT ;  /* 0x0000000c0700720c */ /* 0x008fe20003f84070 */
[----:B-1----:R-:W-:Y:S02]  /*1ae40*/  @P2 IMAD.MOV.U32 R23, RZ, RZ, R13 ;  /* 0x000000ffff172224 */ /* 0x002fe400078e000d */
[----:B0-----:R-:W3:Y:S01]  /*1ae50*/  LDL R13, [R1+0xf08] ;  /* 0x000f0800010d7983 */ /* 0x001ee20000100800 */
[----:B------:R-:W-:Y:S01]  /*1ae60*/  @!P5 IMAD.IADD R65, R65, 0x1, -R7 ;  /* 0x000000014141d824 */ /* 0x000fe200078e0a07 */
[----:B--2---:R-:W-:Y:S01]  /*1ae70*/  ISETP.GT.U32.AND P5, PT, R7, R66, PT ;  /* 0x000000420700720c */ /* 0x004fe20003fa4070 */
[----:B------:R-:W-:Y:S01]  /*1ae80*/  @P2 IMAD.MOV.U32 R22, RZ, RZ, R3 ;  /* 0x000000ffff162224 */ /* 0x000fe200078e0003 */
[----:B------:R-:W-:-:S02]  /*1ae90*/  PRMT R104, RZ, 0x7610, R104 ;  /* 0x00007610ff687816 */ /* 0x000fc40000000068 */
[----:B------:R-:W-:Y:S02]  /*1aea0*/  ISETP.GT.U32.AND P6, PT, R7, R4, PT ;  /* 0x000000040700720c */ /* 0x000fe40003fc4070 */
[C---:B------:R-:W-:Y:S02]  /*1aeb0*/  SEL R21, R10.reuse, R21, !P3 ;  /* 0x000000150a157207 */ /* 0x040fe40005800000 */
[----:B------:R-:W-:Y:S01]  /*1aec0*/  SEL R20, R10, R20, !P3 ;  /* 0x000000140a147207 */ /* 0x000fe20005800000 */
[----:B------:R0:W2:Y:S01]  /*1aed0*/  @P2 LDG.E.U16 R104, desc[UR16][R22.64] ;  /* 0x0000001016682981 */ /* 0x0000a2000c1e1500 */
[----:B------:R-:W-:-:S03]  /*1aee0*/  @!P4 IMAD.IADD R12, R12, 0x1, -R7 ;  /* 0x000000010c0cc824 */ /* 0x000fc600078e0a07 */
[--C-:B------:R-:W-:Y:S01]  /*1aef0*/  @!P5 IMAD.IADD R66, R66, 0x1, -R7.reuse ;  /* 0x000000014242d824 */ /* 0x100fe200078e0a07 */
[----:B------:R-:W2:Y:S01]  /*1af00*/  LDL.LU R125, [R1+0x1cc] ;  /* 0x0001cc00017d7983 */ /* 0x000ea20000300800 */
[----:B0-----:R-:W-:Y:S02]  /*1af10*/  IMAD R23, R21, UR7, RZ ;  /* 0x0000000715177c24 */ /* 0x001fe4000f8e02ff */
[----:B------:R-:W-:Y:S01]  /*1af20*/  IMAD R22, R20, UR7, RZ ;  /* 0x0000000714167c24 */ /* 0x000fe2000f8e02ff */
[----:B------:R-:W-:Y:S01]  /*1af30*/  ISETP.GE.AND P5, PT, R2, RZ, PT ;  /* 0x000000ff0200720c */ /* 0x000fe20003fa6270 */
[----:B------:R-:W-:Y:S01]  /*1af40*/  @!P6 IMAD.IADD R4, R4, 0x1, -R7 ;  /* 0x000000010404e824 */ /* 0x000fe200078e0a07 */
[CC--:B------:R-:W-:Y:S02]  /*1af50*/  LEA R24, P4, R23.reuse, R6.reuse, 0x1 ;  /* 0x0000000617187211 */ /* 0x0c0fe400078808ff */
[C---:B------:R-:W-:Y:S01]  /*1af60*/  LEA R2, P6, R22.reuse, R6, 0x1 ;  /* 0x0000000616027211 */ /* 0x040fe200078c08ff */
[----:B------:R-:W-:Y:S01]  /*1af70*/  IMAD.MOV.U32 R21, RZ, RZ, R65 ;  /* 0x000000ffff157224 */ /* 0x000fe200078e0041 */
[-C--:B------:R-:W-:Y:S01]  /*1af80*/  LEA.HI.X.SX32 R25, R23, R5.reuse, 0x1, P4 ;  /* 0x0000000517197211 */ /* 0x080fe200020f0eff */
[----:B------:R-:W2:Y:S01]  /*1af90*/  LDL.LU R65, [R1+0x1d0] ;  /* 0x0001d00001417983 */ /* 0x000ea20000300800 */
[----:B------:R-:W-:Y:S01]  /*1afa0*/  LEA.HI.X.SX32 R3, R22, R5, 0x1, P6 ;  /* 0x0000000516037211 */ /* 0x000fe200030f0eff */
[----:B------:R-:W-:-:S02]  /*1afb0*/  IMAD.MOV.U32 R20, RZ, RZ, R67 ;  /* 0x000000ffff147224 */ /* 0x000fc400078e0043 */
[----:B------:R-:W-:Y:S04]  /*1afc0*/  STL [R1+0x15c], R24 ;  /* 0x00015c1801007387 */ /* 0x000fe80000100800 */
[----:B------:R0:W-:Y:S04]  /*1afd0*/  STL [R1+0x164], R2 ;  /* 0x0001640201007387 */ /* 0x0001e80000100800 */
[----:B------:R-:W-:Y:S04]  /*1afe0*/  STL [R1+0x158], R25 ;  /* 0x0001581901007387 */ /* 0x000fe80000100800 */
[----:B------:R-:W2:Y:S04]  /*1aff0*/  LDL.LU R67, [R1+0x1d4] ;  /* 0x0001d40001437983 */ /* 0x000ea80000300800 */
[----:B------:R1:W-:Y:S01]  /*1b000*/  STL [R1+0x160], R3 ;  /* 0x0001600301007387 */ /* 0x0003e20000100800 */
[----:B----4-:R-:W-:-:S03]  /*1b010*/  ISETP.GE.AND P6, PT, R9, RZ, PT ;  /* 0x000000ff0900720c */ /* 0x010fc60003fc6270 */
[----:B------:R-:W4:Y:S01]  /*1b020*/  LDL R9, [R1+0xf1c] ;  /* 0x000f1c0001097983 */ /* 0x000f220000100800 */
[----:B------:R-:W-:Y:S01]  /*1b030*/  @!P0 IMAD.MOV R21, RZ, RZ, -R21 ;  /* 0x000000ffff158224 */ /* 0x000fe200078e0a15 */
[----:B------:R-:W-:Y:S01]  /*1b040*/  PRMT R103, RZ, 0x7610, R103 ;  /* 0x00007610ff677816 */ /* 0x000fe20000000067 */
[----:B------:R-:W-:Y:S01]  /*1b050*/  @P2 IMAD.MOV.U32 R22, RZ, RZ, R24 ;  /* 0x000000ffff162224 */ /* 0x000fe200078e0018 */
[----:B------:R-:W-:Y:S01]  /*1b060*/  ISETP.GT.U32.AND P0, PT, R7, R66, PT ;  /* 0x000000420700720c */ /* 0x000fe20003f04070 */
[----:B------:R-:W-:Y:S01]  /*1b070*/  @P2 IMAD.MOV.U32 R23, RZ, RZ, R25 ;  /* 0x000000ffff172224 */ /* 0x000fe200078e0019 */
[----:B------:R-:W-:-:S04]  /*1b080*/  PRMT R102, RZ, 0x7610, R102 ;  /* 0x00007610ff667816 */ /* 0x000fc80000000066 */
[----:B------:R0:W2:Y:S01]  /*1b090*/  @P2 LDG.E.U16 R103, desc[UR16][R22.64] ;  /* 0x0000001016672981 */ /* 0x0000a2000c1e1500 */
[----:B------:R-:W-:Y:S01]  /*1b0a0*/  @!P5 IMAD.MOV R20, RZ, RZ, -R20 ;  /* 0x000000ffff14d224 */ /* 0x000fe200078e0a14 */
[C---:B------:R-:W-:Y:S02]  /*1b0b0*/  ISETP.GT.U32.AND P5, PT, R7.reuse, R12, PT ;  /* 0x0000000c0700720c */ /* 0x040fe40003fa4070 */
[----:B------:R-:W-:Y:S01]  /*1b0c0*/  ISETP.GT.U32.AND P4, PT, R7, R11, PT ;  /* 0x0000000b0700720c */ /* 0x000fe20003f84070 */
[----:B0-----:R-:W-:Y:S02]  /*1b0d0*/  @P2 IMAD.MOV.U32 R22, RZ, RZ, R2 ;  /* 0x000000ffff162224 */ /* 0x001fe400078e0002 */
[----:B------:R-:W-:Y:S02]  /*1b0e0*/  @P2 IMAD.MOV.U32 R23, RZ, RZ, R3 ;  /* 0x000000ffff172224 */ /* 0x000fe400078e0003 */
[----:B------:R-:W-:Y:S01]  /*1b0f0*/  @!P0 IMAD.IADD R66, R66, 0x1, -R7 ;  /* 0x0000000142428824 */ /* 0x000fe200078e0a07 */
[----:B---3--:R-:W-:-:S02]  /*1b100*/  ISETP.GE.AND P0, PT, R13, RZ, PT ;  /* 0x000000ff0d00720c */ /* 0x008fc40003f06270 */
[----:B------:R0:W3:Y:S01]  /*1b110*/  @P2 LDG.E.U16 R102, desc[UR16][R22.64] ;  /* 0x0000001016662981 */ /* 0x0000e2000c1e1500 */
[----:B------:R-:W-:-:S03]  /*1b120*/  SEL R20, R10, R20, !P3 ;  /* 0x000000140a147207 */ /* 0x000fc60005800000 */
[----:B------:R-:W3:Y:S01]  /*1b130*/  LDL R13, [R1+0xedc] ;  /* 0x000edc00010d7983 */ /* 0x000ee20000100800 */
[----:B0-----:R-:W-:Y:S01]  /*1b140*/  SEL R22, R10, R21, !P3 ;  /* 0x000000150a167207 */ /* 0x001fe20005800000 */
[----:B------:R-:W-:-:S04]  /*1b150*/  IMAD.MOV.U32 R21, RZ, RZ, R4 ;  /* 0x000000ffff157224 */ /* 0x000fc800078e0004 */
[----:B------:R-:W-:Y:S02]  /*1b160*/  IMAD R23, R22, UR7, RZ ;  /* 0x0000000716177c24 */ /* 0x000fe4000f8e02ff */
[----:B------:R-:W-:Y:S02]  /*1b170*/  IMAD R22, R20, UR7, RZ ;  /* 0x0000000714167c24 */ /* 0x000fe4000f8e02ff */
[----:B------:R-:W-:Y:S01]  /*1b180*/  @!P6 IMAD.MOV R21, RZ, RZ, -R21 ;  /* 0x000000ffff15e224 */ /* 0x000fe200078e0a15 */
[-C--:B------:R-:W-:Y:S01]  /*1b190*/  LEA R2, P6, R23, R6.reuse, 0x1 ;  /* 0x0000000617027211 */ /* 0x080fe200078c08ff */
[--C-:B------:R-:W-:Y:S01]  /*1b1a0*/  @!P5 IMAD.IADD R12, R12, 0x1, -R7.reuse ;  /* 0x000000010c0cd824 */ /* 0x100fe200078e0a07 */
[C---:B-1----:R-:W-:Y:S01]  /*1b1b0*/  LEA R3, P5, R22.reuse, R6, 0x1 ;  /* 0x0000000616037211 */ /* 0x042fe200078a08ff */
[--C-:B------:R-:W-:Y:S01]  /*1b1c0*/  @!P4 IMAD.IADD R11, R11, 0x1, -R7.reuse ;  /* 0x000000010b0bc824 */ /* 0x100fe200078e0a07 */
[-C--:B------:R-:W-:Y:S01]  /*1b1d0*/  LEA.HI.X.SX32 R23, R23, R5.reuse, 0x1, P6 ;  /* 0x0000000517177211 */ /* 0x080fe200030f0eff */
[----:B------:R0:W-:Y:S01]  /*1b1e0*/  STL [R1+0x16c], R2 ;  /* 0x00016c0201007387 */ /* 0x0001e20000100800 */
[----:B------:R-:W-:Y:S01]  /*1b1f0*/  LEA.HI.X.SX32 R4, R22, R5, 0x1, P5 ;  /* 0x0000000516047211 */ /* 0x000fe200028f0eff */
[----:B------:R-:W-:Y:S01]  /*1b200*/  @P2 IMAD.MOV.U32 R22, RZ, RZ, R2 ;  /* 0x000000ffff162224 */ /* 0x000fe200078e0002 */
[----:B------:R-:W-:Y:S01]  /*1b210*/  ISETP.GT.U32.AND P4, PT, R7, R11, PT ;  /* 0x0000000b0700720c */ /* 0x000fe20003f84070 */
[----:B------:R-:W-:Y:S04]  /*1b220*/  STL [R1+0x174], R3 ;  /* 0x0001740301007387 */ /* 0x000fe80000100800 */
[----:B------:R1:W-:Y:S04]  /*1b230*/  STL [R1+0x168], R23 ;  /* 0x0001681701007387 */ /* 0x0003e80000100800 */
[----:B0-----:R-:W3:Y:S04]  /*1b240*/  LDL.LU R2, [R1+0x1d8] ;  /* 0x0001d80001027983 */ /* 0x001ee80000300800 */
[----:B------:R-:W-:Y:S01]  /*1b250*/  @!P4 IMAD.IADD R11, R11, 0x1, -R7 ;  /* 0x000000010b0bc824 */ /* 0x000fe200078e0a07 */
[----:B------:R0:W-:Y:S01]  /*1b260*/  STL [R1+0x170], R4 ;  /* 0x0001700401007387 */ /* 0x0001e20000100800 */
[----:B----4-:R-:W-:-:S03]  /*1b270*/  ISETP.GE.AND P4, PT, R9, RZ, PT ;  /* 0x000000ff0900720c */ /* 0x010fc60003f86270 */
[----:B------:R-:W4:Y:S01]  /*1b280*/  LDL R9, [R1+0xef4] ;  /* 0x000ef40001097983 */ /* 0x000f220000100800 */
[----:B------:R-:W-:-:S04]  /*1b290*/  IMAD.MOV.U32 R20, RZ, RZ, R66 ;  /* 0x000000ffff147224 */ /* 0x000fc800078e0042 */
[----:B------:R-:W-:Y:S01]  /*1b2a0*/  @!P0 IMAD.MOV R20, RZ, RZ, -R20 ;  /* 0x000000ffff148224 */ /* 0x000fe200078e0a14 */
[C---:B--2---:R-:W-:Y:S02]  /*1b2b0*/  ISETP.GT.U32.AND P0, PT, R7.reuse, R125, PT ;  /* 0x0000007d0700720c */ /* 0x044fe40003f04070 */
[----:B------:R-:W-:Y:S02]  /*1b2c0*/  PRMT R101, RZ, 0x7610, R101 ;  /* 0x00007610ff657816 */ /* 0x000fe40000000065 */
[C---:B------:R-:W-:Y:S02]  /*1b2d0*/  ISETP.GT.U32.AND P5, PT, R7.reuse, R65, PT ;  /* 0x000000410700720c */ /* 0x040fe40003fa4070 */
[----:B------:R-:W-:Y:S02]  /*1b2e0*/  PRMT R100, RZ, 0x7610, R100 ;  /* 0x00007610ff647816 */ /* 0x000fe40000000064 */
[----:B------:R2:W4:Y:S01]  /*1b2f0*/  @P2 LDG.E.U16 R101, desc[UR16][R22.64] ;  /* 0x0000001016652981 */ /* 0x000522000c1e1500 */
[----:B------:R-:W-:-:S02]  /*1b300*/  ISETP.GT.U32.AND P6, PT, R7, R67, PT ;  /* 0x000000430700720c */ /* 0x000fc40003fc4070 */
[C---:B------:R-:W-:Y:S02]  /*1b310*/  SEL R21, R10.reuse, R21, !P3 ;  /* 0x000000150a157207 */ /* 0x040fe40005800000 */
[----:B------:R-:W-:Y:S01]  /*1b320*/  @!P0 IMAD.IADD R125, R125, 0x1, -R7 ;  /* 0x000000017d7d8824 */ /* 0x000fe200078e0a07 */
[----:B------:R-:W-:Y:S01]  /*1b330*/  SEL R20, R10, R20, !P3 ;  /* 0x000000140a147207 */ /* 0x000fe20005800000 */
[----:B--2---:R-:W-:Y:S02]  /*1b340*/  @P2 IMAD.MOV.U32 R22, RZ, RZ, R3 ;  /* 0x000000ffff162224 */ /* 0x004fe400078e0003 */
[----:B-1----:R-:W-:Y:S01]  /*1b350*/  @P2 IMAD.MOV.U32 R23, RZ, RZ, R4 ;  /* 0x000000ffff172224 */ /* 0x002fe200078e0004 */
[----:B---3--:R-:W-:Y:S02]  /*1b360*/  ISETP.GE.AND P0, PT, R13, RZ, PT ;  /* 0x000000ff0d00720c */ /* 0x008fe40003f06270 */
[----:B------:R-:W2:Y:S04]  /*1b370*/  LDL.LU R13, [R1+0x1dc] ;  /* 0x0001dc00010d7983 */ /* 0x000ea80000300800 */
[----:B------:R1:W3:Y:S01]  /*1b380*/  @P2 LDG.E.U16 R100, desc[UR16][R22.64] ;  /* 0x0000001016642981 */ /* 0x0002e2000c1e1500 */
[----:B------:R-:W-:-:S03]  /*1b390*/  @!P5 IMAD.IADD R65, R65, 0x1, -R7 ;  /* 0x000000014141d824 */ /* 0x000fc600078e0a07 */
[----:B------:R-:W2:Y:S01]  /*1b3a0*/  LDL R24, [R1+0xeb8] ;  /* 0x000eb80001187983 */ /* 0x000ea20000100800 */
[----:B-1----:R-:W-:Y:S02]  /*1b3b0*/  IMAD R23, R21, UR7, RZ ;  /* 0x0000000715177c24 */ /* 0x002fe4000f8e02ff */
[----:B------:R-:W-:Y:S02]  /*1b3c0*/  IMAD.MOV.U32 R21, RZ, RZ, R12 ;  /* 0x000000ffff157224 */ /* 0x000fe400078e000c */
[----:B------:R-:W-:Y:S02]  /*1b3d0*/  IMAD R22, R20, UR7, RZ ;  /* 0x0000000714167c24 */ /* 0x000fe4000f8e02ff */
[----:B------:R-:W-:Y:S01]  /*1b3e0*/  IMAD.MOV.U32 R20, RZ, RZ, R11 ;  /* 0x000000ffff147224 */ /* 0x000fe200078e000b */
[-C--:B------:R-:W-:Y:S01]  /*1b3f0*/  LEA R11, P5, R23, R6.reuse, 0x1 ;  /* 0x00000006170b7211 */ /* 0x080fe200078a08ff */
[----:B------:R-:W-:Y:S02]  /*1b400*/  @!P6 IMAD.IADD R67, R67, 0x1, -R7 ;  /* 0x000000014343e824 */ /* 0x000fe400078e0a07 */
[----:B------:R-:W-:Y:S01]  /*1b410*/  @!P4 IMAD.MOV R21, RZ, RZ, -R21 ;  /* 0x000000ffff15c224 */ /* 0x000fe200078e0a15 */
[----:B------:R-:W-:-:S02]  /*1b420*/  LEA R3, P4, R22, R6, 0x1 ;  /* 0x0000000616037211 */ /* 0x000fc400078808ff */
[----:B------:R-:W-:Y:S01]  /*1b430*/  LEA.HI.X.SX32 R12, R23, R5, 0x1, P5 ;  /* 0x00000005170c7211 */ /* 0x000fe200028f0eff */
[----:B------:R1:W-:Y:S01]  /*1b440*/  STL [R1+0x17c], R11 ;  /* 0x00017c0b01007387 */ /* 0x0003e20000100800 */
[C---:B------:R-:W-:Y:S02]  /*1b450*/  ISETP.GT.U32.AND P5, PT, R7.reuse, R67, PT ;  /* 0x000000430700720c */ /* 0x040fe40003fa4070 */
[----:B0-----:R-:W-:Y:S01]  /*1b460*/  LEA.HI.X.SX32 R4, R22, R5, 0x1, P4 ;  /* 0x0000000516047211 */ /* 0x001fe200020f0eff */
[----:B------:R-:W-:Y:S01]  /*1b470*/  STL [R1+0x184], R3 ;  /* 0x0001840301007387 */ /* 0x000fe20000100800 */
[C---:B------:R-:W-:Y:S01]  /*1b480*/  ISETP.GT.U32.AND P6, PT, R7.reuse, R125, PT ;  /* 0x0000007d0700720c */ /* 0x040fe20003fc4070 */
[----:B------:R-:W-:Y:S01]  /*1b490*/  @!P0 IMAD.MOV R20, RZ, RZ, -R20 ;  /* 0x000000ffff148224 */ /* 0x000fe200078e0a14 */
[----:B------:R-:W-:Y:S01]  /*1b4a0*/  ISETP.GT.U32.AND P4, PT, R7, R2, PT ;  /* 0x000000020700720c */ /* 0x000fe20003f84070 */
[----:B------:R0:W-:Y:S01]  /*1b4b0*/  STL [R1+0x178], R12 ;  /* 0x0001780c01007387 */ /* 0x0001e20000100800 */
[----:B------:R-:W-:-:S03]  /*1b4c0*/  SEL R21, R10, R21, !P3 ;  /* 0x000000150a157207 */ /* 0x000fc60005800000 */
[----:B------:R-:W3:Y:S01]  /*1b4d0*/  LDL R25, [R1+0xec4] ;  /* 0x000ec40001197983 */ /* 0x000ee20000100800 */
[----:B------:R-:W-:-:S03]  /*1b4e0*/  SEL R20, R10, R20, !P3 ;  /* 0x000000140a147207 */ /* 0x000fc60005800000 */
[----:B------:R0:W-:Y:S01]  /*1b4f0*/  STL [R1+0x180], R4 ;  /* 0x0001800401007387 */ /* 0x0001e20000100800 */
[----:B------:R-:W-:-:S03]  /*1b500*/  PRMT R99, RZ, 0x7610, R99 ;  /* 0x00007610ff637816 */ /* 0x000fc60000000063 */
[----:B------:R-:W3:Y:S01]  /*1b510*/  LDL.LU R66, [R1+0x1e0] ;  /* 0x0001e00001427983 */ /* 0x000ee20000300800 */
[----:B------:R-:W-:Y:S02]  /*1b520*/  IMAD R21, R21, UR7, RZ ;  /* 0x0000000715157c24 */ /* 0x000fe4000f8e02ff */
[----:B------:R-:W-:Y:S02]  /*1b530*/  @P2 IMAD.MOV.U32 R22, RZ, RZ, R11 ;  /* 0x000000ffff162224 */ /* 0x000fe400078e000b */
[----:B------:R-:W-:Y:S02]  /*1b540*/  @P2 IMAD.MOV.U32 R23, RZ, RZ, R12 ;  /* 0x000000ffff172224 */ /* 0x000fe400078e000c */
[----:B------:R-:W-:Y:S02]  /*1b550*/  IMAD R20, R20, UR7, RZ ;  /* 0x0000000714147c24 */ /* 0x000fe4000f8e02ff */
[--C-:B------:R-:W-:Y:S01]  /*1b560*/  @!P5 IMAD.IADD R67, R67, 0x1, -R7.reuse ;  /* 0x000000014343d824 */ /* 0x100fe200078e0a07 */
[----:B-1----:R-:W-:Y:S01]  /*1b570*/  LEA R11, P5, R21, R6, 0x1 ;  /* 0x00000006150b7211 */ /* 0x002fe200078a08ff */
[----:B------:R1:W3:Y:S01]  /*1b580*/  @P2 LDG.E.U16 R99, desc[UR16][R22.64] ;  /* 0x0000001016632981 */ /* 0x0002e2000c1e1500 */
[----:B------:R-:W-:-:S02]  /*1b590*/  @!P6 IMAD.IADD R125, R125, 0x1, -R7 ;  /* 0x000000017d7de824 */ /* 0x000fc400078e0a07 */
[----:B------:R-:W-:Y:S01]  /*1b5a0*/  @!P4 IMAD.IADD R2, R2, 0x1, -R7 ;  /* 0x000000010202c824 */ /* 0x000fe200078e0a07 */
[----:B0-----:R-:W-:Y:S01]  /*1b5b0*/  LEA.HI.X.SX32 R12, R21, R5, 0x1, P5 ;  /* 0x00000005150c7211 */ /* 0x001fe200028f0eff */
[----:B-1----:R-:W-:Y:S01]  /*1b5c0*/  @P2 IMAD.MOV.U32 R22, RZ, RZ, R3 ;  /* 0x000000ffff162224 */ /* 0x002fe200078e0003 */
[----:B------:R-:W-:Y:S01]  /*1b5d0*/  LEA R3, P4, R20, R6, 0x1 ;  /* 0x0000000614037211 */ /* 0x000fe200078808ff */
[----:B------:R-:W-:Y:S01]  /*1b5e0*/  @P2 IMAD.MOV.U32 R23, RZ, RZ, R4 ;  /* 0x000000ffff172224 */ /* 0x000fe200078e0004 */
[----:B------:R-:W-:Y:S01]  /*1b5f0*/  PRMT R98, RZ, 0x7610, R98 ;  /* 0x00007610ff627816 */ /* 0x000fe20000000062 */
[----:B------:R-:W-:-:S05]  /*1b600*/  @P2 IMAD.MOV.U32 R21, RZ, RZ, R12 ;  /* 0x000000ffff152224 */ /* 0x000fca00078e000c */
[----:B------:R0:W3:Y:S01]  /*1b610*/  @P2 LDG.E.U16 R98, desc[UR16][R22.64] ;  /* 0x0000001016622981 */ /* 0x0000e2000c1e1500 */
[----:B------:R-:W-:Y:S02]  /*1b620*/  PRMT R96, RZ, 0x7610, R96 ;  /* 0x00007610ff607816 */ /* 0x000fe40000000060 */
[----:B0-----:R-:W-:Y:S01]  /*1b630*/  LEA.HI.X.SX32 R22, R20, R5, 0x1, P4 ;  /* 0x0000000514167211 */ /* 0x001fe200020f0eff */
[----:B------:R-:W-:-:S04]  /*1b640*/  @P2 IMAD.MOV.U32 R20, RZ, RZ, R11 ;  /* 0x000000ffff142224 */ /* 0x000fc800078e000b */
[----:B------:R-:W-:Y:S01]  /*1b650*/  @P2 IMAD.MOV.U32 R23, RZ, RZ, R22 ;  /* 0x000000ffff172224 */ /* 0x000fe200078e0016 */
[----:B------:R-:W-:Y:S02]  /*1b660*/  ISETP.GT.U32.AND P0, PT, R7, R65, PT ;  /* 0x000000410700720c */ /* 0x000fe40003f04070 */
[----:B------:R-:W-:-:S06]  /*1b670*/  PRMT R97, RZ, 0x7610, R97 ;  /* 0x00007610ff617816 */ /* 0x000fcc0000000061 */
[----:B------:R0:W3:Y:S05]  /*1b680*/  @P2 LDG.E.U16 R97, desc[UR16][R20.64] ;  /* 0x0000001014612981 */ /* 0x0000ea000c1e1500 */
[----:B------:R-:W-:-:S04]  /*1b690*/  @!P0 IMAD.IADD R65, R65, 0x1, -R7 ;  /* 0x0000000141418824 */ /* 0x000fc800078e0a07 */
[----:B0-----:R-:W-:Y:S01]  /*1b6a0*/  IMAD.MOV.U32 R20, RZ, RZ, R65 ;  /* 0x000000ffff147224 */ /* 0x001fe200078e0041 */
[----:B----4-:R-:W-:Y:S02]  /*1b6b0*/  ISETP.GE.AND P6, PT, R9, RZ, PT ;  /* 0x000000ff0900720c */ /* 0x010fe40003fc6270 */
[----:B------:R-:W4:Y:S04]  /*1b6c0*/  LDL R9, [R1+0xe6c] ;  /* 0x000e6c0001097983 */ /* 0x000f280000100800 */
[----:B------:R-:W4:Y:S04]  /*1b6d0*/  LDL.LU R4, [R1+0x1e4] ;  /* 0x0001e40001047983 */ /* 0x000f280000300800 */
[----:B------:R-:W-:Y:S04]  /*1b6e0*/  STL [R1+0x18c], R11 ;  /* 0x00018c0b01007387 */ /* 0x000fe80000100800 */
[----:B------:R-:W-:Y:S04]  /*1b6f0*/  STL [R1+0x194], R3 ;  /* 0x0001940301007387 */ /* 0x000fe80000100800 */
[----:B------:R0:W-:Y:S04]  /*1b700*/  STL [R1+0x188], R12 ;  /* 0x0001880c01007387 */ /* 0x0001e80000100800 */
[----:B0-----:R-:W4:Y:S04]  /*1b710*/  LDL.LU R12, [R1+0x1ec] ;  /* 0x0001ec00010c7983 */ /* 0x001f280000300800 */
[----:B------:R-:W4:Y:S04]  /*1b720*/  LDL.LU R11, [R1+0x1fc] ;  /* 0x0001fc00010b7983 */ /* 0x000f280000300800 */
[----:B------:R0:W-:Y:S04]  /*1b730*/  STL [R1+0x190], R22 ;  /* 0x0001901601007387 */ /* 0x0001e80000100800 */
[----:B------:R-:W4:Y:S01]  /*1b740*/  LDL R65, [R1+0xee8] ;  /* 0x000ee80001417983 */ /* 0x000f220000100800 */
[----:B0-----:R-:W-:-:S05]  /*1b750*/  @P2 IMAD.MOV.U32 R22, RZ, RZ, R3 ;  /* 0x000000ffff162224 */ /* 0x001fca00078e0003 */
[----:B------:R0:W4:Y:S02]  /*1b760*/  @P2 LDG.E.U16 R96, desc[UR16][R22.64] ;  /* 0x0000001016602981 */ /* 0x000124000c1e1500 */
[----:B0-----:R-:W-:Y:S02]  /*1b770*/  IMAD.MOV.U32 R22, RZ, RZ, R67 ;  /* 0x000000ffff167224 */ /* 0x001fe400078e0043 */
[----:B------:R-:W4:Y:S01]  /*1b780*/  LDL R67, [R1+0xe7c] ;  /* 0x000e7c0001437983 */ /* 0x000f220000100800 */
[----:B--2---:R-:W-:Y:S02]  /*1b790*/  ISETP.GT.U32.AND P0, PT, R7, R13, PT ;  /* 0x0000000d0700720c */ /* 0x004fe40003f04070 */
[----:B------:R-:W-:Y:S01]  /*1b7a0*/  ISETP.GE.AND P5, PT, R24, RZ, PT ;  /* 0x000000ff1800720c */ /* 0x000fe20003fa6270 */
[----:B------:R-:W-:Y:S01]  /*1b7b0*/  IMAD.MOV.U32 R21, RZ, RZ, R125 ;  /* 0x000000ffff157224 */ /* 0x000fe200078e007d */
[----:B---3--:R-:W-:-:S03]  /*1b7c0*/  ISETP.GE.AND P4, PT, R25, RZ, PT ;  /* 0x000000ff1900720c */ /* 0x008fc60003f86270 */
[----:B------:R-:W-:-:S06]  /*1b7d0*/  @!P6 IMAD.MOV R21, RZ, RZ, -R21 ;  /* 0x000000ffff15e224 */ /* 0x000fcc00078e0a15 */
[----:B------:R-:W-:Y:S01]  /*1b7e0*/  @!P0 IMAD.IADD R13, R13, 0x1, -R7 ;  /* 0x000000010d0d8824 */ /* 0x000fe200078e0a07 */
[C---:B------:R-:W-:Y:S01]  /*1b7f0*/  ISETP.GT.U32.AND P0, PT, R7.reuse, R2, PT ;  /* 0x000000020700720c */ /* 0x040fe20003f04070 */
[----:B------:R-:W-:Y:S01]  /*1b800*/  @!P5 IMAD.MOV R20, RZ, RZ, -R20 ;  /* 0x000000ffff14d224 */ /* 0x000fe200078e0a14 */
[C---:B------:R-:W-:Y:S02]  /*1b810*/  ISETP.GT.U32.AND P5, PT, R7.reuse, R66, PT ;  /* 0x000000420700720c */ /* 0x040fe40003fa4070 */
[----:B------:R-:W-:Y:S02]  /*1b820*/  ISETP.GT.U32.AND P6, PT, R7, R13, PT ;  /* 0x0000000d0700720c */ /* 0x000fe40003fc4070 */
[C---:B------:R-:W-:Y:S02]  /*1b830*/  SEL R21, R10.reuse, R21, !P3 ;  /* 0x000000150a157207 */ /* 0x040fe40005800000 */
[----:B------:R-:W-:-:S03]  /*1b840*/  SEL R20, R10, R20, !P3 ;  /* 0x000000140a147207 */ /* 0x000fc60005800000 */
[----:B------:R-:W-:Y:S02]  /*1b850*/  IMAD R23, R21, UR7, RZ ;  /* 0x0000000715177c24 */ /* 0x000fe4000f8e02ff */
[--C-:B------:R-:W-:Y:S02]  /*1b860*/  @!P0 IMAD.IADD R2, R2, 0x1, -R7.reuse ;  /* 0x0000000102028824 */ /* 0x100fe400078e0a07 */
[----:B------:R-:W-:Y:S02]  /*1b870*/  IMAD R21, R20, UR7, RZ ;  /* 0x0000000714157c24 */ /* 0x000fe4000f8e02ff */
[----:B------:R-:W-:Y:S02]  /*1b880*/  @!P4 IMAD.MOV R22, RZ, RZ, -R22 ;  /* 0x000000ffff16c224 */ /* 0x000fe400078e0a16 */
[----:B------:R-:W-:Y:S02]  /*1b890*/  @!P6 IMAD.IADD R13, R13, 0x1, -R7 ;  /* 0x000000010d0de824 */ /* 0x000fe400078e0a07 */
[----:B------:R-:W-:-:S02]  /*1b8a0*/  IMAD.MOV.U32 R20, RZ, RZ, R2 ;  /* 0x000000ffff147224 */ /* 0x000fc400078e0002 */
[----:B------:R-:W-:Y:S01]  /*1b8b0*/  @!P5 IMAD.IADD R66, R66, 0x1, -R7 ;  /* 0x000000014242d824 */ /* 0x000fe200078e0a07 */
[----:B------:R-:W-:-:S04]  /*1b8c0*/  LEA R2, P5, R21, R6, 0x1 ;  /* 0x0000000615027211 */ /* 0x000fc800078a08ff */
[----:B------:R-:W-:Y:S02]  /*1b8d0*/  LEA.HI.X.SX32 R3, R21, R5, 0x1, P5 ;  /* 0x0000000515037211 */ /* 0x000fe400028f0eff */
[----:B------:R-:W-:Y:S01]  /*1b8e0*/  SEL R21, R10, R22, !P3 ;  /* 0x000000160a157207 */ /* 0x000fe20005800000 */
[----:B------:R-:W-:Y:S01]  /*1b8f0*/  @P2 IMAD.MOV.U32 R22, RZ, RZ, R2 ;  /* 0x000000ffff162224 */ /* 0x000fe200078e0002 */
[----:B------:R-:W-:-:S03]  /*1b900*/  PRMT R94, RZ, 0x7610, R94 ;  /* 0x00007610ff5e7816 */ /* 0x000fc6000000005e */
[----:B------:R-:W-:Y:S01]  /*1b910*/  IMAD R21, R21, UR7, RZ ;  /* 0x0000000715157c24 */ /* 0x000fe2000f8e02ff */
[----:B------:R-:W-:-:S13]  /*1b920*/  ISETP.GT.U32.AND P5, PT, R7, R66, PT ;  /* 0x000000420700720c */ /* 0x000fda0003fa4070 */
[----:B------:R-:W-:Y:S01]  /*1b930*/  @!P5 IMAD.IADD R66, R66, 0x1, -R7 ;  /* 0x000000014242d824 */ /* 0x000fe200078e0a07 */
[----:B----4-:R-:W-:Y:S02]  /*1b940*/  ISETP.GE.AND P4, PT, R9, RZ, PT ;  /* 0x000000ff0900720c */ /* 0x010fe40003f86270 */
[----:B------:R-:W-:-:S04]  /*1b950*/  LEA R9, P6, R23, R6, 0x1 ;  /* 0x0000000617097211 */ /* 0x000fc800078c08ff */
[----:B------:R-:W-:Y:S01]  /*1b960*/  LEA.HI.X.SX32 R23, R23, R5, 0x1, P6 ;  /* 0x0000000517177211 */ /* 0x000fe200030f0eff */
[----:B------:R0:W-:Y:S01]  /*1b970*/  STL [R1+0x19c], R9 ;  /* 0x00019c0901007387 */ /* 0x0001e20000100800 */
[----:B------:R-:W-:-:S03]  /*1b980*/  @P2 IMAD.MOV.U32 R24, RZ, RZ, R9 ;  /* 0x000000ffff182224 */ /* 0x000fc600078e0009 */
[----:B------:R-:W-:Y:S01]  /*1b990*/  STL [R1+0x1a4], R2 ;  /* 0x0001a40201007387 */ /* 0x000fe20000100800 */
[----:B------:R-:W-:-:S03]  /*1b9a0*/  ISETP.GT.U32.AND P0, PT, R7, R4, PT ;  /* 0x000000040700720c */ /* 0x000fc60003f04070 */
[----:B------:R1:W-:Y:S04]  /*1b9b0*/  STL [R1+0x198], R23 ;  /* 0x0001981701007387 */ /* 0x0003e80000100800 */
[----:B------:R-:W2:Y:S01]  /*1b9c0*/  LDL.LU R125, [R1+0x1f4] ;  /* 0x0001f400017d7983 */ /* 0x000ea20000300800 */
[----:B------:R-:W-:-:S03]  /*1b9d0*/  ISETP.GT.U32.AND P6, PT, R7, R12, PT ;  /* 0x0000000c0700720c */ /* 0x000fc60003fc4070 */
[----:B------:R3:W-:Y:S04]  /*1b9e0*/  STL [R1+0x1a0], R3 ;  /* 0x0001a00301007387 */ /* 0x0007e80000100800 */
[----:B0-----:R-:W4:Y:S01]  /*1b9f0*/  LDL R9, [R1+0xe4c] ;  /* 0x000e4c0001097983 */ /* 0x001f220000100800 */
[----:B------:R-:W-:Y:S02]  /*1ba00*/  @P2 IMAD.MOV.U32 R25, RZ, RZ, R23 ;  /* 0x000000ffff192224 */ /* 0x000fe400078e0017 */
[----:B-1----:R-:W-:-:S03]  /*1ba10*/  @P2 IMAD.MOV.U32 R23, RZ, RZ, R3 ;  /* 0x000000ffff172224 */ /* 0x002fc600078e0003 */
[--C-:B------:R-:W-:Y:S01]  /*1ba20*/  @!P6 IMAD.IADD R12, R12, 0x1, -R7.reuse ;  /* 0x000000010c0ce824 */ /* 0x100fe200078e0a07 */
[C---:B---3--:R-:W-:Y:S01]  /*1ba30*/  LEA R3, P6, R21.reuse, R6, 0x1 ;  /* 0x0000000615037211 */ /* 0x048fe200078c08ff */
[----:B------:R0:W3:Y:S01]  /*1ba40*/  @P2 LDG.E.U16 R94, desc[UR16][R22.64] ;  /* 0x00000010165e2981 */ /* 0x0000e2000c1e1500 */
[----:B------:R-:W-:Y:S02]  /*1ba50*/  @!P0 IMAD.IADD R4, R4, 0x1, -R7 ;  /* 0x0000000104048824 */ /* 0x000fe400078e0a07 */
[----:B0-----:R-:W-:Y:S01]  /*1ba60*/  LEA.HI.X.SX32 R22, R21, R5, 0x1, P6 ;  /* 0x0000000515167211 */ /* 0x001fe200030f0eff */
[----:B------:R-:W-:Y:S02]  /*1ba70*/  IMAD.MOV.U32 R21, RZ, RZ, R13 ;  /* 0x000000ffff157224 */ /* 0x000fe400078e000d */
[----:B------:R-:W-:Y:S01]  /*1ba80*/  @!P4 IMAD.MOV R20, RZ, RZ, -R20 ;  /* 0x000000ffff14c224 */ /* 0x000fe200078e0a14 */
[----:B------:R-:W-:Y:S02]  /*1ba90*/  ISETP.GE.AND P0, PT, R67, RZ, PT ;  /* 0x000000ff4300720c */ /* 0x000fe40003f06270 */
[----:B------:R-:W3:Y:S04]  /*1baa0*/  LDL.LU R67, [R1+0x1f8] ;  /* 0x0001f80001437983 */ /* 0x000ee80000300800 */
[----:B------:R-:W-:Y:S04]  /*1bab0*/  STL [R1+0x1ac], R3 ;  /* 0x0001ac0301007387 */ /* 0x000fe80000100800 */
[----:B------:R0:W-:Y:S04]  /*1bac0*/  STL [R1+0x1a8], R22 ;  /* 0x0001a81601007387 */ /* 0x0001e80000100800 */
[----:B------:R-:W3:Y:S01]  /*1bad0*/  LDL.LU R13, [R1+0x1f0] ;  /* 0x0001f000010d7983 */ /* 0x000ee20000300800 */
[----:B------:R-:W-:-:S02]  /*1bae0*/  SEL R20, R10, R20, !P3 ;  /* 0x000000140a147207 */ /* 0x000fc40005800000 */
[----:B------:R-:W-:-:S03]  /*1baf0*/  ISETP.GT.U32.AND P4, PT, R7, R11, PT ;  /* 0x0000000b0700720c */ /* 0x000fc60003f84070 */
[----:B------:R-:W-:Y:S02]  /*1bb00*/  IMAD R20, R20, UR7, RZ ;  /* 0x0000000714147c24 */ /* 0x000fe4000f8e02ff */
[----:B------:R-:W-:-:S03]  /*1bb10*/  @P2 IMAD.MOV.U32 R23, RZ, RZ, R22 ;  /* 0x000000ffff172224 */ /* 0x000fc600078e0016 */
[----:B------:R-:W-:Y:S01]  /*1bb20*/  LEA R2, P5, R20, R6, 0x1 ;  /* 0x0000000614027211 */ /* 0x000fe200078a08ff */
[----:B0-----:R-:W-:-:S03]  /*1bb30*/  @P2 IMAD.MOV.U32 R22, RZ, RZ, R3 ;  /* 0x000000ffff162224 */ /* 0x001fc600078e0003 */
[----:B------:R-:W-:Y:S01]  /*1bb40*/  LEA.HI.X.SX32 R3, R20, R5, 0x1, P5 ;  /* 0x0000000514037211 */ /* 0x000fe200028f0eff */
[----:B------:R-:W-:Y:S01]  /*1bb50*/  @!P4 IMAD.IADD R11, R11, 0x1, -R7 ;  /* 0x000000010b0bc824 */ /* 0x000fe200078e0a07 */
[----:B------:R-:W-:Y:S01]  /*1bb60*/  ISETP.GE.AND P4, PT, R65, RZ, PT ;  /* 0x000000ff4100720c */ /* 0x000fe20003f86270 */
[----:B------:R0:W-:Y:S01]  /*1bb70*/  STL [R1+0x1b4], R2 ;  /* 0x0001b40201007387 */ /* 0x0001e20000100800 */
[----:B------:R-:W-:-:S03]  /*1bb80*/  IMAD.MOV.U32 R20, RZ, RZ, R66 ;  /* 0x000000ffff147224 */ /* 0x000fc600078e0042 */
[----:B------:R-:W3:Y:S04]  /*1bb90*/  LDL R65, [R1+0xed0] ;  /* 0x000ed00001417983 */ /* 0x000ee80000100800 */
[----:B------:R1:W-:Y:S04]  /*1bba0*/  STL [R1+0x1b0], R3 ;  /* 0x0001b00301007387 */ /* 0x0003e80000100800 */
[----:B------:R-:W3:Y:S01]  /*1bbb0*/  LDL R66, [R1+0xecc] ;  /* 0x000ecc0001427983 */ /* 0x000ee20000100800 */
[----:B------:R-:W-:Y:S02]  /*1bbc0*/  ISETP.GT.U32.AND P6, PT, R7, R4, PT ;  /* 0x000000040700720c */ /* 0x000fe40003fc4070 */
[----:B------:R-:W-:-:S02]  /*1bbd0*/  PRMT R93, RZ, 0x7610, R93 ;  /* 0x00007610ff5d7816 */ /* 0x000fc4000000005d */
[----:B------:R-:W-:Y:S01]  /*1bbe0*/  PRMT R92, RZ, 0x7610, R92 ;  /* 0x00007610ff5c7816 */ /* 0x000fe2000000005c */
[----:B------:R-:W-:-:S03]  /*1bbf0*/  @!P0 IMAD.MOV R21, RZ, RZ, -R21 ;  /* 0x000000ffff158224 */ /* 0x000fc600078e0a15 */
[----:B------:R0:W3:Y:S01]  /*1bc00*/  @P2 LDG.E.U16 R93, desc[UR16][R22.64] ;  /* 0x00000010165d2981 */ /* 0x0000e2000c1e1500 */
[----:B------:R-:W-:Y:S01]  /*1bc10*/  ISETP.GT.U32.AND P5, PT, R7, R11, PT ;  /* 0x0000000b0700720c */ /* 0x000fe20003fa4070 */
[----:B------:R-:W-:-:S03]  /*1bc20*/  @!P4 IMAD.MOV R20, RZ, RZ, -R20 ;  /* 0x000000ffff14c224 */ /* 0x000fc600078e0a14 */
[----:B------:R-:W-:Y:S02]  /*1bc30*/  @!P6 IMAD.IADD R4, R4, 0x1, -R7 ;  /* 0x000000010404e824 */ /* 0x000fe400078e0a07 */
[----:B0-----:R-:W-:Y:S02]  /*1bc40*/  @P2 IMAD.MOV.U32 R22, RZ, RZ, R2 ;  /* 0x000000ffff162224 */ /* 0x001fe400078e0002 */
[----:B------:R-:W-:-:S05]  /*1bc50*/  @P2 IMAD.MOV.U32 R23, RZ, RZ, R3 ;  /* 0x000000ffff172224 */ /* 0x000fca00078e0003 */
[----:B------:R0:W3:Y:S01]  /*1bc60*/  @P2 LDG.E.U16 R92, desc[UR16][R22.64] ;  /* 0x00000010165c2981 */ /* 0x0000e2000c1e1500 */
[----:B------:R-:W-:Y:S01]  /*1bc70*/  @!P5 IMAD.IADD R11, R11, 0x1, -R7 ;  /* 0x000000010b0bd824 */ /* 0x000fe200078e0a07 */
[C---:B0-----:R-:W-:Y:S02]  /*1bc80*/  SEL R22, R10.reuse, R21, !P3 ;  /* 0x000000150a167207 */ /* 0x041fe40005800000 */
[----:B------:R-:W-:-:S03]  /*1bc90*/  SEL R21, R10, R20, !P3 ;  /* 0x000000140a157207 */ /* 0x000fc60005800000 */
[----:B------:R-:W-:Y:S02]  /*1bca0*/  IMAD R22, R22, UR7, RZ ;  /* 0x0000000716167c24 */ /* 0x000fe4000f8e02ff */
[----:B------:R-:W-:Y:S02]  /*1bcb0*/  IMAD.MOV.U32 R20, RZ, RZ, R4 ;  /* 0x000000ffff147224 */ /* 0x000fe400078e0004 */
[----:B------:R-:W-:Y:S01]  /*1bcc0*/  IMAD R21, R21, UR7, RZ ;  /* 0x0000000715157c24 */ /* 0x000fe2000f8e02ff */
[----:B------:R-:W-:-:S04]  /*1bcd0*/  LEA R4, P5, R22, R6, 0x1 ;  /* 0x0000000616047211 */ /* 0x000fc800078a08ff */
[----:B------:R-:W-:Y:S02]  /*1bce0*/  LEA.HI.X.SX32 R23, R22, R5, 0x1, P5 ;  /* 0x0000000516177211 */ /* 0x000fe400028f0eff */
[----:B------:R-:W-:Y:S02]  /*1bcf0*/  PRMT R91, RZ, 0x7610, R91 ;  /* 0x00007610ff5b7816 */ /* 0x000fe4000000005b */
[----:B------:R-:W-:Y:S02]  /*1bd00*/  ISETP.GT.U32.AND P0, PT, R7, R12, PT ;  /* 0x0000000c0700720c */ /* 0x000fe40003f04070 */
[----:B------:R-:W-:Y:S02]  /*1bd10*/  PRMT R95, RZ, 0x7610, R95 ;  /* 0x00007610ff5f7816 */ /* 0x000fe4000000005f */
[----:B------:R-:W-:-:S04]  /*1bd20*/  PRMT R90, RZ, 0x7610, R90 ;  /* 0x00007610ff5a7816 */ /* 0x000fc8000000005a */
[----:B------:R-:W3:Y:S05]  /*1bd30*/  @P2 LDG.E.U16 R95, desc[UR16][R24.64] ;  /* 0x00000010185f2981 */ /* 0x000eea000c1e1500 */
[----:B------:R-:W-:Y:S01]  /*1bd40*/  @!P0 IMAD.IADD R12, R12, 0x1, -R7 ;  /* 0x000000010c0c8824 */ /* 0x000fe200078e0a07 */
[----:B--2---:R-:W-:Y:S02]  /*1bd50*/  ISETP.GT.U32.AND P4, PT, R7, R125, PT ;  /* 0x0000007d0700720c */ /* 0x004fe40003f84070 */
[----:B----4-:R-:W-:-:S11]  /*1bd60*/  ISETP.GE.AND P6, PT, R9, RZ, PT ;  /* 0x000000ff0900720c */ /* 0x010fd60003fc6270 */
[----:B------:R-:W-:Y:S01]  /*1bd70*/  @!P4 IMAD.IADD R125, R125, 0x1, -R7 ;  /* 0x000000017d7dc824 */ /* 0x000fe200078e0a07 */
[----:B------:R-:W2:Y:S01]  /*1bd80*/  LDL.LU R9, [R1+0x1e8] ;  /* 0x0001e80001097983 */ /* 0x000ea20000300800 */
[----:B------:R-:W-:-:S04]  /*1bd90*/  LEA R2, P4, R21, R6, 0x1 ;  /* 0x0000000615027211 */ /* 0x000fc800078808ff */
[----:B-1----:R-:W-:Y:S01]  /*1bda0*/  LEA.HI.X.SX32 R3, R21, R5, 0x1, P4 ;  /* 0x0000000515037211 */ /* 0x002fe200020f0eff */
[----:B------:R-:W-:Y:S02]  /*1bdb0*/  @!P6 IMAD.MOV R20, RZ, RZ, -R20 ;  /* 0x000000ffff14e224 */ /* 0x000fe400078e0a14 */
[----:B------:R-:W-:-:S03]  /*1bdc0*/  @P2 IMAD.MOV.U32 R21, RZ, RZ, R23 ;  /* 0x000000ffff152224 */ /* 0x000fc600078e0017 */
[----:B------:R-:W-:Y:S01]  /*1bdd0*/  SEL R22, R10, R20, !P3 ;  /* 0x000000140a167207 */ /* 0x000fe20005800000 */
[----:B------:R-:W-:Y:S01]  /*1bde0*/  @P2 IMAD.MOV.U32 R20, RZ, RZ, R4 ;  /* 0x000000ffff142224 */ /* 0x000fe200078e0004 */
[----:B------:R-:W-:Y:S04]  /*1bdf0*/  STL [R1+0x1bc], R4 ;  /* 0x0001bc0401007387 */ /* 0x000fe80000100800 */
[----:B------:R0:W-:Y:S01]  /*1be00*/  STL [R1+0x1c4], R2 ;  /* 0x0001c40201007387 */ /* 0x0001e20000100800 */
[----:B------:R-:W-:-:S03]  /*1be10*/  IMAD R22, R22, UR7, RZ ;  /* 0x0000000716167c24 */ /* 0x000fc6000f8e02ff */
[----:B------:R-:W-:Y:S04]  /*1be20*/  STL [R1+0x1b8], R23 ;  /* 0x0001b81701007387 */ /* 0x000fe80000100800 */
[----:B------:R1:W4:Y:S04]  /*1be30*/  @P2 LDG.E.U16 R91, desc[UR16][R20.64] ;  /* 0x00000010145b2981 */ /* 0x000328000c1e1500 */
[----:B------:R3:W-:Y:S04]  /*1be40*/  STL [R1+0x1c0], R3 ;  /* 0x0001c00301007387 */ /* 0x0007e80000100800 */
[----:B------:R-:W4:Y:S01]  /*1be50*/  LDL R24, [R1+0xe88] ;  /* 0x000e880001187983 */ /* 0x000f220000100800 */
[----:B---3--:R-:W-:Y:S01]  /*1be60*/  ISETP.GT.U32.AND P5, PT, R7, R13, PT ;  /* 0x0000000d0700720c */ /* 0x008fe20003fa4070 */
[----:B-1----:R-:W-:-:S02]  /*1be70*/  @P2 IMAD.MOV.U32 R20, RZ, RZ, R2 ;  /* 0x000000ffff142224 */ /* 0x002fc400078e0002 */
[----:B0-----:R-:W3:Y:S01]  /*1be80*/  LDL R2, [R1+0xe8c] ;  /* 0x000e8c0001027983 */ /* 0x001ee20000100800 */
[----:B------:R-:W-:-:S03]  /*1be90*/  @P2 IMAD.MOV.U32 R21, RZ, RZ, R3 ;  /* 0x000000ffff152224 */ /* 0x000fc600078e0003 */
[----:B------:R-:W3:Y:S04]  /*1bea0*/  LDL R3, [R1+0xe58] ;  /* 0x000e580001037983 */ /* 0x000ee80000100800 */
[----:B------:R0:W3:Y:S02]  /*1beb0*/  @P2 LDG.E.U16 R90, desc[UR16][R20.64] ;  /* 0x00000010145a2981 */ /* 0x0000e4000c1e1500 */
[----:B------:R-:W-:Y:S01]  /*1bec0*/  @!P5 IMAD.IADD R13, R13, 0x1, -R7 ;  /* 0x000000010d0dd824 */ /* 0x000fe200078e0a07 */
[----:B------:R-:W-:Y:S01]  /*1bed0*/  LEA R4, P5, R22, R6, 0x1 ;  /* 0x0000000616047211 */ /* 0x000fe200078a08ff */
[----:B0-----:R-:W-:-:S03]  /*1bee0*/  IMAD.MOV.U32 R20, RZ, RZ, R11 ;  /* 0x000000ffff147224 */ /* 0x001fc600078e000b */
[----:B------:R-:W-:Y:S01]  /*1bef0*/  LEA.HI.X.SX32 R11, R22, R5, 0x1, P5 ;  /* 0x00000005160b7211 */ /* 0x000fe200028f0eff */
[----:B------:R0:W-:Y:S01]  /*1bf00*/  STL [R1+0x1cc], R4 ;  /* 0x0001cc0401007387 */ /* 0x0001e20000100800 */
[----:B------:R-:W-:Y:S01]  /*1bf10*/  IMAD.MOV.U32 R21, RZ, RZ, R12 ;  /* 0x000000ffff157224 */ /* 0x000fe200078e000c */
[----:B------:R-:W-:Y:S02]  /*1bf20*/  ISETP.GE.AND P6, PT, R65, RZ, PT ;  /* 0x000000ff4100720c */ /* 0x000fe40003fc6270 */
[----:B------:R1:W-:Y:S04]  /*1bf30*/  STL [R1+0x1c8], R11 ;  /* 0x0001c80b01007387 */ /* 0x0003e80000100800 */
[----:B------:R-:W3:Y:S01]  /*1bf40*/  LDL R12, [R1+0xe64] ;  /* 0x000e6400010c7983 */ /* 0x000ee20000100800 */
[----:B------:R-:W-:-:S03]  /*1bf50*/  ISETP.GE.AND P4, PT, R66, RZ, PT ;  /* 0x000000ff4200720c */ /* 0x000fc60003f86270 */
[----:B------:R-:W3:Y:S04]  /*1bf60*/  LDL.LU R65, [R1+0x208] ;  /* 0x0002080001417983 */ /* 0x000ee80000300800 */
[----:B------:R-:W3:Y:S01]  /*1bf70*/  LDL.LU R66, [R1+0x204] ;  /* 0x0002040001427983 */ /* 0x000ee20000300800 */
[----:B------:R-:W-:Y:S01]  /*1bf80*/  ISETP.GT.U32.AND P0, PT, R7, R67, PT ;  /* 0x000000430700720c */ /* 0x000fe20003f04070 */
[----:B------:R-:W-:-:S04]  /*1bf90*/  @!P6 IMAD.MOV R21, RZ, RZ, -R21 ;  /* 0x000000ffff15e224 */ /* 0x000fc800078e0a15 */
[----:B------:R-:W-:-:S08]  /*1bfa0*/  @!P4 IMAD.MOV R20, RZ, RZ, -R20 ;  /* 0x000000ffff14c224 */ /* 0x000fd000078e0a14 */
[----:B------:R-:W-:Y:S01]  /*1bfb0*/  @!P0 IMAD.IADD R67, R67, 0x1, -R7 ;  /* 0x0000000143438824 */ /* 0x000fe200078e0a07 */
[----:B------:R-:W-:-:S04]  /*1bfc0*/  ISETP.GT.U32.AND P0, PT, R7, R125, PT ;  /* 0x0000007d0700720c */ /* 0x000fc80003f04070 */
[C---:B------:R-:W-:Y:S02]  /*1bfd0*/  ISETP.GT.U32.AND P5, PT, R7.reuse, R67, PT ;  /* 0x000000430700720c */ /* 0x040fe40003fa4070 */
[C---:B------:R-:W-:Y:S02]  /*1bfe0*/  SEL R21, R10.reuse, R21, !P3 ;  /* 0x000000150a157207 */ /* 0x040fe40005800000 */
[----:B------:R-:W-:Y:S02]  /*1bff0*/  SEL R20, R10, R20, !P3 ;  /* 0x000000140a147207 */ /* 0x000fe40005800000 */
[----:B------:R-:W-:Y:S01]  /*1c000*/  ISETP.GT.U32.AND P4, PT, R7, R13, PT ;  /* 0x0000000d0700720c */ /* 0x000fe20003f84070 */
[----:B------:R-:W-:Y:S02]  /*1c010*/  IMAD R21, R21, UR7, RZ ;  /* 0x0000000715157c24 */ /* 0x000fe4000f8e02ff */
[----:B------:R-:W-:Y:S02]  /*1c020*/  IMAD R20, R20, UR7, RZ ;  /* 0x0000000714147c24 */ /* 0x000fe4000f8e02ff */
[----:B------:R-:W-:-:S02]  /*1c030*/  @P2 IMAD.MOV.U32 R22, RZ, RZ, R4 ;  /* 0x000000ffff162224 */ /* 0x000fc400078e0004 */
[--C-:B------:R-:W-:Y:S01]  /*1c040*/  @!P5 IMAD.IADD R67, R67, 0x1, -R7.reuse ;  /* 0x000000014343d824 */ /* 0x100fe200078e0a07 */
[----:B0-----:R-:W-:Y:S01]  /*1c050*/  LEA R4, P5, R21, R6, 0x1 ;  /* 0x0000000615047211 */ /* 0x001fe200078a08ff */
[--C-:B------:R-:W-:Y:S01]  /*1c060*/  @!P0 IMAD.IADD R125, R125, 0x1, -R7.reuse ;  /* 0x000000017d7d8824 */ /* 0x100fe200078e0a07 */
[----:B------:R-:W-:Y:S02]  /*1c070*/  PRMT R88, RZ, 0x7610, R88 ;  /* 0x00007610ff587816 */ /* 0x000fe40000000058 */
[----:B------:R-:W-:Y:S01]  /*1c080*/  LEA.HI.X.SX32 R21, R21, R5, 0x1, P5 ;  /* 0x0000000515157211 */ /* 0x000fe200028f0eff */
[----:B------:R-:W-:Y:S02]  /*1c090*/  @!P4 IMAD.IADD R13, R13, 0x1, -R7 ;  /* 0x000000010d0dc824 */ /* 0x000fe400078e0a07 */
[----:B------:R-:W-:Y:S01]  /*1c0a0*/  @P2 IMAD.MOV.U32 R23, RZ, RZ, R11 ;  /* 0x000000ffff172224 */ /* 0x000fe200078e000b */
[----:B------:R-:W-:Y:S01]  /*1c0b0*/  PRMT R89, RZ, 0x7610, R89 ;  /* 0x00007610ff597816 */ /* 0x000fe20000000059 */
[----:B-1----:R-:W3:Y:S04]  /*1c0c0*/  LDL.LU R11, [R1+0x200] ;  /* 0x00020000010b7983 */ /* 0x002ee80000300800 */
[----:B------:R0:W-:Y:S01]  /*1c0d0*/  STL [R1+0x1d4], R4 ;  /* 0x0001d40401007387 */ /* 0x0001e20000100800 */
[----:B------:R-:W-:-:S03]  /*1c0e0*/  PRMT R87, RZ, 0x7610, R87 ;  /* 0x00007610ff577816 */ /* 0x000fc60000000057 */
[----:B------:R1:W3:Y:S01]  /*1c0f0*/  @P2 LDG.E.U16 R89, desc[UR16][R22.64] ;  /* 0x0000001016592981 */ /* 0x0002e2000c1e1500 */
[----:B------:R-:W-:Y:S02]  /*1c100*/  PRMT R86, RZ, 0x7610, R86 ;  /* 0x00007610ff567816 */ /* 0x000fe40000000056 */
[----:B--2---:R-:W-:-:S13]  /*1c110*/  ISETP.GT.U32.AND P6, PT, R7, R9, PT ;  /* 0x000000090700720c */ /* 0x004fda0003fc4070 */
[----:B------:R-:W-:Y:S01]  /*1c120*/  @!P6 IMAD.IADD R9, R9, 0x1, -R7 ;  /* 0x000000010909e824 */ /* 0x000fe200078e0a07 */
[----:B----4-:R-:W-:Y:S02]  /*1c130*/  ISETP.GE.AND P4, PT, R24, RZ, PT ;  /* 0x000000ff1800720c */ /* 0x010fe40003f86270 */
[----:B---3--:R-:W-:Y:S02]  /*1c140*/  ISETP.GE.AND P0, PT, R2, RZ, PT ;  /* 0x000000ff0200720c */ /* 0x008fe40003f06270 */
[C---:B------:R-:W-:Y:S02]  /*1c150*/  LEA R2, P6, R20.reuse, R6, 0x1 ;  /* 0x0000000614027211 */ /* 0x040fe400078c08ff */
[----:B------:R-:W-:Y:S02]  /*1c160*/  ISETP.GE.AND P5, PT, R3, RZ, PT ;  /* 0x000000ff0300720c */ /* 0x000fe40003fa6270 */
[----:B------:R-:W-:Y:S01]  /*1c170*/  LEA.HI.X.SX32 R3, R20, R5, 0x1, P6 ;  /* 0x0000000514037211 */ /* 0x000fe200030f0eff */
[----:B------:R-:W-:Y:S01]  /*1c180*/  @P2 IMAD.MOV.U32 R20, RZ, RZ, R4 ;  /* 0x000000ffff142224 */ /* 0x000fe200078e0004 */
[----:B------:R2:W-:Y:S01]  /*1c190*/  STL [R1+0x1dc], R2 ;  /* 0x0001dc0201007387 */ /* 0x0005e20000100800 */
[----:B------:R-:W-:-:S03]  /*1c1a0*/  ISETP.GT.U32.AND P6, PT, R7, R9, PT ;  /* 0x000000090700720c */ /* 0x000fc60003fc4070 */
[----:B------:R3:W-:Y:S04]  /*1c1b0*/  STL [R1+0x1d0], R21 ;  /* 0x0001d01501007387 */ /* 0x0007e80000100800 */
[----:B0-----:R-:W4:Y:S04]  /*1c1c0*/  LDL.LU R4, [R1+0x210] ;  /* 0x0002100001047983 */ /* 0x001f280000300800 */
[----:B------:R3:W4:Y:S01]  /*1c1d0*/  @P2 LDG.E.U16 R88, desc[UR16][R20.64] ;  /* 0x0000001014582981 */ /* 0x000722000c1e1500 */
[----:B-1----:R-:W-:-:S03]  /*1c1e0*/  @P2 IMAD.MOV.U32 R22, RZ, RZ, R2 ;  /* 0x000000ffff162224 */ /* 0x002fc600078e0002 */
[----:B------:R0:W-:Y:S01]  /*1c1f0*/  STL [R1+0x1d8], R3 ;  /* 0x0001d80301007387 */ /* 0x0001e20000100800 */
[----:B------:R-:W-:Y:S02]  /*1c200*/  @P2 IMAD.MOV.U32 R23, RZ, RZ, R3 ;  /* 0x000000ffff172224 */ /* 0x000fe400078e0003 */
[----:B------:R-:W-:Y:S01]  /*1c210*/  @!P6 IMAD.IADD R9, R9, 0x1, -R7 ;  /* 0x000000010909e824 */ /* 0x000fe200078e0a07 */
[----:B--2---:R-:W2:Y:S01]  /*1c220*/  LDL R2, [R1+0xe48] ;  /* 0x000e480001027983 */ /* 0x004ea20000100800 */
[----:B---3--:R-:W-:Y:S02]  /*1c230*/  IMAD.MOV.U32 R21, RZ, RZ, R125 ;  /* 0x000000ffff157224 */ /* 0x008fe400078e007d */
[----:B------:R-:W-:Y:S01]  /*1c240*/  IMAD.MOV.U32 R20, RZ, RZ, R67 ;  /* 0x000000ffff147224 */ /* 0x000fe200078e0043 */
[----:B------:R1:W3:Y:S01]  /*1c250*/  @P2 LDG.E.U16 R87, desc[UR16][R22.64] ;  /* 0x0000001016572981 */ /* 0x0002e2000c1e1500 */
[----:B------:R-:W-:-:S03]  /*1c260*/  @!P0 IMAD.MOV R21, RZ, RZ, -R21 ;  /* 0x000000ffff158224 */ /* 0x000fc600078e0a15 */
[----:B------:R-:W2:Y:S01]  /*1c270*/  LDL R67, [R1+0xe18] ;  /* 0x000e180001437983 */ /* 0x000ea20000100800 */
[C---:B------:R-:W-:Y:S01]  /*1c280*/  ISETP.GT.U32.AND P0, PT, R7.reuse, R65, PT ;  /* 0x000000410700720c */ /* 0x040fe20003f04070 */
[----:B------:R-:W-:Y:S01]  /*1c290*/  @!P4 IMAD.MOV R20, RZ, RZ, -R20 ;  /* 0x000000ffff14c224 */ /* 0x000fe200078e0a14 */
[----:B------:R-:W-:Y:S02]  /*1c2a0*/  ISETP.GT.U32.AND P4, PT, R7, R66, PT ;  /* 0x000000420700720c */ /* 0x000fe40003f84070 */
[C---:B-1----:R-:W-:Y:S02]  /*1c2b0*/  SEL R23, R10.reuse, R21, !P3 ;  /* 0x000000150a177207 */ /* 0x042fe40005800000 */
[----:B------:R-:W-:-:S03]  /*1c2c0*/  SEL R21, R10, R20, !P3 ;  /* 0x000000140a157207 */ /* 0x000fc60005800000 */
[----:B------:R-:W-:Y:S02]  /*1c2d0*/  IMAD R23, R23, UR7, RZ ;  /* 0x0000000717177c24 */ /* 0x000fe4000f8e02ff */
[----:B------:R-:W-:Y:S02]  /*1c2e0*/  IMAD R21, R21, UR7, RZ ;  /* 0x0000000715157c24 */ /* 0x000fe4000f8e02ff */
[----:B------:R-:W-:Y:S02]  /*1c2f0*/  IMAD.MOV.U32 R22, RZ, RZ, R13 ;  /* 0x000000ffff167224 */ /* 0x000fe400078e000d */
[----:B------:R-:W-:Y:S02]  /*1c300*/  IMAD.MOV.U32 R20, RZ, RZ, R9 ;  /* 0x000000ffff147224 */ /* 0x000fe400078e0009 */
[--C-:B------:R-:W-:Y:S01]  /*1c310*/  @!P0 IMAD.IADD R65, R65, 0x1, -R7.reuse ;  /* 0x0000000141418824 */ /* 0x100fe200078e0a07 */
[-C--:B------:R-:W-:Y:S01]  /*1c320*/  LEA R9, P0, R23, R6.reuse, 0x1 ;  /* 0x0000000617097211 */ /* 0x080fe200078008ff */
[----:B------:R-:W-:Y:S01]  /*1c330*/  @!P4 IMAD.IADD R66, R66, 0x1, -R7 ;  /* 0x000000014242c824 */ /* 0x000fe200078e0a07 */
[----:B0-----:R-:W-:Y:S01]  /*1c340*/  LEA R3, P4, R21, R6, 0x1 ;  /* 0x0000000615037211 */ /* 0x001fe200078808ff */
[----:B------:R-:W-:Y:S01]  /*1c350*/  @!P5 IMAD.MOV R22, RZ, RZ, -R22 ;  /* 0x000000ffff16d224 */ /* 0x000fe200078e0a16 */
[----:B------:R-:W-:-:S02]  /*1c360*/  LEA.HI.X.SX32 R24, R23, R5, 0x1, P0 ;  /* 0x0000000517187211 */ /* 0x000fc400000f0eff */
[----:B------:R-:W-:Y:S02]  /*1c370*/  LEA.HI.X.SX32 R13, R21, R5, 0x1, P4 ;  /* 0x00000005150d7211 */ /* 0x000fe400020f0eff */
[----:B------:R-:W-:Y:S01]  /*1c380*/  SEL R21, R10, R22, !P3 ;  /* 0x000000160a157207 */ /* 0x000fe20005800000 */
[----:B------:R-:W-:Y:S01]  /*1c390*/  @P2 IMAD.MOV.U32 R22, RZ, RZ, R9 ;  /* 0x000000ffff162224 */ /* 0x000fe200078e0009 */
[----:B------:R-:W-:Y:S01]  /*1c3a0*/  ISETP.GE.AND P5, PT, R12, RZ, PT ;  /* 0x000000ff0c00720c */ /* 0x000fe20003fa6270 */
[----:B------:R-:W-:Y:S01]  /*1c3b0*/  @P2 IMAD.MOV.U32 R23, RZ, RZ, R24 ;  /* 0x000000ffff172224 */ /* 0x000fe200078e0018 */
[----:B------:R-:W3:Y:S04]  /*1c3c0*/  LDL.LU R12, [R1+0x21c] ;  /* 0x00021c00010c7983 */ /* 0x000ee80000300800 */
[----:B------:R0:W-:Y:S04]  /*1c3d0*/  STL [R1+0x1e4], R9 ;  /* 0x0001e40901007387 */ /* 0x0001e80000100800 */
[----:B------:R-:W-:Y:S04]  /*1c3e0*/  STL [R1+0x1ec], R3 ;  /* 0x0001ec0301007387 */ /* 0x000fe80000100800 */
[----:B------:R-:W-:Y:S04]  /*1c3f0*/  STL [R1+0x1e0], R24 ;  /* 0x0001e01801007387 */ /* 0x000fe80000100800 */
[----:B0-----:R-:W3:Y:S04]  /*1c400*/  LDL.LU R9, [R1+0x218] ;  /* 0x0002180001097983 */ /* 0x001ee80000300800 */
[----:B------:R0:W3:Y:S04]  /*1c410*/  @P2 LDG.E.U16 R86, desc[UR16][R22.64] ;  /* 0x0000001016562981 */ /* 0x0000e8000c1e1500 */
[----:B------:R1:W-:Y:S01]  /*1c420*/  STL [R1+0x1e8], R13 ;  /* 0x0001e80d01007387 */ /* 0x0003e20000100800 */
[----:B0-----:R-:W-:-:S03]  /*1c430*/  @P2 IMAD.MOV.U32 R23, RZ, RZ, R13 ;  /* 0x000000ffff172224 */ /* 0x001fc600078e000d */
[----:B-1----:R-:W3:Y:S01]  /*1c440*/  LDL R13, [R1+0xe9c] ;  /* 0x000e9c00010d7983 */ /* 0x002ee20000100800 */
[----:B------:R-:W-:Y:S01]  /*1c450*/  @!P5 IMAD.MOV R20, RZ, RZ, -R20 ;  /* 0x000000ffff14d224 */ /* 0x000fe200078e0a14 */
[C---:B------:R-:W-:Y:S02]  /*1c460*/  ISETP.GT.U32.AND P5, PT, R7.reuse, R65, PT ;  /* 0x000000410700720c */ /* 0x040fe40003fa4070 */
[C---:B------:R-:W-:Y:S02]  /*1c470*/  ISETP.GT.U32.AND P6, PT, R7.reuse, R11, PT ;  /* 0x0000000b0700720c */ /* 0x040fe40003fc4070 */
[----:B------:R-:W-:-:S09]  /*1c480*/  ISETP.GT.U32.AND P4, PT, R7, R66, PT ;  /* 0x000000420700720c */ /* 0x000fd20003f84070 */
[----:B------:R-:W-:Y:S01]  /*1c490*/  @!P5 IMAD.IADD R65, R65, 0x1, -R7 ;  /* 0x000000014141d824 */ /* 0x000fe200078e0a07 */
[----:B------:R-:W-:Y:S01]  /*1c4a0*/  PRMT R85, RZ, 0x7610, R85 ;  /* 0x00007610ff557816 */ /* 0x000fe20000000055 */
[----:B------:R-:W-:Y:S01]  /*1c4b0*/  @P2 IMAD.MOV.U32 R22, RZ, RZ, R3 ;  /* 0x000000ffff162224 */ /* 0x000fe200078e0003 */
[----:B------:R-:W-:Y:S01]  /*1c4c0*/  SEL R20, R10, R20, !P3 ;  /* 0x000000140a147207 */ /* 0x000fe20005800000 */
[----:B------:R-:W-:Y:S02]  /*1c4d0*/  IMAD R21, R21, UR7, RZ ;  /* 0x0000000715157c24 */ /* 0x000fe4000f8e02ff */
[--C-:B------:R-:W-:Y:S01]  /*1c4e0*/  @!P6 IMAD.IADD R11, R11, 0x1, -R7.reuse ;  /* 0x000000010b0be824 */ /* 0x100fe200078e0a07 */
[----:B------:R0:W3:Y:S01]  /*1c4f0*/  @P2 LDG.E.U16 R85, desc[UR16][R22.64] ;  /* 0x0000001016552981 */ /* 0x0000e2000c1e1500 */
[----:B------:R-:W-:Y:S01]  /*1c500*/  @!P4 IMAD.IADD R66, R66, 0x1, -R7 ;  /* 0x000000014242c824 */ /* 0x000fe200078e0a07 */
[----:B------:R-:W-:Y:S02]  /*1c510*/  LEA R3, P6, R21, R6, 0x1 ;  /* 0x0000000615037211 */ /* 0x000fe400078c08ff */
[----:B------:R-:W-:-:S02]  /*1c520*/  ISETP.GT.U32.AND P4, PT, R7, R11, PT ;  /* 0x0000000b0700720c */ /* 0x000fc40003f84070 */
[----:B------:R-:W-:Y:S01]  /*1c530*/  LEA.HI.X.SX32 R21, R21, R5, 0x1, P6 ;  /* 0x0000000515157211 */ /* 0x000fe200030f0eff */
[----:B0-----:R-:W-:Y:S01]  /*1c540*/  IMAD R22, R20, UR7, RZ ;  /* 0x0000000714167c24 */ /* 0x001fe2000f8e02ff */
[----:B------:R-:W-:Y:S01]  /*1c550*/  PRMT R84, RZ, 0x7610, R84 ;  /* 0x00007610ff547816 */ /* 0x000fe20000000054 */
[----:B------:R-:W-:-:S05]  /*1c560*/  @P2 IMAD.MOV.U32 R20, RZ, RZ, R3 ;  /* 0x000000ffff142224 */ /* 0x000fca00078e0003 */
[----:B------:R0:W3:Y:S03]  /*1c570*/  @P2 LDG.E.U16 R84, desc[UR16][R20.64] ;  /* 0x0000001014542981 */ /* 0x0000e6000c1e1500 */
[--C-:B------:R-:W-:Y:S01]  /*1c580*/  @!P4 IMAD.IADD R11, R11, 0x1, -R7.reuse ;  /* 0x000000010b0bc824 */ /* 0x100fe200078e0a07 */
[----:B----4-:R-:W-:Y:S02]  /*1c590*/  ISETP.GT.U32.AND P0, PT, R7, R4, PT ;  /* 0x000000040700720c */ /* 0x010fe40003f04070 */
[----:B--2---:R-:W-:Y:S02]  /*1c5a0*/  ISETP.GE.AND P5, PT, R67, RZ, PT ;  /* 0x000000ff4300720c */ /* 0x004fe40003fa6270 */
[----:B------:R-:W2:Y:S09]  /*1c5b0*/  LDL R67, [R1+0xe20] ;  /* 0x000e200001437983 */ /* 0x000eb20000100800 */
[----:B------:R-:W-:Y:S01]  /*1c5c0*/  @!P0 IMAD.IADD R4, R4, 0x1, -R7 ;  /* 0x0000000104048824 */ /* 0x000fe200078e0a07 */
[----:B------:R-:W-:-:S02]  /*1c5d0*/  ISETP.GE.AND P0, PT, R2, RZ, PT ;  /* 0x000000ff0200720c */ /* 0x000fc40003f06270 */
[C---:B------:R-:W-:Y:S01]  /*1c5e0*/  LEA R2, P6, R22.reuse, R6, 0x1 ;  /* 0x0000000616027211 */ /* 0x040fe200078c08ff */
[----:B------:R1:W-:Y:S04]  /*1c5f0*/  STL [R1+0x1f4], R3 ;  /* 0x0001f40301007387 */ /* 0x0003e80000100800 */
[----:B------:R0:W-:Y:S01]  /*1c600*/  STL [R1+0x1f0], R21 ;  /* 0x0001f01501007387 */ /* 0x0001e20000100800 */
[----:B-1----:R-:W-:-:S03]  /*1c610*/  LEA.HI.X.SX32 R3, R22, R5, 0x1, P6 ;  /* 0x0000000516037211 */ /* 0x002fc600030f0eff */
[----:B------:R1:W-:Y:S01]  /*1c620*/  STL [R1+0x1fc], R2 ;  /* 0x0001fc0201007387 */ /* 0x0003e20000100800 */
[----:B0-----:R-:W-:-:S03]  /*1c630*/  IMAD.MOV.U32 R21, RZ, RZ, R65 ;  /* 0x000000ffff157224 */ /* 0x001fc600078e0041 */
[----:B------:R0:W-:Y:S04]  /*1c640*/  STL [R1+0x1f8], R3 ;  /* 0x0001f80301007387 */ /* 0x0001e80000100800 */
[----:B------:R-:W4:Y:S01]  /*1c650*/  LDL R65, [R1+0xe80] ;  /* 0x000e800001417983 */ /* 0x000f220000100800 */
[----:B---3--:R-:W-:-:S03]  /*1c660*/  ISETP.GE.AND P4, PT, R13, RZ, PT ;  /* 0x000000ff0d00720c */ /* 0x008fc60003f86270 */
[----:B------:R-:W3:Y:S01]  /*1c670*/  LDL.LU R13, [R1+0x238] ;  /* 0x00023800010d7983 */ /* 0x000ee20000300800 */
[----:B------:R-:W-:Y:S01]  /*1c680*/  PRMT R83, RZ, 0x7610, R83 ;  /* 0x00007610ff537816 */ /* 0x000fe20000000053 */
[----:B------:R-:W-:Y:S02]  /*1c690*/  @P2 IMAD.MOV.U32 R22, RZ, RZ, R2 ;  /* 0x000000ffff162224 */ /* 0x000fe400078e0002 */
[----:B------:R-:W-:Y:S02]  /*1c6a0*/  @P2 IMAD.MOV.U32 R23, RZ, RZ, R3 ;  /* 0x000000ffff172224 */ /* 0x000fe400078e0003 */
[----:B------:R-:W-:Y:S01]  /*1c6b0*/  @!P5 IMAD.MOV R21, RZ, RZ, -R21 ;  /* 0x000000ffff15d224 */ /* 0x000fe200078e0a15 */
[C---:B------:R-:W-:Y:S02]  /*1c6c0*/  ISETP.GT.U32.AND P5, PT, R7.reuse, R12, PT ;  /* 0x0000000c0700720c */ /* 0x040fe40003fa4070 */
[----:B------:R-:W-:Y:S01]  /*1c6d0*/  ISETP.GT.U32.AND P6, PT, R7, R4, PT ;  /* 0x000000040700720c */ /* 0x000fe20003fc4070 */
[----:B------:R0:W3:Y:S01]  /*1c6e0*/  @P2 LDG.E.U16 R83, desc[UR16][R22.64] ;  /* 0x0000001016532981 */ /* 0x0000e2000c1e1500 */
[----:B------:R-:W-:-:S03]  /*1c6f0*/  IMAD.MOV.U32 R20, RZ, RZ, R66 ;  /* 0x000000ffff147224 */ /* 0x000fc600078e0042 */
[----:B------:R-:W3:Y:S01]  /*1c700*/  LDL.LU R66, [R1+0x234] ;  /* 0x0002340001427983 */ /* 0x000ee20000300800 */
[----:B------:R-:W-:Y:S01]  /*1c710*/  @!P0 IMAD.MOV R20, RZ, RZ, -R20 ;  /* 0x000000ffff148224 */ /* 0x000fe200078e0a14 */
[----:B0-----:R-:W-:Y:S02]  /*1c720*/  SEL R22, R10, R21, !P3 ;  /* 0x000000150a167207 */ /* 0x001fe40005800000 */
[----:B------:R-:W-:-:S03]  /*1c730*/  ISETP.GT.U32.AND P0, PT, R7, R9, PT ;  /* 0x000000090700720c */ /* 0x000fc60003f04070 */
[----:B------:R-:W-:Y:S01]  /*1c740*/  IMAD R22, R22, UR7, RZ ;  /* 0x0000000716167c24 */ /* 0x000fe2000f8e02ff */
[----:B------:R-:W-:Y:S01]  /*1c750*/  SEL R21, R10, R20, !P3 ;  /* 0x000000140a157207 */ /* 0x000fe20005800000 */
[--C-:B------:R-:W-:Y:S02]  /*1c760*/  @!P5 IMAD.IADD R12, R12, 0x1, -R7.reuse ;  /* 0x000000010c0cd824 */ /* 0x100fe400078e0a07 */
[----:B------:R-:W-:Y:S01]  /*1c770*/  @!P6 IMAD.IADD R4, R4, 0x1, -R7 ;  /* 0x000000010404e824 */ /* 0x000fe200078e0a07 */
[C---:B------:R-:W-:Y:S01]  /*1c780*/  LEA R23, P5, R22.reuse, R6, 0x1 ;  /* 0x0000000616177211 */ /* 0x040fe200078a08ff */
[----:B------:R-:W-:Y:S02]  /*1c790*/  IMAD.MOV.U32 R20, RZ, RZ, R11 ;  /* 0x000000ffff147224 */ /* 0x000fe400078e000b */
[----:B------:R-:W-:Y:S01]  /*1c7a0*/  IMAD R21, R21, UR7, RZ ;  /* 0x0000000715157c24 */ /* 0x000fe2000f8e02ff */
[----:B------:R-:W-:Y:S01]  /*1c7b0*/  LEA.HI.X.SX32 R125, R22, R5, 0x1, P5 ;  /* 0x00000005167d7211 */ /* 0x000fe200028f0eff */
[----:B------:R-:W-:Y:S01]  /*1c7c0*/  @!P4 IMAD.MOV R20, RZ, RZ, -R20 ;  /* 0x000000ffff14c224 */ /* 0x000fe200078e0a14 */
[----:B------:R-:W-:Y:S01]  /*1c7d0*/  ISETP.GT.U32.AND P5, PT, R7, R12, PT ;  /* 0x0000000c0700720c */ /* 0x000fe20003fa4070 */
[----:B------:R-:W-:Y:S01]  /*1c7e0*/  @!P0 IMAD.IADD R9, R9, 0x1, -R7 ;  /* 0x0000000109098824 */ /* 0x000fe200078e0a07 */
[----:B-1----:R-:W-:-:S02]  /*1c7f0*/  LEA R2, P0, R21, R6, 0x1 ;  /* 0x0000000615027211 */ /* 0x002fc400078008ff */
[----:B------:R-:W-:Y:S02]  /*1c800*/  SEL R24, R10, R20, !P3 ;  /* 0x000000140a187207 */ /* 0x000fe40005800000 */
[----:B------:R-:W-:Y:S01]  /*1c810*/  LEA.HI.X.SX32 R3, R21, R5, 0x1, P0 ;  /* 0x0000000515037211 */ /* 0x000fe200000f0eff */
[----:B------:R-:W-:Y:S01]  /*1c820*/  @P2 IMAD.MOV.U32 R21, RZ, RZ, R125 ;  /* 0x000000ffff152224 */ /* 0x000fe200078e007d */
[----:B------:R-:W-:Y:S01]  /*1c830*/  PRMT R81, RZ, 0x7610, R81 ;  /* 0x00007610ff517816 */ /* 0x000fe20000000051 */
[----:B------:R-:W-:Y:S02]  /*1c840*/  IMAD R24, R24, UR7, RZ ;  /* 0x0000000718187c24 */ /* 0x000fe4000f8e02ff */
[----:B------:R-:W-:Y:S02]  /*1c850*/  @P2 IMAD.MOV.U32 R20, RZ, RZ, R23 ;  /* 0x000000ffff142224 */ /* 0x000fe400078e0017 */
[----:B------:R-:W-:-:S03]  /*1c860*/  @!P5 IMAD.IADD R12, R12, 0x1, -R7 ;  /* 0x000000010c0cd824 */ /* 0x000fc600078e0a07 */
[----:B------:R0:W3:Y:S01]  /*1c870*/  @P2 LDG.E.U16 R81, desc[UR16][R20.64] ;  /* 0x0000001014512981 */ /* 0x0000e2000c1e1500 */
[----:B------:R-:W-:Y:S02]  /*1c880*/  @P2 IMAD.MOV.U32 R22, RZ, RZ, R2 ;  /* 0x000000ffff162224 */ /* 0x000fe400078e0002 */
[----:B0-----:R-:W-:Y:S01]  /*1c890*/  IMAD.MOV.U32 R20, RZ, RZ, R4 ;  /* 0x000000ffff147224 */ /* 0x001fe200078e0004 */
[----:B------:R-:W-:Y:S02]  /*1c8a0*/  ISETP.GT.U32.AND P4, PT, R7, R9, PT ;  /* 0x000000090700720c */ /* 0x000fe40003f84070 */
[----:B------:R-:W-:Y:S01]  /*1c8b0*/  PRMT R82, RZ, 0x7610, R82 ;  /* 0x00007610ff527816 */ /* 0x000fe20000000052 */
[----:B------:R-:W-:-:S10]  /*1c8c0*/  IMAD.MOV.U32 R21, RZ, RZ, R12 ;  /* 0x000000ffff157224 */ /* 0x000fd400078e000c */
[----:B------:R-:W-:Y:S01]  /*1c8d0*/  @!P4 IMAD.IADD R9, R9, 0x1, -R7 ;  /* 0x000000010909c824 */ /* 0x000fe200078e0a07 */
[----:B--2---:R-:W-:Y:S02]  /*1c8e0*/  ISETP.GE.AND P6, PT, R67, RZ, PT ;  /* 0x000000ff4300720c */ /* 0x004fe40003fc6270 */
[----:B------:R-:W2:Y:S04]  /*1c8f0*/  LDL R67, [R1+0xe98] ;  /* 0x000e980001437983 */ /* 0x000ea80000100800 */
[----:B------:R-:W2:Y:S04]  /*1c900*/  LDL.LU R11, [R1+0x230] ;  /* 0x00023000010b7983 */ /* 0x000ea80000300800 */
[----:B------:R0:W-:Y:S04]  /*1c910*/  STL [R1+0x204], R23 ;  /* 0x0002041701007387 */ /* 0x0001e80000100800 */
[----:B------:R-:W-:Y:S04]  /*1c920*/  STL [R1+0x20c], R2 ;  /* 0x00020c0201007387 */ /* 0x000fe80000100800 */
[----:B------:R1:W-:Y:S01]  /*1c930*/  STL [R1+0x200], R125 ;  /* 0x0002007d01007387 */ /* 0x0003e20000100800 */
[----:B0-----:R-:W-:-:S02]  /*1c940*/  @P2 IMAD.MOV.U32 R23, RZ, RZ, R3 ;  /* 0x000000ffff172224 */ /* 0x001fc400078e0003 */
[----:B------:R-:W-:Y:S01]  /*1c950*/  @!P6 IMAD.MOV R20, RZ, RZ, -R20 ;  /* 0x000000ffff14e224 */ /* 0x000fe200078e0a14 */
[----:B----4-:R-:W-:Y:S02]  /*1c960*/  ISETP.GE.AND P0, PT, R65, RZ, PT ;  /* 0x000000ff4100720c */ /* 0x010fe40003f06270 */
[----:B------:R0:W4:Y:S04]  /*1c970*/  @P2 LDG.E.U16 R82, desc[UR16][R22.64] ;  /* 0x0000001016522981 */ /* 0x000128000c1e1500 */
[----:B-1----:R-:W4:Y:S04]  /*1c980*/  LDL.LU R125, [R1+0x244] ;  /* 0x00024400017d7983 */ /* 0x002f280000300800 */
[----:B------:R1:W-:Y:S02]  /*1c990*/  STL [R1+0x208], R3 ;  /* 0x0002080301007387 */ /* 0x0003e40000100800 */
[----:B-1----:R-:W-:-:S04]  /*1c9a0*/  LEA R3, P5, R24, R6, 0x1 ;  /* 0x0000000618037211 */ /* 0x002fc800078a08ff */
[----:B------:R-:W-:Y:S01]  /*1c9b0*/  LEA.HI.X.SX32 R4, R24, R5, 0x1, P5 ;  /* 0x0000000518047211 */ /* 0x000fe200028f0eff */
[----:B------:R1:W-:Y:S04]  /*1c9c0*/  STL [R1+0x214], R3 ;  /* 0x0002140301007387 */ /* 0x0003e80000100800 */
[----:B------:R0:W-:Y:S04]  /*1c9d0*/  STL [R1+0x210], R4 ;  /* 0x0002100401007387 */ /* 0x0001e80000100800 */
[----:B------:R-:W4:Y:S01]  /*1c9e0*/  LDL R2, [R1+0xe40] ;  /* 0x000e400001027983 */ /* 0x000f220000100800 */
[----:B------:R-:W-:-:S03]  /*1c9f0*/  SEL R20, R10, R20, !P3 ;  /* 0x000000140a147207 */ /* 0x000fc60005800000 */
[----:B------:R-:W4:Y:S01]  /*1ca00*/  LDL R65, [R1+0xe60] ;  /* 0x000e600001417983 */ /* 0x000f220000100800 */
[----:B---3--:R-:W-:Y:S01]  /*1ca10*/  ISETP.GT.U32.AND P6, PT, R7, R13, PT ;  /* 0x0000000d0700720c */ /* 0x008fe20003fc4070 */
[----:B------:R-:W-:Y:S02]  /*1ca20*/  IMAD R24, R20, UR7, RZ ;  /* 0x0000000714187c24 */ /* 0x000fe4000f8e02ff */
[----:B0-----:R-:W-:Y:S02]  /*1ca30*/  @P2 IMAD.MOV.U32 R22, RZ, RZ, R3 ;  /* 0x000000ffff162224 */ /* 0x001fe400078e0003 */
[----:B------:R-:W-:-:S08]  /*1ca40*/  @P2 IMAD.MOV.U32 R23, RZ, RZ, R4 ;  /* 0x000000ffff172224 */ /* 0x000fd000078e0004 */
[----:B------:R-:W-:Y:S01]  /*1ca50*/  @!P6 IMAD.IADD R13, R13, 0x1, -R7 ;  /* 0x000000010d0de824 */ /* 0x000fe200078e0a07 */
[C---:B-1----:R-:W-:Y:S01]  /*1ca60*/  LEA R3, P6, R24.reuse, R6, 0x1 ;  /* 0x0000000618037211 */ /* 0x042fe200078c08ff */
[----:B------:R-:W-:Y:S02]  /*1ca70*/  IMAD.MOV.U32 R20, RZ, RZ, R9 ;  /* 0x000000ffff147224 */ /* 0x000fe400078e0009 */
[----:B------:R-:W3:Y:S01]  /*1ca80*/  LDL.LU R9, [R1+0x240] ;  /* 0x0002400001097983 */ /* 0x000ee20000300800 */
[----:B------:R-:W-:-:S03]  /*1ca90*/  LEA.HI.X.SX32 R4, R24, R5, 0x1, P6 ;  /* 0x0000000518047211 */ /* 0x000fc600030f0eff */
[----:B------:R-:W-:Y:S04]  /*1caa0*/  STL [R1+0x21c], R3 ;  /* 0x00021c0301007387 */ /* 0x000fe80000100800 */
[----:B------:R0:W-:Y:S04]  /*1cab0*/  STL [R1+0x218], R4 ;  /* 0x0002180401007387 */ /* 0x0001e80000100800 */
[----:B------:R-:W3:Y:S01]  /*1cac0*/  LDL R12, [R1+0xdfc] ;  /* 0x000dfc00010c7983 */ /* 0x000ee20000100800 */
[----:B------:R-:W-:Y:S02]  /*1cad0*/  ISETP.GT.U32.AND P4, PT, R7, R66, PT ;  /* 0x000000420700720c */ /* 0x000fe40003f84070 */
[----:B------:R-:W-:Y:S01]  /*1cae0*/  PRMT R80, RZ, 0x7610, R80 ;  /* 0x00007610ff507816 */ /* 0x000fe20000000050 */
[----:B------:R-:W-:-:S05]  /*1caf0*/  @!P0 IMAD.MOV R21, RZ, RZ, -R21 ;  /* 0x000000ffff158224 */ /* 0x000fca00078e0a15 */
[----:B------:R1:W3:Y:S05]  /*1cb00*/  @P2 LDG.E.U16 R80, desc[UR16][R22.64] ;  /* 0x0000001016502981 */ /* 0x0002ea000c1e1500 */
[----:B------:R-:W-:Y:S02]  /*1cb10*/  @!P4 IMAD.IADD R66, R66, 0x1, -R7 ;  /* 0x000000014242c824 */ /* 0x000fe400078e0a07 */
[----:B-1----:R-:W-:Y:S01]  /*1cb20*/  @P2 IMAD.MOV.U32 R23, RZ, RZ, R4 ;  /* 0x000000ffff172224 */ /* 0x002fe200078e0004 */
[----:B------:R-:W-:Y:S02]  /*1cb30*/  ISETP.GT.U32.AND P4, PT, R7, R13, PT ;  /* 0x0000000d0700720c */ /* 0x000fe40003f84070 */
[----:B------:R-:W-:Y:S01]  /*1cb40*/  SEL R21, R10, R21, !P3 ;  /* 0x000000150a157207 */ /* 0x000fe20005800000 */
[----:B------:R-:W-:Y:S01]  /*1cb50*/  @P2 IMAD.MOV.U32 R22, RZ, RZ, R3 ;  /* 0x000000ffff162224 */ /* 0x000fe200078e0003 */
[----:B------:R-:W-:-:S03]  /*1cb60*/  PRMT R79, RZ, 0x7610, R79 ;  /* 0x00007610ff4f7816 */ /* 0x000fc6000000004f */
[----:B------:R-:W-:-:S03]  /*1cb70*/  IMAD R21, R21, UR7, RZ ;  /* 0x0000000715157c24 */ /* 0x000fc6000f8e02ff */
[----:B------:R1:W3:Y:S03]  /*1cb80*/  @P2 LDG.E.U16 R79, desc[UR16][R22.64] ;  /* 0x00000010164f2981 */ /* 0x0002e6000c1e1500 */
[----:B------:R-:W-:Y:S01]  /*1cb90*/  @!P4 IMAD.IADD R13, R13, 0x1, -R7 ;  /* 0x000000010d0dc824 */ /* 0x000fe200078e0a07 */
[----:B-1----:R-:W-:-:S04]  /*1cba0*/  LEA R23, P4, R21, R6, 0x1 ;  /* 0x0000000615177211 */ /* 0x002fc800078808ff */
[----:B------:R-:W-:Y:S02]  /*1cbb0*/  LEA.HI.X.SX32 R21, R21, R5, 0x1, P4 ;  /* 0x0000000515157211 */ /* 0x000fe400020f0eff */
[----:B------:R-:W-:Y:S02]  /*1cbc0*/  PRMT R78, RZ, 0x7610, R78 ;  /* 0x00007610ff4e7816 */ /* 0x000fe4000000004e */
[----:B--2---:R-:W-:Y:S02]  /*1cbd0*/  ISETP.GE.AND P5, PT, R67, RZ, PT ;  /* 0x000000ff4300720c */ /* 0x004fe40003fa6270 */
[----:B------:R-:W2:Y:S04]  /*1cbe0*/  LDL R67, [R1+0xe2c] ;  /* 0x000e2c0001437983 */ /* 0x000ea80000100800 */
[----:B0-----:R-:W2:Y:S01]  /*1cbf0*/  LDL.LU R4, [R1+0x254] ;  /* 0x0002540001047983 */ /* 0x001ea20000300800 */
[----:B------:R-:W-:-:S06]  /*1cc00*/  ISETP.GT.U32.AND P0, PT, R7, R11, PT ;  /* 0x0000000b0700720c */ /* 0x000fcc0003f04070 */
[----:B------:R-:W-:-:S05]  /*1cc10*/  @!P5 IMAD.MOV R20, RZ, RZ, -R20 ;  /* 0x000000ffff14d224 */ /* 0x000fca00078e0a14 */
[----:B------:R-:W-:Y:S02]  /*1cc20*/  SEL R20, R10, R20, !P3 ;  /* 0x000000140a147207 */ /* 0x000fe40005800000 */
[----:B----4-:R-:W-:-:S03]  /*1cc30*/  ISETP.GT.U32.AND P6, PT, R7, R125, PT ;  /* 0x0000007d0700720c */ /* 0x010fc60003fc4070 */
[----:B------:R-:W-:Y:S02]  /*1cc40*/  IMAD R20, R20, UR7, RZ ;  /* 0x0000000714147c24 */ /* 0x000fe4000f8e02ff */
[--C-:B------:R-:W-:Y:S01]  /*1cc50*/  @!P0 IMAD.IADD R11, R11, 0x1, -R7.reuse ;  /* 0x000000010b0b8824 */ /* 0x100fe200078e0a07 */
[----:B------:R-:W-:Y:S01]  /*1cc60*/  ISETP.GT.U32.AND P5, PT, R7, R66, PT ;  /* 0x000000420700720c */ /* 0x000fe20003fa4070 */
[----:B------:R-:W-:Y:S06]  /*1cc70*/  STL [R1+0x224], R23 ;  /* 0x0002241701007387 */ /* 0x000fec0000100800 */
[----:B------:R-:W-:Y:S01]  /*1cc80*/  @!P6 IMAD.IADD R125, R125, 0x1, -R7 ;  /* 0x000000017d7de824 */ /* 0x000fe200078e0a07 */
[----:B------:R-:W-:-:S02]  /*1cc90*/  ISETP.GE.AND P0, PT, R2, RZ, PT ;  /* 0x000000ff0200720c */ /* 0x000fc40003f06270 */
[----:B------:R-:W-:Y:S02]  /*1cca0*/  LEA R2, P6, R20, R6, 0x1 ;  /* 0x0000000614027211 */ /* 0x000fe400078c08ff */
[----:B------:R-:W-:-:S03]  /*1ccb0*/  ISETP.GE.AND P4, PT, R65, RZ, PT ;  /* 0x000000ff4100720c */ /* 0x000fc60003f86270 */
[----:B------:R-:W-:Y:S04]  /*1ccc0*/  STL [R1+0x22c], R2 ;  /* 0x00022c0201007387 */ /* 0x000fe80000100800 */
[----:B------:R0:W-:Y:S04]  /*1ccd0*/  STL [R1+0x220], R21 ;  /* 0x0002201501007387 */ /* 0x0001e80000100800 */
[----:B------:R-:W4:Y:S01]  /*1cce0*/  LDL.LU R65, [R1+0x250] ;  /* 0x0002500001417983 */ /* 0x000f220000300800 */
[----:B------:R-:W-:Y:S01]  /*1ccf0*/  @!P5 IMAD.IADD R66, R66, 0x1, -R7 ;  /* 0x000000014242d824 */ /* 0x000fe200078e0a07 */
[----:B------:R-:W-:-:S02]  /*1cd00*/  ISETP.GT.U32.AND P5, PT, R7, R11, PT ;  /* 0x0000000b0700720c */ /* 0x000fc40003fa4070 */
[----:B------:R-:W-:Y:S01]  /*1cd10*/  LEA.HI.X.SX32 R3, R20, R5, 0x1, P6 ;  /* 0x0000000514037211 */ /* 0x000fe200030f0eff */
[----:B------:R-:W-:-:S04]  /*1cd20*/  @P2 IMAD.MOV.U32 R20, RZ, RZ, R23 ;  /* 0x000000ffff142224 */ /* 0x000fc800078e0017 */
[----:B------:R1:W-:Y:S04]  /*1cd30*/  STL [R1+0x228], R3 ;  /* 0x0002280301007387 */ /* 0x0003e80000100800 */
[----:B------:R0:W4:Y:S02]  /*1cd40*/  @P2 LDG.E.U16 R78, desc[UR16][R20.64] ;  /* 0x00000010144e2981 */ /* 0x000124000c1e1500 */
[----:B------:R-:W-:Y:S02]  /*1cd50*/  @!P5 IMAD.IADD R11, R11, 0x1, -R7 ;  /* 0x000000010b0bd824 */ /* 0x000fe400078e0a07 */
[----:B0-----:R-:W-:Y:S01]  /*1cd60*/  IMAD.MOV.U32 R21, RZ, RZ, R13 ;  /* 0x000000ffff157224 */ /* 0x001fe200078e000d */
[----:B---3--:R-:W-:Y:S01]  /*1cd70*/  ISETP.GE.AND P5, PT, R12, RZ, PT ;  /* 0x000000ff0c00720c */ /* 0x008fe20003fa6270 */
[----:B------:R-:W3:Y:S04]  /*1cd80*/  LDL.LU R13, [R1+0xf64] ;  /* 0x000f6400010d7983 */ /* 0x000ee80000300800 */
[----:B------:R-:W3:Y:S01]  /*1cd90*/  LDL R12, [R1+0xdec] ;  /* 0x000dec00010c7983 */ /* 0x000ee20000100800 */
[----:B------:R-:W-:Y:S01]  /*1cda0*/  @!P0 IMAD.MOV R21, RZ, RZ, -R21 ;  /* 0x000000ffff158224 */ /* 0x000fe200078e0a15 */
[C---:B------:R-:W-:Y:S01]  /*1cdb0*/  ISETP.GT.U32.AND P0, PT, R7.reuse, R9, PT ;  /* 0x000000090700720c */ /* 0x040fe20003f04070 */
[----:B------:R-:W-:Y:S01]  /*1cdc0*/  IMAD.MOV.U32 R20, RZ, RZ, R66 ;  /* 0x000000ffff147224 */ /* 0x000fe200078e0042 */
[----:B------:R-:W-:Y:S01]  /*1cdd0*/  PRMT R77, RZ, 0x7610, R77 ;  /* 0x00007610ff4d7816 */ /* 0x000fe2000000004d */
[----:B------:R-:W-:Y:S01]  /*1cde0*/  @P2 IMAD.MOV.U32 R22, RZ, RZ, R2 ;  /* 0x000000ffff162224 */ /* 0x000fe200078e0002 */
[C---:B------:R-:W-:Y:S01]  /*1cdf0*/  SEL R21, R10.reuse, R21, !P3 ;  /* 0x000000150a157207 */ /* 0x040fe20005800000 */
[----:B------:R-:W-:Y:S01]  /*1ce00*/  @P2 IMAD.MOV.U32 R23, RZ, RZ, R3 ;  /* 0x000000ffff172224 */ /* 0x000fe200078e0003 */
[----:B------:R-:W-:Y:S01]  /*1ce10*/  ISETP.GT.U32.AND P6, PT, R7, R125, PT ;  /* 0x0000007d0700720c */ /* 0x000fe20003fc4070 */
[----:B------:R-:W-:Y:S01]  /*1ce20*/  @!P4 IMAD.MOV R20, RZ, RZ, -R20 ;  /* 0x000000ffff14c224 */ /* 0x000fe200078e0a14 */
[----:B------:R-:W3:Y:S04]  /*1ce30*/  LDL R2, [R1+0xde0] ;  /* 0x000de00001027983 */ /* 0x000ee80000100800 */
[----:B------:R0:W3:Y:S01]  /*1ce40*/  @P2 LDG.E.U16 R77, desc[UR16][R22.64] ;  /* 0x00000010164d2981 */ /* 0x0000e2000c1e1500 */
[----:B------:R-:W-:Y:S01]  /*1ce50*/  SEL R20, R10, R20, !P3 ;  /* 0x000000140a147207 */ /* 0x000fe20005800000 */
[----:B------:R-:W-:-:S02]  /*1ce60*/  @!P0 IMAD.IADD R9, R9, 0x1, -R7 ;  /* 0x0000000109098824 */ /* 0x000fc400078e0a07 */
[----:B------:R-:W3:Y:S01]  /*1ce70*/  LDL.LU R66, [R1+0x260] ;  /* 0x0002600001427983 */ /* 0x000ee20000300800 */
[----:B0-----:R-:W-:Y:S02]  /*1ce80*/  IMAD R22, R21, UR7, RZ ;  /* 0x0000000715167c24 */ /* 0x001fe4000f8e02ff */
[----:B------:R-:W-:-:S03]  /*1ce90*/  IMAD R20, R20, UR7, RZ ;  /* 0x0000000714147c24 */ /* 0x000fc6000f8e02ff */
[----:B------:R-:W-:Y:S01]  /*1cea0*/  LEA R23, P0, R22, R6, 0x1 ;  /* 0x0000000616177211 */ /* 0x000fe200078008ff */
[----:B------:R-:W-:-:S03]  /*1ceb0*/  @!P6 IMAD.IADD R125, R125, 0x1, -R7 ;  /* 0x000000017d7de824 */ /* 0x000fc600078e0a07 */
[----:B------:R-:W-:Y:S01]  /*1cec0*/  LEA.HI.X.SX32 R22, R22, R5, 0x1, P0 ;  /* 0x0000000516167211 */ /* 0x000fe200000f0eff */
[----:B------:R-:W-:Y:S01]  /*1ced0*/  IMAD.MOV.U32 R21, RZ, RZ, R11 ;  /* 0x000000ffff157224 */ /* 0x000fe200078e000b */
[----:B------:R-:W-:Y:S02]  /*1cee0*/  PRMT R76, RZ, 0x7610, R76 ;  /* 0x00007610ff4c7816 */ /* 0x000fe4000000004c */
[----:B------:R-:W-:Y:S01]  /*1cef0*/  ISETP.GT.U32.AND P0, PT, R7, R9, PT ;  /* 0x000000090700720c */ /* 0x000fe20003f04070 */
[----:B------:R-:W-:Y:S01]  /*1cf00*/  @!P5 IMAD.MOV R21, RZ, RZ, -R21 ;  /* 0x000000ffff15d224 */ /* 0x000fe200078e0a15 */
[----:B------:R-:W-:-:S04]  /*1cf10*/  PRMT R75, RZ, 0x7610, R75 ;  /* 0x00007610ff4b7816 */ /* 0x000fc8000000004b */
[----:B------:R-:W-:-:S07]  /*1cf20*/  SEL R21, R10, R21, !P3 ;  /* 0x000000150a157207 */ /* 0x000fce0005800000 */
[--C-:B------:R-:W-:Y:S01]  /*1cf30*/  @!P0 IMAD.IADD R9, R9, 0x1, -R7.reuse ;  /* 0x0000000109098824 */ /* 0x100fe200078e0a07 */
[----:B--2---:R-:W-:Y:S02]  /*1cf40*/  ISETP.GT.U32.AND P4, PT, R7, R4, PT ;  /* 0x000000040700720c */ /* 0x004fe40003f84070 */
[----:B------:R-:W-:Y:S02]  /*1cf50*/  ISETP.GE.AND P6, PT, R67, RZ, PT ;  /* 0x000000ff4300720c */ /* 0x000fe40003fc6270 */
[----:B------:R-:W2:Y:S04]  /*1cf60*/  LDL.LU R67, [R1+0x268] ;  /* 0x0002680001437983 */ /* 0x000ea80000300800 */
[----:B------:R0:W-:Y:S05]  /*1cf70*/  STL [R1+0x234], R23 ;  /* 0x0002341701007387 */ /* 0x0001ea0000100800 */
[----:B------:R-:W-:Y:S01]  /*1cf80*/  @!P4 IMAD.IADD R4, R4, 0x1, -R7 ;  /* 0x000000010404c824 */ /* 0x000fe200078e0a07 */
[----:B-1----:R-:W-:-:S02]  /*1cf90*/  LEA R3, P4, R20, R6, 0x1 ;  /* 0x0000000614037211 */ /* 0x002fc400078808ff */
[----:B0-----:R-:W-:-:S03]  /*1cfa0*/  @P2 LOP3.LUT R23, R23, R22, RZ, 0x3c, !PT ;  /* 0x0000001617172212 */ /* 0x001fc600078e3cff */
[----:B------:R-:W-:Y:S04]  /*1cfb0*/  STL [R1+0x23c], R3 ;  /* 0x00023c0301007387 */ /* 0x000fe80000100800 */
[----:B------:R0:W-:Y:S01]  /*1cfc0*/  STL [R1+0x230], R22 ;  /* 0x0002301601007387 */ /* 0x0001e20000100800 */
[----:B------:R-:W-:Y:S02]  /*1cfd0*/  LEA.HI.X.SX32 R11, R20, R5, 0x1, P4 ;  /* 0x00000005140b7211 */ /* 0x000fe400020f0eff */
[----:B0-----:R-:W-:-:S04]  /*1cfe0*/  @P2 LOP3.LUT R22, R23, R22, RZ, 0x3c, !PT ;  /* 0x0000001617162212 */ /* 0x001fc800078e3cff */
[----:B------:R-:W-:Y:S01]  /*1cff0*/  @P2 LOP3.LUT R23, R23, R22, RZ, 0x3c, !PT ;  /* 0x0000001617172212 */ /* 0x000fe200078e3cff */
[----:B------:R0:W-:Y:S04]  /*1d000*/  STL [R1+0x238], R11 ;  /* 0x0002380b01007387 */ /* 0x0001e80000100800 */
[----:B------:R1:W2:Y:S02]  /*1d010*/  @P2 LDG.E.U16 R76, desc[UR16][R22.64] ;  /* 0x00000010164c2981 */ /* 0x0002a4000c1e1500 */
[----:B-1----:R-:W-:Y:S02]  /*1d020*/  @P2 IMAD.MOV.U32 R22, RZ, RZ, R3 ;  /* 0x000000ffff162224 */ /* 0x002fe400078e0003 */
[----:B------:R-:W-:Y:S02]  /*1d030*/  @P2 IMAD.MOV.U32 R23, RZ, RZ, R11 ;  /* 0x000000ffff172224 */ /* 0x000fe400078e000b */
[----:B0-----:R-:W2:Y:S04]  /*1d040*/  LDL R11, [R1+0xe50] ;  /* 0x000e5000010b7983 */ /* 0x001ea80000100800 */
[----:B------:R0:W2:Y:S01]  /*1d050*/  @P2 LDG.E.U16 R75, desc[UR16][R22.64] ;  /* 0x00000010164b2981 */ /* 0x0000a2000c1e1500 */
[----:B----4-:R-:W-:Y:S01]  /*1d060*/  ISETP.GT.U32.AND P5, PT, R7, R65, PT ;  /* 0x000000410700720c */ /* 0x010fe20003fa4070 */
[----:B0-----:R-:W-:-:S02]  /*1d070*/  IMAD R22, R21, UR7, RZ ;  /* 0x0000000715167c24 */ /* 0x001fc4000f8e02ff */
[----:B------:R-:W-:-:S10]  /*1d080*/  IMAD.MOV.U32 R21, RZ, RZ, R9 ;  /* 0x000000ffff157224 */ /* 0x000fd400078e0009 */
[----:B------:R-:W-:Y:S01]  /*1d090*/  @!P5 IMAD.IADD R65, R65, 0x1, -R7 ;  /* 0x000000014141d824 */ /* 0x000fe200078e0a07 */
[----:B------:R-:W-:-:S04]  /*1d0a0*/  LEA R3, P5, R22, R6, 0x1 ;  /* 0x0000000616037211 */ /* 0x000fc800078a08ff */
[----:B------:R-:W-:Y:S01]  /*1d0b0*/  LEA.HI.X.SX32 R9, R22, R5, 0x1, P5 ;  /* 0x0000000516097211 */ /* 0x000fe200028f0eff */
[----:B------:R0:W-:Y:S04]  /*1d0c0*/  STL [R1+0x244], R3 ;  /* 0x0002440301007387 */ /* 0x0001e80000100800 */
[----:B------:R1:W-:Y:S01]  /*1d0d0*/  STL [R1+0x240], R9 ;  /* 0x0002400901007387 */ /* 0x0003e20000100800 */
[----:B---3--:R-:W-:-:S03]  /*1d0e0*/  ISETP.GE.AND P0, PT, R12, RZ, PT ;  /* 0x000000ff0c00720c */ /* 0x008fc60003f06270 */
[----:B------:R-:W3:Y:S01]  /*1d0f0*/  LDL R12, [R1+0xdc4] ;  /* 0x000dc400010c7983 */ /* 0x000ee20000100800 */
[----:B------:R-:W-:Y:S01]  /*1d100*/  IMAD.MOV.U32 R20, RZ, RZ, R125 ;  /* 0x000000ffff147224 */ /* 0x000fe200078e007d */
[----:B------:R-:W-:-:S03]  /*1d110*/  ISETP.GT.U32.AND P4, PT, R7, R4, PT ;  /* 0x000000040700720c */ /* 0x000fc60003f84070 */
[----:B------:R-:W-:Y:S01]  /*1d120*/  @!P6 IMAD.MOV R20, RZ, RZ, -R20 ;  /* 0x000000ffff14e224 */ /* 0x000fe200078e0a14 */
[----:B------:R-:W-:-:S04]  /*1d130*/  ISETP.GE.AND P6, PT, R2, RZ, PT ;  /* 0x000000ff0200720c */ /* 0x000fc80003fc6270 */
[----:B------:R-:W-:-:S05]  /*1d140*/  SEL R20, R10, R20, !P3 ;  /* 0x000000140a147207 */ /* 0x000fca0005800000 */
[----:B------:R-:W-:Y:S02]  /*1d150*/  IMAD R20, R20, UR7, RZ ;  /* 0x0000000714147c24 */ /* 0x000fe4000f8e02ff */
[----:B------:R-:W-:Y:S01]  /*1d160*/  @!P4 IMAD.IADD R4, R4, 0x1, -R7 ;  /* 0x000000010404c824 */ /* 0x000fe200078e0a07 */
[C---:B------:R-:W-:Y:S02]  /*1d170*/  ISETP.GT.U32.AND P4, PT, R7.reuse, R66, PT ;  /* 0x000000420700720c */ /* 0x040fe40003f84070 */
[C---:B------:R-:W-:Y:S01]  /*1d180*/  LEA R2, P5, R20.reuse, R6, 0x1 ;  /* 0x0000000614027211 */ /* 0x040fe200078a08ff */
[----:B------:R-:W-:Y:S01]  /*1d190*/  @!P6 IMAD.MOV R21, RZ, RZ, -R21 ;  /* 0x000000ffff15e224 */ /* 0x000fe200078e0a15 */
[----:B------:R-:W-:Y:S01]  /*1d1a0*/  PRMT R74, RZ, 0x7610, R74 ;  /* 0x00007610ff4a7816 */ /* 0x000fe2000000004a */
[----:B------:R-:W-:Y:S01]  /*1d1b0*/  @P2 IMAD.MOV.U32 R22, RZ, RZ, R3 ;  /* 0x000000ffff162224 */ /* 0x000fe200078e0003 */
[----:B------:R-:W-:Y:S01]  /*1d1c0*/  ISETP.GT.U32.AND P6, PT, R7, R65, PT ;  /* 0x000000410700720c */ /* 0x000fe20003fc4070 */
[----:B------:R-:W-:Y:S01]  /*1d1d0*/  @P2 IMAD.MOV.U32 R23, RZ, RZ, R9 ;  /* 0x000000ffff172224 */ /* 0x000fe200078e0009 */
[----:B0-----:R-:W-:Y:S01]  /*1d1e0*/  LEA.HI.X.SX32 R3, R20, R5, 0x1, P5 ;  /* 0x0000000514037211 */ /* 0x001fe200028f0eff */
[----:B------:R-:W-:Y:S01]  /*1d1f0*/  IMAD.MOV.U32 R20, RZ, RZ, R4 ;  /* 0x000000ffff147224 */ /* 0x000fe200078e0004 */
[----:B-1----:R-:W4:Y:S01]  /*1d200*/  LDL.LU R9, [R1+0x270] ;  /* 0x0002700001097983 */ /* 0x002f220000300800 */
[----:B------:R-:W-:-:S03]  /*1d210*/  PRMT R73, RZ, 0x7610, R73 ;  /* 0x00007610ff497816 */ /* 0x000fc60000000049 */
[----:B------:R0:W4:Y:S01]  /*1d220*/  @P2 LDG.E.U16 R74, desc[UR16][R22.64] ;  /* 0x00000010164a2981 */ /* 0x000122000c1e1500 */
[----:B------:R-:W-:Y:S02]  /*1d230*/  @!P4 IMAD.IADD R66, R66, 0x1, -R7 ;  /* 0x000000014242c824 */ /* 0x000fe400078e0a07 */
[----:B------:R-:W-:Y:S01]  /*1d240*/  @!P0 IMAD.MOV R20, RZ, RZ, -R20 ;  /* 0x000000ffff148224 */ /* 0x000fe200078e0a14 */
[----:B------:R1:W-:Y:S01]  /*1d250*/  STL [R1+0x24c], R2 ;  /* 0x00024c0201007387 */ /* 0x0003e20000100800 */
[----:B0-----:R-:W-:Y:S02]  /*1d260*/  @P2 IMAD.MOV.U32 R22, RZ, RZ, R2 ;  /* 0x000000ffff162224 */ /* 0x001fe400078e0002 */
[----:B------:R-:W-:Y:S01]  /*1d270*/  @P2 IMAD.MOV.U32 R23, RZ, RZ, R3 ;  /* 0x000000ffff172224 */ /* 0x000fe200078e0003 */
[----:B------:R0:W-:Y:S01]  /*1d280*/  STL [R1+0x248], R3 ;  /* 0x0002480301007387 */ /* 0x0001e20000100800 */
[----:B------:R-:W-:-:S03]  /*1d290*/  ISETP.GT.U32.AND P0, PT, R7, R66, PT ;  /* 0x000000420700720c */ /* 0x000fc60003f04070 */
[----:B------:R0:W4:Y:S01]  /*1d2a0*/  @P2 LDG.E.U16 R73, desc[UR16][R22.64] ;  /* 0x0000001016492981 */ /* 0x000122000c1e1500 */
[----:B------:R-:W-:Y:S01]  /*1d2b0*/  @!P6 IMAD.IADD R65, R65, 0x1, -R7 ;  /* 0x000000014141e824 */ /* 0x000fe200078e0a07 */
[C---:B0-----:R-:W-:Y:S02]  /*1d2c0*/  SEL R22, R10.reuse, R21, !P3 ;  /* 0x000000150a167207 */ /* 0x041fe40005800000 */
[----:B------:R-:W-:Y:S01]  /*1d2d0*/  SEL R21, R10, R20, !P3 ;  /* 0x000000140a157207 */ /* 0x000fe20005800000 */
[----:B------:R-:W-:Y:S02]  /*1d2e0*/  IMAD.MOV.U32 R20, RZ, RZ, R65 ;  /* 0x000000ffff147224 */ /* 0x000fe400078e0041 */
[----:B------:R-:W-:Y:S02]  /*1d2f0*/  IMAD R22, R22, UR7, RZ ;  /* 0x0000000716167c24 */ /* 0x000fe4000f8e02ff */
[----:B------:R-:W-:Y:S01]  /*1d300*/  IMAD R21, R21, UR7, RZ ;  /* 0x0000000715157c24 */ /* 0x000fe2000f8e02ff */
[----:B------:R-:W-:Y:S01]  /*1d310*/  PRMT R72, RZ, 0x7610, R72 ;  /* 0x00007610ff487816 */ /* 0x000fe20000000048 */
[----:B------:R-:W-:Y:S01]  /*1d320*/  @!P0 IMAD.IADD R66, R66, 0x1, -R7 ;  /* 0x0000000142428824 */ /* 0x000fe200078e0a07 */
[----:B------:R-:W-:Y:S01]  /*1d330*/  LEA R23, P6, R22, R6, 0x1 ;  /* 0x0000000616177211 */ /* 0x000fe200078c08ff */
[----:B------:R-:W0:Y:S01]  /*1d340*/  LDCU UR7, c[0x0][0x3b0] ;  /* 0x00007600ff0777ac */ /* 0x000e220008000800 */
[----:B--2---:R-:W-:-:S02]  /*1d350*/  ISETP.GE.AND P4, PT, R11, RZ, PT ;  /* 0x000000ff0b00720c */ /* 0x004fc40003f86270 */
[----:B------:R-:W2:Y:S04]  /*1d360*/  LDL R11, [R1+0xe14] ;  /* 0x000e1400010b7983 */ /* 0x000ea80000100800 */
[----:B------:R-:W2:Y:S04]  /*1d370*/  LDL.LU R125, [R1+0x278] ;  /* 0x00027800017d7983 */ /* 0x000ea80000300800 */
[----:B-1----:R-:W2:Y:S03]  /*1d380*/  LDL.LU R2, [R1+0x284] ;  /* 0x0002840001027983 */ /* 0x002ea60000300800 */
[----:B------:R-:W-:Y:S01]  /*1d390*/  @!P4 IMAD.MOV R20, RZ, RZ, -R20 ;  /* 0x000000ffff14c224 */ /* 0x000fe200078e0a14 */
[----:B------:R-:W-:Y:S01]  /*1d3a0*/  LEA R3, P4, R21, R6, 0x1 ;  /* 0x0000000615037211 */ /* 0x000fe200078808ff */
[----:B------:R-:W-:Y:S04]  /*1d3b0*/  STL [R1+0x254], R23 ;  /* 0x0002541701007387 */ /* 0x000fe80000100800 */
[----:B------:R1:W-:Y:S01]  /*1d3c0*/  STL [R1+0x25c], R3 ;  /* 0x00025c0301007387 */ /* 0x0003e20000100800 */
[----:B---3--:R-:W-:-:S03]  /*1d3d0*/  ISETP.GE.AND P0, PT, R12, RZ, PT ;  /* 0x000000ff0c00720c */ /* 0x008fc60003f06270 */
[----:B------:R-:W3:Y:S01]  /*1d3e0*/  LDL R12, [R1+0xe38] ;  /* 0x000e3800010c7983 */ /* 0x000ee20000100800 */
[----:B------:R-:W-:Y:S02]  /*1d3f0*/  ISETP.GT.U32.AND P5, PT, R7, R67, PT ;  /* 0x000000430700720c */ /* 0x000fe40003fa4070 */
[-C--:B------:R-:W-:Y:S02]  /*1d400*/  LEA.HI.X.SX32 R65, R22, R5.reuse, 0x1, P6 ;  /* 0x0000000516417211 */ /* 0x080fe400030f0eff */
[----:B------:R-:W-:Y:S02]  /*1d410*/  LEA.HI.X.SX32 R4, R21, R5, 0x1, P4 ;  /* 0x0000000515047211 */ /* 0x000fe400020f0eff */
[----:B------:R-:W-:Y:S01]  /*1d420*/  SEL R22, R10, R20, !P3 ;  /* 0x000000140a167207 */ /* 0x000fe20005800000 */
[----:B------:R-:W-:Y:S02]  /*1d430*/  @P2 IMAD.MOV.U32 R20, RZ, RZ, R23 ;  /* 0x000000ffff142224 */ /* 0x000fe400078e0017 */
[----:B------:R-:W-:Y:S01]  /*1d440*/  @P2 IMAD.MOV.U32 R21, RZ, RZ, R65 ;  /* 0x000000ffff152224 */ /* 0x000fe200078e0041 */
[----:B------:R-:W-:-:S03]  /*1d450*/  PRMT R71, RZ, 0x7610, R71 ;  /* 0x00007610ff477816 */ /* 0x000fc60000000047 */
[----:B------:R-:W-:Y:S01]  /*1d460*/  @!P5 IMAD.IADD R67, R67, 0x1, -R7 ;  /* 0x000000014343d824 */ /* 0x000fe200078e0a07 */
[----:B------:R0:W3:Y:S04]  /*1d470*/  @P2 LDG.E.U16 R72, desc[UR16][R20.64] ;  /* 0x0000001014482981 */ /* 0x0000e8000c1e1500 */
[C---:B------:R-:W-:Y:S01]  /*1d480*/  ISETP.GT.U32.AND P5, PT, R7.reuse, R67, PT ;  /* 0x000000430700720c */ /* 0x040fe20003fa4070 */
[----:B0-----:R-:W-:Y:S02]  /*1d490*/  @P2 IMAD.MOV.U32 R20, RZ, RZ, R3 ;  /* 0x000000ffff142224 */ /* 0x001fe400078e0003 */
[----:B------:R-:W-:Y:S01]  /*1d4a0*/  @P2 IMAD.MOV.U32 R21, RZ, RZ, R4 ;  /* 0x000000ffff152224 */ /* 0x000fe200078e0004 */
[----:B----4-:R-:W-:-:S04]  /*1d4b0*/  ISETP.GT.U32.AND P6, PT, R7, R9, PT ;  /* 0x000000090700720c */ /* 0x010fc80003fc4070 */
[----:B------:R0:W4:Y:S01]  /*1d4c0*/  @P2 LDG.E.U16 R71, desc[UR16][R20.64] ;  /* 0x0000001014472981 */ /* 0x000122000c1e1500 */
[----:B------:R-:W-:Y:S01]  /*1d4d0*/  IMAD R22, R22, UR10, RZ ;  /* 0x0000000a16167c24 */ /* 0x000fe2000f8e02ff */
[----:B------:R-:W-:Y:S02]  /*1d4e0*/  PRMT R70, RZ, 0x7610, R70 ;  /* 0x00007610ff467816 */ /* 0x000fe40000000046 */
[----:B------:R-:W-:Y:S01]  /*1d4f0*/  STL [R1+0x250], R65 ;  /* 0x0002504101007387 */ /* 0x000fe20000100800 */
[----:B------:R-:W-:Y:S01]  /*1d500*/  @!P5 IMAD.IADD R67, R67, 0x1, -R7 ;  /* 0x000000014343d824 */ /* 0x000fe200078e0a07 */
[----:B------:R-:W-:Y:S01]  /*1d510*/  PRMT R69, RZ, 0x7610, R69 ;  /* 0x00007610ff457816 */ /* 0x000fe20000000045 */
[----:B------:R-:W2:Y:S01]  /*1d520*/  LDCU UR10, c[0x0][0x3b0] ;  /* 0x00007600ff0a77ac */ /* 0x000ea20008000800 */
[----:B0-----:R-:W-:Y:S01]  /*1d530*/  IMAD.MOV.U32 R20, RZ, RZ, R66 ;  /* 0x000000ffff147224 */ /* 0x001fe200078e0042 */
[----:B------:R0:W-:Y:S03]  /*1d540*/  STL [R1+0x258], R4 ;  /* 0x0002580401007387 */ /* 0x0001e60000100800 */
[----:B------:R-:W-:Y:S01]  /*1d550*/  @!P0 IMAD.MOV R20, RZ, RZ, -R20 ;  /* 0x000000ffff148224 */ /* 0x000fe200078e0a14 */
[----:B-1----:R-:W-:Y:S01]  /*1d560*/  LEA R3, P5, R22, R6, 0x1 ;  /* 0x0000000616037211 */ /* 0x002fe200078a08ff */
[----:B------:R-:W-:-:S03]  /*1d570*/  @!P6 IMAD.IADD R9, R9, 0x1, -R7 ;  /* 0x000000010909e824 */ /* 0x000fc600078e0a07 */
[----:B------:R-:W-:Y:S01]  /*1d580*/  SEL R21, R10, R20, !P3 ;  /* 0x000000140a157207 */ /* 0x000fe20005800000 */
[----:B------:R-:W-:Y:S01]  /*1d590*/  IMAD.MOV.U32 R20, RZ, RZ, R67 ;  /* 0x000000ffff147224 */ /* 0x000fe200078e0043 */
[----:B0-----:R-:W-:-:S03]  /*1d5a0*/  LEA.HI.X.SX32 R4, R22, R5, 0x1, P5 ;  /* 0x0000000516047211 */ /* 0x001fc600028f0eff */
[----:B------:R-:W-:Y:S01]  /*1d5b0*/  IMAD R21, R21, UR11, RZ ;  /* 0x0000000b15157c24 */ /* 0x000fe2000f8e02ff */
[----:B------:R-:W-:Y:S01]  /*1d5c0*/  ISETP.GT.U32.AND P6, PT, R7, R9, PT ;  /* 0x000000090700720c */ /* 0x000fe20003fc4070 */
[----:B------:R-:W-:Y:S01]  /*1d5d0*/  @P2 IMAD.MOV.U32 R22, RZ, RZ, R3 ;  /* 0x000000ffff162224 */ /* 0x000fe200078e0003 */
[----:B------:R-:W-:Y:S01]  /*1d5e0*/  PRMT R68, RZ, 0x7610, R68 ;  /* 0x00007610ff447816 */ /* 0x000fe20000000044 */
[----:B------:R-:W-:Y:S01]  /*1d5f0*/  @P2 IMAD.MOV.U32 R23, RZ, RZ, R4 ;  /* 0x000000ffff172224 */ /* 0x000fe200078e0004 */
[----:B------:R-:W-:Y:S01]  /*1d600*/  PRMT R64, RZ, 0x7610, R64 ;  /* 0x00007610ff407816 */ /* 0x000fe20000000040 */
[----:B------:R-:W0:Y:S03]  /*1d610*/  LDCU UR11, c[0x0][0x3b0] ;  /* 0x00007600ff0b77ac */ /* 0x000e260008000800 */
[----:B------:R1:W4:Y:S05]  /*1d620*/  @P2 LDG.E.U16 R70, desc[UR16][R22.64] ;  /* 0x0000001016462981 */ /* 0x00032a000c1e1500 */
[----:B------:R-:W-:Y:S01]  /*1d630*/  @!P6 IMAD.IADD R9, R9, 0x1, -R7 ;  /* 0x000000010909e824 */ /* 0x000fe200078e0a07 */
[----:B--2---:R-:W-:-:S02]  /*1d640*/  ISETP.GE.AND P4, PT, R11, RZ, PT ;  /* 0x000000ff0b00720c */ /* 0x004fc40003f86270 */
[----:B------:R-:W2:Y:S01]  /*1d650*/  LDL.LU R11, [R1+0x280] ;  /* 0x00028000010b7983 */ /* 0x000ea20000300800 */
[----:B------:R-:W-:-:S03]  /*1d660*/  ISETP.GT.U32.AND P0, PT, R7, R125, PT ;  /* 0x0000007d0700720c */ /* 0x000fc60003f04070 */
[----:B------:R0:W-:Y:S04]  /*1d670*/  STL [R1+0x264], R3 ;  /* 0x0002640301007387 */ /* 0x0001e80000100800 */
[----:B------:R1:W-:Y:S03]  /*1d680*/  STL [R1+0x260], R4 ;  /* 0x0002600401007387 */ /* 0x0003e60000100800 */
[----:B------:R-:W-:Y:S01]  /*1d690*/  @!P4 IMAD.MOV R20, RZ, RZ, -R20 ;  /* 0x000000ffff14c224 */ /* 0x000fe200078e0a14 */
[----:B------:R-:W4:Y:S01]  /*1d6a0*/  LDL R66, [R1+0xdf4] ;  /* 0x000df40001427983 */ /* 0x000f220000100800 */
[----:B0-----:R-:W-:Y:S01]  /*1d6b0*/  LEA R3, P4, R21, R6, 0x1 ;  /* 0x0000000615037211 */ /* 0x001fe200078808ff */
[----:B------:R-:W-:-:S02]  /*1d6c0*/  @!P0 IMAD.IADD R125, R125, 0x1, -R7 ;  /* 0x000000017d7d8824 */ /* 0x000fc400078e0a07 */
[----:B------:R-:W-:Y:S01]  /*1d6d0*/  SEL R20, R10, R20, !P3 ;  /* 0x000000140a147207 */ /* 0x000fe20005800000 */
[----:B-1----:R-:W4:Y:S04]  /*1d6e0*/  LDL.LU R4, [R1+0x294] ;  /* 0x0002940001047983 */ /* 0x002f280000300800 */
[----:B------:R-:W4:Y:S01]  /*1d6f0*/  LDL R67, [R1+0xe04] ;  /* 0x000e040001437983 */ /* 0x000f220000100800 */
[----:B------:R-:W-:Y:S01]  /*1d700*/  IMAD R22, R20, UR7, RZ ;  /* 0x0000000714167c24 */ /* 0x000fe2000f8e02ff */
[----:B------:R-:W-:Y:S01]  /*1d710*/  ISETP.GT.U32.AND P5, PT, R7, R2, PT ;  /* 0x000000020700720c */ /* 0x000fe20003fa4070 */
[----:B------:R-:W-:Y:S01]  /*1d720*/  @P2 IMAD.MOV.U32 R20, RZ, RZ, R3 ;  /* 0x000000ffff142224 */ /* 0x000fe200078e0003 */
[----:B------:R0:W-:Y:S01]  /*1d730*/  STL [R1+0x26c], R3 ;  /* 0x00026c0301007387 */ /* 0x0001e20000100800 */
[----:B------:R-:W1:Y:S03]  /*1d740*/  LDCU UR7, c[0x0][0x3b0] ;  /* 0x00007600ff0777ac */ /* 0x000e660008000800 */
[----:B------:R-:W4:Y:S01]  /*1d750*/  LDL.LU R65, [R1+0x290] ;  /* 0x0002900001417983 */ /* 0x000f220000300800 */
[----:B---3--:R-:W-:-:S02]  /*1d760*/  ISETP.GE.AND P0, PT, R12, RZ, PT ;  /* 0x000000ff0c00720c */ /* 0x008fc40003f06270 */
[----:B------:R-:W-:-:S05]  /*1d770*/  LEA.HI.X.SX32 R12, R21, R5, 0x1, P4 ;  /* 0x00000005150c7211 */ /* 0x000fca00020f0eff */
[----:B------:R-:W-:Y:S01]  /*1d780*/  @P2 IMAD.MOV.U32 R21, RZ, RZ, R12 ;  /* 0x000000ffff152224 */ /* 0x000fe200078e000c */
[----:B------:R3:W-:Y:S04]  /*1d790*/  STL [R1+0x268], R12 ;  /* 0x0002680c01007387 */ /* 0x0007e80000100800 */
[----:B------:R0:W4:Y:S02]  /*1d7a0*/  @P2 LDG.E.U16 R69, desc[UR16][R20.64] ;  /* 0x0000001014452981 */ /* 0x000124000c1e1500 */
[----:B0-----:R-:W-:Y:S02]  /*1d7b0*/  IMAD.MOV.U32 R20, RZ, RZ, R9 ;  /* 0x000000ffff147224 */ /* 0x001fe400078e0009 */
[----:B------:R-:W4:Y:S01]  /*1d7c0*/  LDL R9, [R1+0xdbc] ;  /* 0x000dbc0001097983 */ /* 0x000f220000100800 */
[----:B------:R-:W-:-:S04]  /*1d7d0*/  LEA R3, P6, R22, R6, 0x1 ;  /* 0x0000000616037211 */ /* 0x000fc800078c08ff */
[----:B---3--:R-:W-:Y:S01]  /*1d7e0*/  LEA.HI.X.SX32 R12, R22, R5, 0x1, P6 ;  /* 0x00000005160c7211 */ /* 0x008fe200030f0eff */
[----:B------:R-:W-:Y:S04]  /*1d7f0*/  STL [R1+0x274], R3 ;  /* 0x0002740301007387 */ /* 0x000fe80000100800 */
[----:B------:R0:W-:Y:S01]  /*1d800*/  STL [R1+0x270], R12 ;  /* 0x0002700c01007387 */ /* 0x0001e20000100800 */
[----:B------:R-:W-:-:S03]  /*1d810*/  @P2 IMAD.MOV.U32 R21, RZ, RZ, R12 ;  /* 0x000000ffff152224 */ /* 0x000fc600078e000c */
[----:B0-----:R-:W3:Y:S01]  /*1d820*/  LDL R12, [R1+0xdd4] ;  /* 0x000dd400010c7983 */ /* 0x001ee20000100800 */
[----:B------:R-:W-:Y:S02]  /*1d830*/  @!P5 IMAD.IADD R2, R2, 0x1, -R7 ;  /* 0x000000010202d824 */ /* 0x000fe400078e0a07 */
[----:B------:R-:W-:-:S03]  /*1d840*/  @!P0 IMAD.MOV R20, RZ, RZ, -R20 ;  /* 0x000000ffff148224 */ /* 0x000fc600078e0a14 */
[C---:B------:R-:W-:Y:S02]  /*1d850*/  ISETP.GT.U32.AND P4, PT, R7.reuse, R2, PT ;  /* 0x000000020700720c */ /* 0x040fe40003f84070 */
[----:B------:R-:W-:Y:S02]  /*1d860*/  SEL R22, R10, R20, !P3 ;  /* 0x000000140a167207 */ /* 0x000fe40005800000 */
[----:B------:R-:W-:-:S03]  /*1d870*/  ISETP.GT.U32.AND P5, PT, R7, R125, PT ;  /* 0x0000007d0700720c */ /* 0x000fc60003fa4070 */
[----:B------:R-:W-:Y:S01]  /*1d880*/  IMAD R22, R22, UR10, RZ ;  /* 0x0000000a16167c24 */ /* 0x000fe2000f8e02ff */
[----:B------:R-:W0:Y:S01]  /*1d890*/  LDCU UR10, c[0x0][0x3b0] ;  /* 0x00007600ff0a77ac */ /* 0x000e220008000800 */
[----:B------:R-:W-:-:S04]  /*1d8a0*/  @P2 IMAD.MOV.U32 R20, RZ, RZ, R3 ;  /* 0x000000ffff142224 */ /* 0x000fc800078e0003 */
[--C-:B------:R-:W-:Y:S01]  /*1d8b0*/  @!P4 IMAD.IADD R2, R2, 0x1, -R7.reuse ;  /* 0x000000010202c824 */ /* 0x100fe200078e0a07 */
[C---:B------:R-:W-:Y:S01]  /*1d8c0*/  LEA R3, P4, R22.reuse, R6, 0x1 ;  /* 0x0000000616037211 */ /* 0x040fe200078808ff */
[----:B------:R1:W3:Y:S02]  /*1d8d0*/  @P2 LDG.E.U16 R68, desc[UR16][R20.64] ;  /* 0x0000001014442981 */ /* 0x0002e4000c1e1500 */
[----:B------:R-:W-:Y:S01]  /*1d8e0*/  @!P5 IMAD.IADD R125, R125, 0x1, -R7 ;  /* 0x000000017d7dd824 */ /* 0x000fe200078e0a07 */
[----:B-1----:R-:W-:-:S03]  /*1d8f0*/  LEA.HI.X.SX32 R20, R22, R5, 0x1, P4 ;  /* 0x0000000516147211 */ /* 0x002fc600020f0eff */
[----:B------:R-:W-:Y:S02]  /*1d900*/  IMAD.MOV.U32 R21, RZ, RZ, R125 ;  /* 0x000000ffff157224 */ /* 0x000fe400078e007d */
[----:B------:R-:W-:Y:S02]  /*1d910*/  @P2 IMAD.MOV.U32 R23, RZ, RZ, R20 ;  /* 0x000000ffff172224 */ /* 0x000fe400078e0014 */
[----:B------:R-:W-:-:S05]  /*1d920*/  @P2 IMAD.MOV.U32 R22, RZ, RZ, R3 ;  /* 0x000000ffff162224 */ /* 0x000fca00078e0003 */
[----:B------:R1:W3:Y:S01]  /*1d930*/  @P2 LDG.E.U16 R64, desc[UR16][R22.64] ;  /* 0x0000001016402981 */ /* 0x0002e2000c1e1500 */
[----:B--2---:R-:W-:Y:S02]  /*1d940*/  ISETP.GT.U32.AND P0, PT, R7, R11, PT ;  /* 0x0000000b0700720c */ /* 0x004fe40003f04070 */
[----:B----4-:R-:W-:-:S11]  /*1d950*/  ISETP.GE.AND P6, PT, R66, RZ, PT ;  /* 0x000000ff4200720c */ /* 0x010fd60003fc6270 */
[----:B------:R-:W-:Y:S01]  /*1d960*/  @!P0 IMAD.IADD R11, R11, 0x1, -R7 ;  /* 0x000000010b0b8824 */ /* 0x000fe200078e0a07 */
[----:B------:R-:W2:Y:S01]  /*1d970*/  LDL.LU R66, [R1+0x2a0] ;  /* 0x0002a00001427983 */ /* 0x000ea20000300800 */
[----:B------:R-:W-:-:S03]  /*1d980*/  ISETP.GE.AND P0, PT, R67, RZ, PT ;  /* 0x000000ff4300720c */ /* 0x000fc60003f06270 */
[----:B------:R-:W-:Y:S04]  /*1d990*/  STL [R1+0x27c], R3 ;  /* 0x00027c0301007387 */ /* 0x000fe80000100800 */
[----:B------:R4:W-:Y:S01]  /*1d9a0*/  STL [R1+0x278], R20 ;  /* 0x0002781401007387 */ /* 0x0009e20000100800 */
[----:B------:R-:W-:Y:S01]  /*1d9b0*/  @!P6 IMAD.MOV R21, RZ, RZ, -R21 ;  /* 0x000000ffff15e224 */ /* 0x000fe200078e0a15 */
[C---:B------:R-:W-:Y:S02]  /*1d9c0*/  ISETP.GT.U32.AND P4, PT, R7.reuse, R11, PT ;  /* 0x0000000b0700720c */ /* 0x040fe40003f84070 */
[----:B------:R-:W-:Y:S01]  /*1d9d0*/  ISETP.GT.U32.AND P6, PT, R7, R65, PT ;  /* 0x000000410700720c */ /* 0x000fe20003fc4070 */
[----:B------:R-:W2:Y:S01]  /*1d9e0*/  LDL.LU R67, [R1+0x2a8] ;  /* 0x0002a80001437983 */ /* 0x000ea20000300800 */
[----:B----4-:R-:W-:-:S04]  /*1d9f0*/  IMAD.MOV.U32 R20, RZ, RZ, R2 ;  /* 0x000000ffff147224 */ /* 0x010fc800078e0002 */
[----:B------:R-:W-:Y:S01]  /*1da00*/  @!P0 IMAD.MOV R20, RZ, RZ, -R20 ;  /* 0x000000ffff148224 */ /* 0x000fe200078e0a14 */
[----:B------:R-:W-:-:S04]  /*1da10*/  SEL R21, R10, R21, !P3 ;  /* 0x000000150a157207 */ /* 0x000fc80005800000 */
[--C-:B------:R-:W-:Y:S02]  /*1da20*/  @!P4 IMAD.IADD R11, R11, 0x1, -R7.reuse ;  /* 0x000000010b0bc824 */ /* 0x100fe400078e0a07 */
[----:B-1----:R-:W-:Y:S01]  /*1da30*/  IMAD R22, R21, UR7, RZ ;  /* 0x0000000715167c24 */ /* 0x002fe2000f8e02ff */
[----:B------:R-:W-:Y:S01]  /*1da40*/  ISETP.GE.AND P0, PT, R9, RZ, PT ;  /* 0x000000ff0900720c */ /* 0x000fe20003f06270 */
[----:B------:R-:W-:Y:S01]  /*1da50*/  @!P6 IMAD.IADD R65, R65, 0x1, -R7 ;  /* 0x000000014141e824 */ /* 0x000fe200078e0a07 */
[----:B------:R-:W4:Y:S02]  /*1da60*/  LDL R9, [R1+0xd90] ;  /* 0x000d900001097983 */ /* 0x000f240000100800 */
[C---:B------:R-:W-:Y:S01]  /*1da70*/  LEA R3, P6, R22.reuse, R6, 0x1 ;  /* 0x0000000616037211 */ /* 0x040fe200078c08ff */
[----:B------:R-:W-:Y:S01]  /*1da80*/  IMAD.MOV.U32 R21, RZ, RZ, R11 ;  /* 0x000000ffff157224 */ /* 0x000fe200078e000b */
[----:B------:R-:W-:Y:S01]  /*1da90*/  ISETP.GT.U32.AND P5, PT, R7, R4, PT ;  /* 0x000000040700720c */ /* 0x000fe20003fa4070 */
[----:B------:R-:W1:Y:S01]  /*1daa0*/  LDCU UR7, c[0x0][0x3b0] ;  /* 0x00007600ff0777ac */ /* 0x000e620008000800 */
[----:B------:R-:W-:Y:S01]  /*1dab0*/  LEA.HI.X.SX32 R11, R22, R5, 0x1, P6 ;  /* 0x00000005160b7211 */ /* 0x000fe200030f0eff */
[----:B------:R-:W-:Y:S04]  /*1dac0*/  STL [R1+0x284], R3 ;  /* 0x0002840301007387 */ /* 0x000fe80000100800 */
[----:B------:R0:W-:Y:S01]  /*1dad0*/  STL [R1+0x280], R11 ;  /* 0x0002800b01007387 */ /* 0x0001e20000100800 */
[----:B---3--:R-:W-:-:S03]  /*1dae0*/  ISETP.GE.AND P4, PT, R12, RZ, PT ;  /* 0x000000ff0c00720c */ /* 0x008fc60003f86270 */
[----:B------:R-:W3:Y:S02]  /*1daf0*/  LDL R12, [R1+0xda8] ;  /* 0x000da800010c7983 */ /* 0x000ee40000100800 */
[----:B------:R-:W-:-:S05]  /*1db00*/  @!P5 IMAD.IADD R4, R4, 0x1, -R7 ;  /* 0x000000010404d824 */ /* 0x000fca00078e0a07 */
[----:B------:R-:W-:Y:S02]  /*1db10*/  ISETP.GT.U32.AND P5, PT, R7, R4, PT ;  /* 0x000000040700720c */ /* 0x000fe40003fa4070 */
[----:B------:R-:W-:Y:S01]  /*1db20*/  SEL R20, R10, R20, !P3 ;  /* 0x000000140a147207 */ /* 0x000fe20005800000 */
[----:B------:R-:W-:-:S04]  /*1db30*/  @!P0 IMAD.MOV R21, RZ, RZ, -R21 ;  /* 0x000000ffff158224 */ /* 0x000fc800078e0a15 */
[----:B0-----:R-:W-:Y:S01]  /*1db40*/  IMAD R20, R20, UR10, RZ ;  /* 0x0000000a14147c24 */ /* 0x001fe2000f8e02ff */
[----:B------:R-:W-:Y:S01]  /*1db50*/  PRMT R63, RZ, 0x7610, R63 ;  /* 0x00007610ff3f7816 */ /* 0x000fe2000000003f */
[----:B------:R-:W-:Y:S01]  /*1db60*/  @P2 IMAD.MOV.U32 R22, RZ, RZ, R3 ;  /* 0x000000ffff162224 */ /* 0x000fe200078e0003 */
[----:B------:R-:W-:Y:S01]  /*1db70*/  ISETP.GT.U32.AND P6, PT, R7, R65, PT ;  /* 0x000000410700720c */ /* 0x000fe20003fc4070 */
[----:B------:R-:W-:Y:S02]  /*1db80*/  @P2 IMAD.MOV.U32 R23, RZ, RZ, R11 ;  /* 0x000000ffff172224 */ /* 0x000fe400078e000b */
[----:B------:R-:W-:Y:S01]  /*1db90*/  @!P5 IMAD.IADD R4, R4, 0x1, -R7 ;  /* 0x000000010404d824 */ /* 0x000fe200078e0a07 */
[C---:B------:R-:W-:Y:S01]  /*1dba0*/  LEA R2, P0, R20.reuse, R6, 0x1 ;  /* 0x0000000614027211 */ /* 0x040fe200078008ff */
[----:B------:R-:W3:Y:S01]  /*1dbb0*/  LDL.LU R11, [R1+0x2b0] ;  /* 0x0002b000010b7983 */ /* 0x000ee20000300800 */
[----:B------:R-:W-:Y:S01]  /*1dbc0*/  PRMT R62, RZ, 0x7610, R62 ;  /* 0x00007610ff3e7816 */ /* 0x000fe2000000003e */
[----:B------:R-:W0:Y:S01]  /*1dbd0*/  LDCU UR10, c[0x0][0x3b0] ;  /* 0x00007600ff0a77ac */ /* 0x000e220008000800 */
[----:B------:R-:W-:Y:S01]  /*1dbe0*/  LEA.HI.X.SX32 R3, R20, R5, 0x1, P0 ;  /* 0x0000000514037211 */ /* 0x000fe200000f0eff */
[----:B------:R-:W-:Y:S01]  /*1dbf0*/  IMAD.MOV.U32 R20, RZ, RZ, R4 ;  /* 0x000000ffff147224 */ /* 0x000fe200078e0004 */
[----:B------:R0:W-:Y:S04]  /*1dc00*/  STL [R1+0x28c], R2 ;  /* 0x00028c0201007387 */ /* 0x0001e80000100800 */
[----:B------:R1:W3:Y:S01]  /*1dc10*/  @P2 LDG.E.U16 R63, desc[UR16][R22.64] ;  /* 0x00000010163f2981 */ /* 0x0002e2000c1e1500 */
[----:B------:R-:W-:-:S03]  /*1dc20*/  @!P4 IMAD.MOV R20, RZ, RZ, -R20 ;  /* 0x000000ffff14c224 */ /* 0x000fc600078e0a14 */
[----:B------:R0:W-:Y:S01]  /*1dc30*/  STL [R1+0x288], R3 ;  /* 0x0002880301007387 */ /* 0x0001e20000100800 */
[----:B-1----:R-:W-:Y:S02]  /*1dc40*/  @P2 IMAD.MOV.U32 R22, RZ, RZ, R2 ;  /* 0x000000ffff162224 */ /* 0x002fe400078e0002 */
[----:B------:R-:W-:Y:S02]  /*1dc50*/  @P2 IMAD.MOV.U32 R23, RZ, RZ, R3 ;  /* 0x000000ffff172224 */ /* 0x000fe400078e0003 */
[----:B------:R-:W-:-:S03]  /*1dc60*/  @!P6 IMAD.IADD R65, R65, 0x1, -R7 ;  /* 0x000000014141e824 */ /* 0x000fc600078e0a07 */
[----:B------:R1:W3:Y:S02]  /*1dc70*/  @P2 LDG.E.U16 R62, desc[UR16][R22.64] ;  /* 0x00000010163e2981 */ /* 0x0002e4000c1e1500 */
[C---:B-1----:R-:W-:Y:S02]  /*1dc80*/  SEL R22, R10.reuse, R21, !P3 ;  /* 0x000000150a167207 */ /* 0x042fe40005800000 */
[----:B------:R-:W-:Y:S01]  /*1dc90*/  SEL R21, R10, R20, !P3 ;  /* 0x000000140a157207 */ /* 0x000fe20005800000 */
[----:B------:R-:W-:Y:S02]  /*1dca0*/  IMAD.MOV.U32 R20, RZ, RZ, R65 ;  /* 0x000000ffff147224 */ /* 0x000fe400078e0041 */
[----:B------:R-:W-:Y:S01]  /*1dcb0*/  IMAD R22, R22, UR11, RZ ;  /* 0x0000000b16167c24 */ /* 0x000fe2000f8e02ff */
[----:B------:R-:W-:Y:S01]  /*1dcc0*/  PRMT R61, RZ, 0x7610, R61 ;  /* 0x00007610ff3d7816 */ /* 0x000fe2000000003d */
[----:B------:R-:W-:Y:S01]  /*1dcd0*/  IMAD R21, R21, UR7, RZ ;  /* 0x0000000715157c24 */ /* 0x000fe2000f8e02ff */
[----:B------:R-:W-:Y:S01]  /*1dce0*/  PRMT R60, RZ, 0x7610, R60 ;  /* 0x00007610ff3c7816 */ /* 0x000fe2000000003c */
[----:B------:R-:W1:Y:S01]  /*1dcf0*/  LDCU UR7, c[0x0][0x3b0] ;  /* 0x00007600ff0777ac */ /* 0x000e620008000800 */
[----:B------:R-:W-:-:S02]  /*1dd00*/  LEA R23, P6, R22, R6, 0x1 ;  /* 0x0000000616177211 */ /* 0x000fc400078c08ff */
[----:B------:R-:W-:Y:S01]  /*1dd10*/  PRMT R59, RZ, 0x7610, R59 ;  /* 0x00007610ff3b7816 */ /* 0x000fe2000000003b */
[----:B------:R-:W0:Y:S01]  /*1dd20*/  LDCU UR11, c[0x0][0x3b0] ;  /* 0x00007600ff0b77ac */ /* 0x000e220008000800 */
[----:B--2---:R-:W-:-:S13]  /*1dd30*/  ISETP.GT.U32.AND P5, PT, R7, R66, PT ;  /* 0x000000420700720c */ /* 0x004fda0003fa4070 */
[----:B------:R-:W-:-:S05]  /*1dd40*/  @!P5 IMAD.IADD R66, R66, 0x1, -R7 ;  /* 0x000000014242d824 */ /* 0x000fca00078e0a07 */
[----:B------:R-:W-:Y:S02]  /*1dd50*/  ISETP.GT.U32.AND P4, PT, R7, R66, PT ;  /* 0x000000420700720c */ /* 0x000fe40003f84070 */
[----:B----4-:R-:W-:Y:S02]  /*1dd60*/  ISETP.GE.AND P5, PT, R9, RZ, PT ;  /* 0x000000ff0900720c */ /* 0x010fe40003fa6270 */
[----:B------:R-:W2:Y:S04]  /*1dd70*/  LDL R9, [R1+0xe0c] ;  /* 0x000e0c0001097983 */ /* 0x000ea80000100800 */
[----:B------:R-:W4:Y:S05]  /*1dd80*/  LDL.LU R125, [R1+0x2b8] ;  /* 0x0002b800017d7983 */ /* 0x000f2a0000300800 */
[----:B------:R-:W-:Y:S01]  /*1dd90*/  @!P4 IMAD.IADD R66, R66, 0x1, -R7 ;  /* 0x000000014242c824 */ /* 0x000fe200078e0a07 */
[----:B0-----:R-:W4:Y:S01]  /*1dda0*/  LDL.LU R2, [R1+0x2c4] ;  /* 0x0002c40001027983 */ /* 0x001f220000300800 */
[----:B------:R-:W-:Y:S01]  /*1ddb0*/  @!P5 IMAD.MOV R20, RZ, RZ, -R20 ;  /* 0x000000ffff14d224 */ /* 0x000fe200078e0a14 */
[----:B------:R-:W-:-:S02]  /*1ddc0*/  LEA R3, P5, R21, R6, 0x1 ;  /* 0x0000000615037211 */ /* 0x000fc400078a08ff */
        /* <DEDUP_REMOVED lines=9> */
[----:B------:R-:W-:-:S04]  /*1de60*/  @P2 IMAD.MOV.U32 R21, RZ, RZ, R65 ;  /* 0x000000ffff152224 */ /* 0x000fc800078e0041 */
[----:B------:R-:W-:Y:S01]  /*1de70*/  @!P0 IMAD.IADD R67, R67, 0x1, -R7 ;  /* 0x0000000143438824 */ /* 0x000fe200078e0a07 */
[----:B------:R0:W3:Y:S04]  /*1de80*/  @P2 LDG.E.U16 R61, desc[UR16][R20.64] ;  /* 0x00000010143d2981 */ /* 0x0000e8000c1e1500 */
[C---:B------:R-:W-:Y:S01]  /*1de90*/  ISETP.GT.U32.AND P0, PT, R7.reuse, R67, PT ;  /* 0x000000430700720c */ /* 0x040fe20003f04070 */
[----:B0-----:R-:W-:Y:S02]  /*1dea0*/  @P2 IMAD.MOV.U32 R20, RZ, RZ, R3 ;  /* 0x000000ffff142224 */ /* 0x001fe400078e0003 */
[----:B------:R-:W-:Y:S01]  /*1deb0*/  @P2 IMAD.MOV.U32 R21, RZ, RZ, R4 ;  /* 0x000000ffff152224 */ /* 0x000fe200078e0004 */
[----:B------:R-:W-:Y:S01]  /*1dec0*/  STL [R1+0x290], R65 ;  /* 0x0002904101007387 */ /* 0x000fe20000100800 */
[----:B------:R-:W-:Y:S01]  /*1ded0*/  IMAD R22, R22, UR10, RZ ;  /* 0x0000000a16167c24 */ /* 0x000fe2000f8e02ff */
[----:B------:R-:W-:Y:S01]  /*1dee0*/  ISETP.GT.U32.AND P6, PT, R7, R11, PT ;  /* 0x0000000b0700720c */ /* 0x000fe20003fc4070 */
[----:B------:R-:W0:Y:S01]  /*1def0*/  LDCU UR10, c[0x0][0x3b0] ;  /* 0x00007600ff0a77ac */ /* 0x000e220008000800 */
[----:B------:R1:W3:Y:S04]  /*1df00*/  @P2 LDG.E.U16 R60, desc[UR16][R20.64] ;  /* 0x00000010143c2981 */ /* 0x0002e8000c1e1500 */
[----:B------:R0:W-:Y:S01]  /*1df10*/  STL [R1+0x298], R4 ;  /* 0x0002980401007387 */ /* 0x0001e20000100800 */
[----:B-1----:R-:W-:-:S04]  /*1df20*/  IMAD.MOV.U32 R20, RZ, RZ, R66 ;  /* 0x000000ffff147224 */ /* 0x002fc800078e0042 */
[----:B------:R-:W-:Y:S01]  /*1df30*/  @!P4 IMAD.MOV R20, RZ, RZ, -R20 ;  /* 0x000000ffff14c224 */ /* 0x000fe200078e0a14 */
[----:B------:R-:W-:Y:S01]  /*1df40*/  LEA R3, P4, R22, R6, 0x1 ;  /* 0x0000000616037211 */ /* 0x000fe200078808ff */
[----:B------:R-:W-:-:S03]  /*1df50*/  @!P0 IMAD.IADD R67, R67, 0x1, -R7 ;  /* 0x0000000143438824 */ /* 0x000fc600078e0a07 */
[----:B0-----:R-:W-:Y:S02]  /*1df60*/  LEA.HI.X.SX32 R4, R22, R5, 0x1, P4 ;  /* 0x0000000516047211 */ /* 0x001fe400020f0eff */
[----:B------:R-:W-:Y:S01]  /*1df70*/  SEL R21, R10, R20, !P3 ;  /* 0x000000140a157207 */ /* 0x000fe20005800000 */
[----:B------:R-:W-:Y:S02]  /*1df80*/  IMAD.MOV.U32 R20, RZ, RZ, R67 ;  /* 0x000000ffff147224 */ /* 0x000fe400078e0043 */
[----:B------:R-:W-:Y:S02]  /*1df90*/  @P2 IMAD.MOV.U32 R23, RZ, RZ, R4 ;  /* 0x000000ffff172224 */ /* 0x000fe400078e0004 */
[----:B------:R-:W-:Y:S01]  /*1dfa0*/  IMAD R21, R21, UR12, RZ ;  /* 0x0000000c15157c24 */ /* 0x000fe2000f8e02ff */
[----:B------:R-:W-:Y:S01]  /*1dfb0*/  PRMT R58, RZ, 0x7610, R58 ;  /* 0x00007610ff3a7816 */ /* 0x000fe2000000003a */
[----:B------:R-:W-:Y:S01]  /*1dfc0*/  @P2 IMAD.MOV.U32 R22, RZ, RZ, R3 ;  /* 0x000000ffff162224 */ /* 0x000fe200078e0003 */
[----:B------:R-:W-:-:S02]  /*1dfd0*/  PRMT R57, RZ, 0x7610, R57 ;  /* 0x00007610ff397816 */ /* 0x000fc40000000039 */
[----:B--2---:R-:W-:Y:S01]  /*1dfe0*/  ISETP.GE.AND P5, PT, R9, RZ, PT ;  /* 0x000000ff0900720c */ /* 0x004fe20003fa6270 */
[----:B------:R-:W-:Y:S01]  /*1dff0*/  @!P6 IMAD.IADD R11, R11, 0x1, -R7 ;  /* 0x000000010b0be824 */ /* 0x000fe200078e0a07 */
[----:B------:R-:W2:Y:S01]  /*1e000*/  LDL.LU R9, [R1+0x2c0] ;  /* 0x0002c00001097983 */ /* 0x000ea20000300800 */
[----:B------:R-:W-:Y:S01]  /*1e010*/  PRMT R56, RZ, 0x7610, R56 ;  /* 0x00007610ff387816 */ /* 0x000fe20000000038 */
[----:B------:R-:W0:Y:S01]  /*1e020*/  LDCU UR12, c[0x0][0x3b0] ;  /* 0x00007600ff0c77ac */ /* 0x000e220008000800 */
[C---:B----4-:R-:W-:Y:S01]  /*1e030*/  ISETP.GT.U32.AND P0, PT, R7.reuse, R125, PT ;  /* 0x0000007d0700720c */ /* 0x050fe20003f04070 */
[----:B------:R-:W-:Y:S04]  /*1e040*/  STL [R1+0x2a4], R3 ;  /* 0x0002a40301007387 */ /* 0x000fe80000100800 */
[----:B------:R1:W-:Y:S04]  /*1e050*/  STL [R1+0x2a0], R4 ;  /* 0x0002a00401007387 */ /* 0x0003e80000100800 */
[----:B------:R-:W4:Y:S01]  /*1e060*/  LDL R66, [R1+0xdc8] ;  /* 0x000dc80001427983 */ /* 0x000f220000100800 */
[----:B------:R-:W-:Y:S01]  /*1e070*/  @!P5 IMAD.MOV R20, RZ, RZ, -R20 ;  /* 0x000000ffff14d224 */ /* 0x000fe200078e0a14 */
[----:B------:R-:W-:-:S02]  /*1e080*/  ISETP.GT.U32.AND P4, PT, R7, R2, PT ;  /* 0x000000020700720c */ /* 0x000fc40003f84070 */
[----:B------:R0:W4:Y:S04]  /*1e090*/  @P2 LDG.E.U16 R59, desc[UR16][R22.64] ;  /* 0x00000010163b2981 */ /* 0x000128000c1e1500 */
[----:B-1----:R-:W4:Y:S04]  /*1e0a0*/  LDL.LU R4, [R1+0x2d4] ;  /* 0x0002d40001047983 */ /* 0x002f280000300800 */
[----:B------:R-:W4:Y:S01]  /*1e0b0*/  LDL R67, [R1+0xddc] ;  /* 0x000ddc0001437983 */ /* 0x000f220000100800 */
[----:B------:R-:W-:Y:S01]  /*1e0c0*/  LEA R3, P5, R21, R6, 0x1 ;  /* 0x0000000615037211 */ /* 0x000fe200078a08ff */
[----:B------:R-:W-:Y:S01]  /*1e0d0*/  @!P0 IMAD.IADD R125, R125, 0x1, -R7 ;  /* 0x000000017d7d8824 */ /* 0x000fe200078e0a07 */
[----:B---3--:R-:W-:-:S02]  /*1e0e0*/  ISETP.GE.AND P0, PT, R12, RZ, PT ;  /* 0x000000ff0c00720c */ /* 0x008fc40003f06270 */
[----:B------:R-:W-:Y:S01]  /*1e0f0*/  LEA.HI.X.SX32 R12, R21, R5, 0x1, P5 ;  /* 0x00000005150c7211 */ /* 0x000fe200028f0eff */
[----:B------:R-:W-:Y:S04]  /*1e100*/  STL [R1+0x2ac], R3 ;  /* 0x0002ac0301007387 */ /* 0x000fe80000100800 */
[----:B------:R-:W3:Y:S01]  /*1e110*/  LDL.LU R65, [R1+0x2d0] ;  /* 0x0002d00001417983 */ /* 0x000ee20000300800 */
[----:B------:R-:W-:-:S03]  /*1e120*/  @P2 IMAD.MOV.U32 R21, RZ, RZ, R12 ;  /* 0x000000ffff152224 */ /* 0x000fc600078e000c */
[----:B------:R1:W-:Y:S04]  /*1e130*/  STL [R1+0x2a8], R12 ;  /* 0x0002a80c01007387 */ /* 0x0003e80000100800 */
[----:B-1----:R-:W3:Y:S01]  /*1e140*/  LDL R12, [R1+0xd9c] ;  /* 0x000d9c00010c7983 */ /* 0x002ee20000100800 */
[----:B------:R-:W-:Y:S02]  /*1e150*/  ISETP.GT.U32.AND P6, PT, R7, R11, PT ;  /* 0x0000000b0700720c */ /* 0x000fe40003fc4070 */
[----:B------:R-:W-:-:S05]  /*1e160*/  SEL R20, R10, R20, !P3 ;  /* 0x000000140a147207 */ /* 0x000fca0005800000 */
[----:B0-----:R-:W-:Y:S02]  /*1e170*/  IMAD R22, R20, UR7, RZ ;  /* 0x0000000714167c24 */ /* 0x001fe4000f8e02ff */
[----:B------:R-:W-:Y:S01]  /*1e180*/  @!P4 IMAD.IADD R2, R2, 0x1, -R7 ;  /* 0x000000010202c824 */ /* 0x000fe200078e0a07 */
[----:B------:R-:W-:Y:S01]  /*1e190*/  ISETP.GT.U32.AND P5, PT, R7, R125, PT ;  /* 0x0000007d0700720c */ /* 0x000fe20003fa4070 */
[----:B------:R-:W-:Y:S01]  /*1e1a0*/  @P2 IMAD.MOV.U32 R20, RZ, RZ, R3 ;  /* 0x000000ffff142224 */ /* 0x000fe200078e0003 */
[----:B------:R-:W0:Y:S01]  /*1e1b0*/  LDCU UR7, c[0x0][0x3b0] ;  /* 0x00007600ff0777ac */ /* 0x000e220008000800 */
[----:B------:R-:W-:-:S03]  /*1e1c0*/  @!P6 IMAD.IADD R11, R11, 0x1, -R7 ;  /* 0x000000010b0be824 */ /* 0x000fc600078e0a07 */
[----:B------:R1:W3:Y:S01]  /*1e1d0*/  @P2 LDG.E.U16 R58, desc[UR16][R20.64] ;  /* 0x00000010143a2981 */ /* 0x0002e2000c1e1500 */
[----:B------:R-:W-:Y:S02]  /*1e1e0*/  LEA R3, P6, R22, R6, 0x1 ;  /* 0x0000000616037211 */ /* 0x000fe400078c08ff */
[----:B------:R-:W-:Y:S01]  /*1e1f0*/  ISETP.GT.U32.AND P4, PT, R7, R2, PT ;  /* 0x000000020700720c */ /* 0x000fe20003f84070 */
[----:B-1----:R-:W-:-:S04]  /*1e200*/  IMAD.MOV.U32 R20, RZ, RZ, R11 ;  /* 0x000000ffff147224 */ /* 0x002fc800078e000b */
[----:B------:R-:W-:Y:S01]  /*1e210*/  @!P0 IMAD.MOV R20, RZ, RZ, -R20 ;  /* 0x000000ffff148224 */ /* 0x000fe200078e0a14 */
[----:B------:R-:W-:-:S04]  /*1e220*/  LEA.HI.X.SX32 R11, R22, R5, 0x1, P6 ;  /* 0x00000005160b7211 */ /* 0x000fc800030f0eff */
[----:B------:R-:W-:Y:S01]  /*1e230*/  SEL R22, R10, R20, !P3 ;  /* 0x000000140a167207 */ /* 0x000fe20005800000 */
[----:B------:R-:W-:-:S04]  /*1e240*/  @P2 IMAD.MOV.U32 R20, RZ, RZ, R3 ;  /* 0x000000ffff142224 */ /* 0x000fc800078e0003 */
[----:B------:R-:W-:Y:S01]  /*1e250*/  IMAD R22, R22, UR10, RZ ;  /* 0x0000000a16167c24 */ /* 0x000fe2000f8e02ff */
[----:B------:R1:W-:Y:S01]  /*1e260*/  STL [R1+0x2b4], R3 ;  /* 0x0002b40301007387 */ /* 0x0003e20000100800 */
[----:B------:R-:W-:Y:S01]  /*1e270*/  @P2 IMAD.MOV.U32 R21, RZ, RZ, R11 ;  /* 0x000000ffff152224 */ /* 0x000fe200078e000b */
[----:B------:R-:W0:Y:S01]  /*1e280*/  LDCU UR10, c[0x0][0x3b0] ;  /* 0x00007600ff0a77ac */ /* 0x000e220008000800 */
[----:B------:R-:W-:Y:S01]  /*1e290*/  @!P4 IMAD.IADD R2, R2, 0x1, -R7 ;  /* 0x000000010202c824 */ /* 0x000fe200078e0a07 */
[----:B------:R1:W-:Y:S04]  /*1e2a0*/  STL [R1+0x2b0], R11 ;  /* 0x0002b00b01007387 */ /* 0x0003e80000100800 */
[----:B------:R0:W3:Y:S01]  /*1e2b0*/  @P2 LDG.E.U16 R57, desc[UR16][R20.64] ;  /* 0x0000001014392981 */ /* 0x0000e2000c1e1500 */
[----:B-1----:R-:W-:-:S03]  /*1e2c0*/  LEA R3, P4, R22, R6, 0x1 ;  /* 0x0000000616037211 */ /* 0x002fc600078808ff */
[----:B------:R-:W3:Y:S01]  /*1e2d0*/  LDL R11, [R1+0xdb0] ;  /* 0x000db000010b7983 */ /* 0x000ee20000100800 */
[----:B0-----:R-:W-:Y:S01]  /*1e2e0*/  LEA.HI.X.SX32 R20, R22, R5, 0x1, P4 ;  /* 0x0000000516147211 */ /* 0x001fe200020f0eff */
[----:B------:R-:W-:-:S04]  /*1e2f0*/  @!P5 IMAD.IADD R125, R125, 0x1, -R7 ;  /* 0x000000017d7dd824 */ /* 0x000fc800078e0a07 */
[----:B------:R-:W-:Y:S02]  /*1e300*/  @P2 IMAD.MOV.U32 R23, RZ, RZ, R20 ;  /* 0x000000ffff172224 */ /* 0x000fe400078e0014 */
[----:B------:R-:W-:Y:S02]  /*1e310*/  IMAD.MOV.U32 R21, RZ, RZ, R125 ;  /* 0x000000ffff157224 */ /* 0x000fe400078e007d */
        /* <DEDUP_REMOVED lines=9> */
[----:B------:R-:W-:-:S03]  /*1e3b0*/  @!P6 IMAD.MOV R21, RZ, RZ, -R21 ;  /* 0x000000ffff15e224 */ /* 0x000fc600078e0a15 */
[----:B------:R-:W4:Y:S01]  /*1e3c0*/  LDL.LU R67, [R1+0x2e8] ;  /* 0x0002e80001437983 */ /* 0x000f220000300800 */
[----:B-1----:R-:W-:-:S04]  /*1e3d0*/  IMAD.MOV.U32 R20, RZ, RZ, R2 ;  /* 0x000000ffff147224 */ /* 0x002fc800078e0002 */
[----:B------:R-:W-:Y:S01]  /*1e3e0*/  @!P0 IMAD.MOV R20, RZ, RZ, -R20 ;  /* 0x000000ffff148224 */ /* 0x000fe200078e0a14 */
[C---:B------:R-:W-:Y:S02]  /*1e3f0*/  ISETP.GT.U32.AND P4, PT, R7.reuse, R9, PT ;  /* 0x000000090700720c */ /* 0x040fe40003f84070 */
[----:B---3--:R-:W-:Y:S02]  /*1e400*/  ISETP.GE.AND P0, PT, R12, RZ, PT ;  /* 0x000000ff0c00720c */ /* 0x008fe40003f06270 */
[----:B------:R-:W3:Y:S01]  /*1e410*/  LDL R12, [R1+0xd88] ;  /* 0x000d8800010c7983 */ /* 0x000ee20000100800 */
[----:B------:R-:W-:Y:S02]  /*1e420*/  ISETP.GT.U32.AND P6, PT, R7, R65, PT ;  /* 0x000000410700720c */ /* 0x000fe40003fc4070 */
[----:B------:R-:W-:-:S05]  /*1e430*/  SEL R21, R10, R21, !P3 ;  /* 0x000000150a157207 */ /* 0x000fca0005800000 */
[----:B0-----:R-:W-:Y:S01]  /*1e440*/  IMAD R22, R21, UR7, RZ ;  /* 0x0000000715167c24 */ /* 0x001fe2000f8e02ff */
[----:B------:R-:W-:Y:S01]  /*1e450*/  ISETP.GT.U32.AND P5, PT, R7, R4, PT ;  /* 0x000000040700720c */ /* 0x000fe20003fa4070 */
[--C-:B------:R-:W-:Y:S01]  /*1e460*/  @!P4 IMAD.IADD R9, R9, 0x1, -R7.reuse ;  /* 0x000000010909c824 */ /* 0x100fe200078e0a07 */
[----:B------:R-:W-:Y:S01]  /*1e470*/  SEL R20, R10, R20, !P3 ;  /* 0x000000140a147207 */ /* 0x000fe20005800000 */
[----:B------:R-:W0:Y:S02]  /*1e480*/  LDCU UR7, c[0x0][0x3b0] ;  /* 0x00007600ff0777ac */ /* 0x000e240008000800 */
[----:B------:R-:W-:Y:S01]  /*1e490*/  @!P6 IMAD.IADD R65, R65, 0x1, -R7 ;  /* 0x000000014141e824 */ /* 0x000fe200078e0a07 */
[----:B------:R-:W-:Y:S01]  /*1e4a0*/  LEA R3, P6, R22, R6, 0x1 ;  /* 0x0000000616037211 */ /* 0x000fe200078c08ff */
[----:B------:R-:W-:-:S03]  /*1e4b0*/  IMAD.MOV.U32 R21, RZ, RZ, R9 ;  /* 0x000000ffff157224 */ /* 0x000fc600078e0009 */
[----:B------:R-:W-:Y:S01]  /*1e4c0*/  LEA.HI.X.SX32 R9, R22, R5, 0x1, P6 ;  /* 0x0000000516097211 */ /* 0x000fe200030f0eff */
[----:B------:R-:W-:Y:S04]  /*1e4d0*/  STL [R1+0x2c4], R3 ;  /* 0x0002c40301007387 */ /* 0x000fe80000100800 */
[----:B------:R1:W-:Y:S01]  /*1e4e0*/  STL [R1+0x2c0], R9 ;  /* 0x0002c00901007387 */ /* 0x0003e20000100800 */
[----:B------:R-:W-:-:S03]  /*1e4f0*/  @P2 IMAD.MOV.U32 R23, RZ, RZ, R9 ;  /* 0x000000ffff172224 */ /* 0x000fc600078e0009 */
[----:B-1----:R-:W4:Y:S01]  /*1e500*/  LDL R9, [R1+0xd94] ;  /* 0x000d940001097983 */ /* 0x002f220000100800 */
[----:B------:R-:W-:-:S05]  /*1e510*/  @!P5 IMAD.IADD R4, R4, 0x1, -R7 ;  /* 0x000000010404d824 */ /* 0x000fca00078e0a07 */
[----:B------:R-:W-:Y:S01]  /*1e520*/  ISETP.GT.U32.AND P5, PT, R7, R4, PT ;  /* 0x000000040700720c */ /* 0x000fe20003fa4070 */
[----:B------:R-:W-:Y:S02]  /*1e530*/  IMAD R20, R20, UR10, RZ ;  /* 0x0000000a14147c24 */ /* 0x000fe4000f8e02ff */
[----:B------:R-:W-:Y:S02]  /*1e540*/  @!P0 IMAD.MOV R21, RZ, RZ, -R21 ;  /* 0x000000ffff158224 */ /* 0x000fe400078e0a15 */
[----:B------:R-:W-:Y:S01]  /*1e550*/  @P2 IMAD.MOV.U32 R22, RZ, RZ, R3 ;  /* 0x000000ffff162224 */ /* 0x000fe200078e0003 */
[----:B------:R-:W-:Y:S01]  /*1e560*/  LEA R2, P0, R20, R6, 0x1 ;  /* 0x0000000614027211 */ /* 0x000fe200078008ff */
[----:B------:R-:W1:Y:S06]  /*1e570*/  LDCU UR10, c[0x0][0x3b0] ;  /* 0x00007600ff0a77ac */ /* 0x000e6c0008000800 */
[----:B------:R-:W-:Y:S01]  /*1e580*/  @!P5 IMAD.IADD R4, R4, 0x1, -R7 ;  /* 0x000000010404d824 */ /* 0x000fe200078e0a07 */
[----:B------:R-:W-:-:S02]  /*1e590*/  ISETP.GE.AND P4, PT, R11, RZ, PT ;  /* 0x000000ff0b00720c */ /* 0x000fc40003f86270 */
[----:B------:R-:W4:Y:S01]  /*1e5a0*/  LDL.LU R11, [R1+0x2f0] ;  /* 0x0002f000010b7983 */ /* 0x000f220000300800 */
[----:B------:R-:W-:Y:S02]  /*1e5b0*/  LEA.HI.X.SX32 R3, R20, R5, 0x1, P0 ;  /* 0x0000000514037211 */ /* 0x000fe400000f0eff */
[----:B------:R-:W-:Y:S01]  /*1e5c0*/  PRMT R55, RZ, 0x7610, R55 ;  /* 0x00007610ff377816 */ /* 0x000fe20000000037 */
[----:B------:R0:W-:Y:S01]  /*1e5d0*/  STL [R1+0x2cc], R2 ;  /* 0x0002cc0201007387 */ /* 0x0001e20000100800 */
[----:B------:R-:W-:Y:S01]  /*1e5e0*/  ISETP.GT.U32.AND P6, PT, R7, R65, PT ;  /* 0x000000410700720c */ /* 0x000fe20003fc4070 */
[----:B------:R-:W-:Y:S02]  /*1e5f0*/  IMAD.MOV.U32 R20, RZ, RZ, R4 ;  /* 0x000000ffff147224 */ /* 0x000fe400078e0004 */
[----:B------:R0:W-:Y:S01]  /*1e600*/  STL [R1+0x2c8], R3 ;  /* 0x0002c80301007387 */ /* 0x0001e20000100800 */
[----:B------:R-:W-:-:S03]  /*1e610*/  PRMT R54, RZ, 0x7610, R54 ;  /* 0x00007610ff367816 */ /* 0x000fc60000000036 */
[----:B------:R0:W4:Y:S01]  /*1e620*/  @P2 LDG.E.U16 R55, desc[UR16][R22.64] ;  /* 0x0000001016372981 */ /* 0x000122000c1e1500 */
[----:B------:R-:W-:Y:S02]  /*1e630*/  @!P4 IMAD.MOV R20, RZ, RZ, -R20 ;  /* 0x000000ffff14c224 */ /* 0x000fe400078e0a14 */
[----:B0-----:R-:W-:Y:S02]  /*1e640*/  @P2 IMAD.MOV.U32 R22, RZ, RZ, R2 ;  /* 0x000000ffff162224 */ /* 0x001fe400078e0002 */
[----:B------:R-:W-:Y:S02]  /*1e650*/  @P2 IMAD.MOV.U32 R23, RZ, RZ, R3 ;  /* 0x000000ffff172224 */ /* 0x000fe400078e0003 */
[----:B------:R-:W-:-:S03]  /*1e660*/  @!P6 IMAD.IADD R65, R65, 0x1, -R7 ;  /* 0x000000014141e824 */ /* 0x000fc600078e0a07 */
[----:B------:R0:W4:Y:S02]  /*1e670*/  @P2 LDG.E.U16 R54, desc[UR16][R22.64] ;  /* 0x0000001016362981 */ /* 0x000124000c1e1500 */
[C---:B0-----:R-:W-:Y:S02]  /*1e680*/  SEL R22, R10.reuse, R21, !P3 ;  /* 0x000000150a167207 */ /* 0x041fe40005800000 */
[----:B------:R-:W-:Y:S01]  /*1e690*/  SEL R21, R10, R20, !P3 ;  /* 0x000000140a157207 */ /* 0x000fe20005800000 */
[----:B------:R-:W-:Y:S02]  /*1e6a0*/  IMAD.MOV.U32 R20, RZ, RZ, R65 ;  /* 0x000000ffff147224 */ /* 0x000fe400078e0041 */
[----:B------:R-:W-:Y:S01]  /*1e6b0*/  IMAD R22, R22, UR11, RZ ;  /* 0x0000000b16167c24 */ /* 0x000fe2000f8e02ff */
[----:B------:R-:W-:Y:S01]  /*1e6c0*/  PRMT R53, RZ, 0x7610, R53 ;  /* 0x00007610ff357816 */ /* 0x000fe20000000035 */
[----:B------:R-:W-:Y:S01]  /*1e6d0*/  IMAD R21, R21, UR7, RZ ;  /* 0x0000000715157c24 */ /* 0x000fe2000f8e02ff */
[----:B------:R-:W-:Y:S01]  /*1e6e0*/  PRMT R52, RZ, 0x7610, R52 ;  /* 0x00007610ff347816 */ /* 0x000fe20000000034 */
[----:B------:R-:W0:Y:S01]  /*1e6f0*/  LDCU UR7, c[0x0][0x3b0] ;  /* 0x00007600ff0777ac */ /* 0x000e220008000800 */
[----:B------:R-:W-:-:S02]  /*1e700*/  LEA R23, P6, R22, R6, 0x1 ;  /* 0x0000000616177211 */ /* 0x000fc400078c08ff */
[----:B------:R-:W-:Y:S01]  /*1e710*/  PRMT R51, RZ, 0x7610, R51 ;  /* 0x00007610ff337816 */ /* 0x000fe20000000033 */
[----:B------:R-:W0:Y:S01]  /*1e720*/  LDCU UR11, c[0x0][0x3b0] ;  /* 0x00007600ff0b77ac */ /* 0x000e220008000800 */
[----:B--2---:R-:W-:-:S13]  /*1e730*/  ISETP.GT.U32.AND P5, PT, R7, R66, PT ;  /* 0x000000420700720c */ /* 0x004fda0003fa4070 */
[----:B------:R-:W-:-:S05]  /*1e740*/  @!P5 IMAD.IADD R66, R66, 0x1, -R7 ;  /* 0x000000014242d824 */ /* 0x000fca00078e0a07 */
[----:B------:R-:W-:Y:S02]  /*1e750*/  ISETP.GT.U32.AND P4, PT, R7, R66, PT ;  /* 0x000000420700720c */ /* 0x000fe40003f84070 */
[----:B---3--:R-:W-:Y:S02]  /*1e760*/  ISETP.GE.AND P5, PT, R12, RZ, PT ;  /* 0x000000ff0c00720c */ /* 0x008fe40003fa6270 */
[----:B------:R-:W2:Y:S04]  /*1e770*/  LDL R12, [R1+0xd68] ;  /* 0x000d6800010c7983 */ /* 0x000ea80000100800 */
[----:B------:R-:W3:Y:S05]  /*1e780*/  LDL.LU R125, [R1+0x2f8] ;  /* 0x0002f800017d7983 */ /* 0x000eea0000300800 */
[----:B------:R-:W-:Y:S01]  /*1e790*/  @!P4 IMAD.IADD R66, R66, 0x1, -R7 ;  /* 0x000000014242c824 */ /* 0x000fe200078e0a07 */
[----:B------:R-:W3:Y:S01]  /*1e7a0*/  LDL.LU R4, [R1+0x304] ;  /* 0x0003040001047983 */ /* 0x000ee20000300800 */
[----:B------:R-:W-:Y:S01]  /*1e7b0*/  @!P5 IMAD.MOV R20, RZ, RZ, -R20 ;  /* 0x000000ffff14d224 */ /* 0x000fe200078e0a14 */
[----:B------:R-:W-:-:S02]  /*1e7c0*/  LEA R2, P5, R21, R6, 0x1 ;  /* 0x0000000615027211 */ /* 0x000fc400078a08ff */
[----:B------:R-:W-:Y:S04]  /*1e7d0*/  STL [R1+0x2d4], R23 ;  /* 0x0002d41701007387 */ /* 0x000fe80000100800 */
[----:B------:R0:W-:Y:S01]  /*1e7e0*/  STL [R1+0x2dc], R2 ;  /* 0x0002dc0201007387 */ /* 0x0001e20000100800 */
[----:B----4-:R-:W-:-:S03]  /*1e7f0*/  ISETP.GE.AND P4, PT, R9, RZ, PT ;  /* 0x000000ff0900720c */ /* 0x010fc60003f86270 */
[----:B------:R-:W4:Y:S01]  /*1e800*/  LDL R9, [R1+0xd6c] ;  /* 0x000d6c0001097983 */ /* 0x000f220000100800 */
[----:B------:R-:W-:Y:S02]  /*1e810*/  ISETP.GT.U32.AND P0, PT, R7, R67, PT ;  /* 0x000000430700720c */ /* 0x000fe40003f04070 */
[-C--:B------:R-:W-:Y:S02]  /*1e820*/  LEA.HI.X.SX32 R65, R22, R5.reuse, 0x1, P6 ;  /* 0x0000000516417211 */ /* 0x080fe400030f0eff */
[----:B------:R-:W-:Y:S02]  /*1e830*/  LEA.HI.X.SX32 R3, R21, R5, 0x1, P5 ;  /* 0x0000000515037211 */ /* 0x000fe400028f0eff */
[----:B------:R-:W-:Y:S01]  /*1e840*/  SEL R22, R10, R20, !P3 ;  /* 0x000000140a167207 */ /* 0x000fe20005800000 */
[----:B------:R-:W-:Y:S02]  /*1e850*/  @P2 IMAD.MOV.U32 R20, RZ, RZ, R23 ;  /* 0x000000ffff142224 */ /* 0x000fe400078e0017 */
[----:B------:R-:W-:-:S04]  /*1e860*/  @P2 IMAD.MOV.U32 R21, RZ, RZ, R65 ;  /* 0x000000ffff152224 */ /* 0x000fc800078e0041 */
[----:B------:R-:W-:Y:S01]  /*1e870*/  @!P0 IMAD.IADD R67, R67, 0x1, -R7 ;  /* 0x0000000143438824 */ /* 0x000fe200078e0a07 */
[----:B------:R0:W4:Y:S04]  /*1e880*/  @P2 LDG.E.U16 R53, desc[UR16][R20.64] ;  /* 0x0000001014352981 */ /* 0x000128000c1e1500 */
[C---:B------:R-:W-:Y:S02]  /*1e890*/  ISETP.GT.U32.AND P0, PT, R7.reuse, R67, PT ;  /* 0x000000430700720c */ /* 0x040fe40003f04070 */
[----:B------:R-:W-:Y:S01]  /*1e8a0*/  ISETP.GT.U32.AND P6, PT, R7, R11, PT ;  /* 0x0000000b0700720c */ /* 0x000fe20003fc4070 */
[----:B0-----:R-:W-:Y:S02]  /*1e8b0*/  @P2 IMAD.MOV.U32 R20, RZ, RZ, R2 ;  /* 0x000000ffff142224 */ /* 0x001fe400078e0002 */
[----:B------:R-:W-:-:S02]  /*1e8c0*/  @P2 IMAD.MOV.U32 R21, RZ, RZ, R3 ;  /* 0x000000ffff152224 */ /* 0x000fc400078e0003 */
[----:B-1----:R-:W-:Y:S01]  /*1e8d0*/  IMAD R22, R22, UR10, RZ ;  /* 0x0000000a16167c24 */ /* 0x002fe2000f8e02ff */
[----:B------:R-:W-:Y:S01]  /*1e8e0*/  STL [R1+0x2d0], R65 ;  /* 0x0002d04101007387 */ /* 0x000fe20000100800 */
[----:B------:R-:W-:-:S04]  /*1e8f0*/  PRMT R50, RZ, 0x7610, R50 ;  /* 0x00007610ff327816 */ /* 0x000fc80000000032 */
[----:B------:R-:W-:Y:S01]  /*1e900*/  @!P0 IMAD.IADD R67, R67, 0x1, -R7 ;  /* 0x0000000143438824 */ /* 0x000fe200078e0a07 */
[----:B------:R-:W0:Y:S01]  /*1e910*/  LDCU UR10, c[0x0][0x3b0] ;  /* 0x00007600ff0a77ac */ /* 0x000e220008000800 */
[----:B------:R1:W4:Y:S04]  /*1e920*/  @P2 LDG.E.U16 R52, desc[UR16][R20.64] ;  /* 0x0000001014342981 */ /* 0x000328000c1e1500 */
[----:B------:R0:W-:Y:S01]  /*1e930*/  STL [R1+0x2d8], R3 ;  /* 0x0002d80301007387 */ /* 0x0001e20000100800 */
[----:B-1----:R-:W-:-:S04]  /*1e940*/  IMAD.MOV.U32 R20, RZ, RZ, R66 ;  /* 0x000000ffff147224 */ /* 0x002fc800078e0042 */
[----:B------:R-:W-:Y:S01]  /*1e950*/  @!P4 IMAD.MOV R20, RZ, RZ, -R20 ;  /* 0x000000ffff14c224 */ /* 0x000fe200078e0a14 */
[----:B------:R-:W-:Y:S01]  /*1e960*/  LEA R2, P4, R22, R6, 0x1 ;  /* 0x0000000616027211 */ /* 0x000fe200078808ff */
[----:B------:R-:W-:-:S03]  /*1e970*/  @!P6 IMAD.IADD R11, R11, 0x1, -R7 ;  /* 0x000000010b0be824 */ /* 0x000fc600078e0a07 */
[----:B------:R-:W-:Y:S02]  /*1e980*/  SEL R21, R10, R20, !P3 ;  /* 0x000000140a157207 */ /* 0x000fe40005800000 */
[----:B0-----:R-:W-:Y:S01]  /*1e990*/  LEA.HI.X.SX32 R3, R22, R5, 0x1, P4 ;  /* 0x0000000516037211 */ /* 0x001fe200020f0eff */
[----:B------:R-:W-:Y:S02]  /*1e9a0*/  IMAD.MOV.U32 R20, RZ, RZ, R67 ;  /* 0x000000ffff147224 */ /* 0x000fe400078e0043 */
        /* <DEDUP_REMOVED lines=11> */
[----:B---3--:R-:W-:-:S03]  /*1ea60*/  ISETP.GT.U32.AND P0, PT, R7, R125, PT ;  /* 0x0000007d0700720c */ /* 0x008fc60003f04070 */
[----:B------:R3:W-:Y:S04]  /*1ea70*/  STL [R1+0x2e4], R2 ;  /* 0x0002e40201007387 */ /* 0x0007e80000100800 */
[----:B------:R0:W-:Y:S03]  /*1ea80*/  STL [R1+0x2e0], R3 ;  /* 0x0002e00301007387 */ /* 0x0001e60000100800 */
[----:B------:R-:W-:Y:S01]  /*1ea90*/  @!P5 IMAD.MOV R20, RZ, RZ, -R20 ;  /* 0x000000ffff14d224 */ /* 0x000fe200078e0a14 */
[----:B------:R-:W2:Y:S01]  /*1eaa0*/  LDL R65, [R1+0xd7c] ;  /* 0x000d7c0001417983 */ /* 0x000ea20000100800 */
[----:B---3--:R-:W-:-:S03]  /*1eab0*/  LEA R2, P5, R21, R6, 0x1 ;  /* 0x0000000615027211 */ /* 0x008fc600078a08ff */
[----:B------:R-:W3:Y:S01]  /*1eac0*/  LDL.LU R66, [R1+0x314] ;  /* 0x0003140001427983 */ /* 0x000ee20000300800 */
[----:B------:R-:W-:-:S03]  /*1ead0*/  SEL R20, R10, R20, !P3 ;  /* 0x000000140a147207 */ /* 0x000fc60005800000 */
[----:B------:R-:W3:Y:S01]  /*1eae0*/  LDL R67, [R1+0xd54] ;  /* 0x000d540001437983 */ /* 0x000ee20000100800 */
[----:B0-----:R-:W-:Y:S01]  /*1eaf0*/  LEA.HI.X.SX32 R3, R21, R5, 0x1, P5 ;  /* 0x0000000515037211 */ /* 0x001fe200028f0eff */
[----:B-1----:R-:W-:Y:S01]  /*1eb00*/  IMAD R22, R20, UR7, RZ ;  /* 0x0000000714167c24 */ /* 0x002fe2000f8e02ff */
[----:B------:R-:W-:Y:S01]  /*1eb10*/  ISETP.GT.U32.AND P4, PT, R7, R4, PT ;  /* 0x000000040700720c */ /* 0x000fe20003f84070 */
[----:B------:R-:W-:Y:S01]  /*1eb20*/  @P2 IMAD.MOV.U32 R20, RZ, RZ, R2 ;  /* 0x000000ffff142224 */ /* 0x000fe200078e0002 */
[----:B------:R0:W-:Y:S01]  /*1eb30*/  STL [R1+0x2ec], R2 ;  /* 0x0002ec0201007387 */ /* 0x0001e20000100800 */
[----:B------:R-:W-:Y:S01]  /*1eb40*/  @P2 IMAD.MOV.U32 R21, RZ, RZ, R3 ;  /* 0x000000ffff152224 */ /* 0x000fe200078e0003 */
[----:B------:R-:W1:Y:S01]  /*1eb50*/  LDCU UR7, c[0x0][0x3b0] ;  /* 0x00007600ff0777ac */ /* 0x000e620008000800 */
[----:B------:R-:W-:-:S03]  /*1eb60*/  @!P0 IMAD.IADD R125, R125, 0x1, -R7 ;  /* 0x000000017d7d8824 */ /* 0x000fc600078e0a07 */
[----:B------:R0:W3:Y:S01]  /*1eb70*/  @P2 LDG.E.U16 R50, desc[UR16][R20.64] ;  /* 0x0000001014322981 */ /* 0x0000e2000c1e1500 */
[----:B----4-:R-:W-:-:S03]  /*1eb80*/  ISETP.GE.AND P0, PT, R9, RZ, PT ;  /* 0x000000ff0900720c */ /* 0x010fc60003f06270 */
[----:B------:R-:W4:Y:S04]  /*1eb90*/  LDL.LU R9, [R1+0x310] ;  /* 0x0003100001097983 */ /* 0x000f280000300800 */
[----:B------:R1:W-:Y:S01]  /*1eba0*/  STL [R1+0x2e8], R3 ;  /* 0x0002e80301007387 */ /* 0x0003e20000100800 */
[----:B0-----:R-:W-:-:S03]  /*1ebb0*/  IMAD.MOV.U32 R20, RZ, RZ, R11 ;  /* 0x000000ffff147224 */ /* 0x001fc600078e000b */
[----:B------:R-:W4:Y:S01]  /*1ebc0*/  LDL R11, [R1+0xd64] ;  /* 0x000d6400010b7983 */ /* 0x000f220000100800 */
[----:B------:R-:W-:Y:S01]  /*1ebd0*/  @!P4 IMAD.IADD R4, R4, 0x1, -R7 ;  /* 0x000000010404c824 */ /* 0x000fe200078e0a07 */
[----:B------:R-:W-:Y:S01]  /*1ebe0*/  LEA R2, P6, R22, R6, 0x1 ;  /* 0x0000000616027211 */ /* 0x000fe200078c08ff */
[----:B------:R-:W-:-:S03]  /*1ebf0*/  @!P0 IMAD.MOV R20, RZ, RZ, -R20 ;  /* 0x000000ffff148224 */ /* 0x000fc600078e0a14 */
[C---:B------:R-:W-:Y:S02]  /*1ec00*/  ISETP.GT.U32.AND P4, PT, R7.reuse, R4, PT ;  /* 0x000000040700720c */ /* 0x040fe40003f84070 */
[----:B------:R-:W-:Y:S02]  /*1ec10*/  ISETP.GT.U32.AND P5, PT, R7, R125, PT ;  /* 0x0000007d0700720c */ /* 0x000fe40003fa4070 */
[----:B-1----:R-:W-:Y:S02]  /*1ec20*/  LEA.HI.X.SX32 R3, R22, R5, 0x1, P6 ;  /* 0x0000000516037211 */ /* 0x002fe400030f0eff */
[----:B------:R-:W-:Y:S01]  /*1ec30*/  SEL R22, R10, R20, !P3 ;  /* 0x000000140a167207 */ /* 0x000fe20005800000 */
[----:B------:R-:W-:-:S04]  /*1ec40*/  @P2 IMAD.MOV.U32 R20, RZ, RZ, R2 ;  /* 0x000000ffff142224 */ /* 0x000fc800078e0002 */
[----:B------:R-:W-:Y:S01]  /*1ec50*/  IMAD R22, R22, UR10, RZ ;  /* 0x0000000a16167c24 */ /* 0x000fe2000f8e02ff */
[----:B------:R0:W-:Y:S01]  /*1ec60*/  STL [R1+0x2f4], R2 ;  /* 0x0002f40201007387 */ /* 0x0001e20000100800 */
[----:B------:R-:W-:Y:S01]  /*1ec70*/  @P2 IMAD.MOV.U32 R21, RZ, RZ, R3 ;  /* 0x000000ffff152224 */ /* 0x000fe200078e0003 */
[----:B------:R-:W1:Y:S01]  /*1ec80*/  LDCU UR10, c[0x0][0x3b0] ;  /* 0x00007600ff0a77ac */ /* 0x000e620008000800 */
[--C-:B------:R-:W-:Y:S01]  /*1ec90*/  @!P4 IMAD.IADD R4, R4, 0x1, -R7.reuse ;  /* 0x000000010404c824 */ /* 0x100fe200078e0a07 */
[----:B------:R1:W-:Y:S01]  /*1eca0*/  STL [R1+0x2f0], R3 ;  /* 0x0002f00301007387 */ /* 0x0003e20000100800 */
[----:B------:R-:W-:-:S03]  /*1ecb0*/  @!P5 IMAD.IADD R125, R125, 0x1, -R7 ;  /* 0x000000017d7dd824 */ /* 0x000fc600078e0a07 */
[----:B------:R1:W4:Y:S01]  /*1ecc0*/  @P2 LDG.E.U16 R49, desc[UR16][R20.64] ;  /* 0x0000001014312981 */ /* 0x000322000c1e1500 */
[----:B0-----:R-:W-:-:S04]  /*1ecd0*/  LEA R2, P4, R22, R6, 0x1 ;  /* 0x0000000616027211 */ /* 0x001fc800078808ff */
[----:B-1----:R-:W-:Y:S01]  /*1ece0*/  LEA.HI.X.SX32 R20, R22, R5, 0x1, P4 ;  /* 0x0000000516147211 */ /* 0x002fe200020f0eff */
[----:B------:R-:W-:-:S04]  /*1ecf0*/  IMAD.MOV.U32 R21, RZ, RZ, R125 ;  /* 0x000000ffff157224 */ /* 0x000fc800078e007d */
[----:B------:R-:W-:Y:S02]  /*1ed00*/  @P2 IMAD.MOV.U32 R23, RZ, RZ, R20 ;  /* 0x000000ffff172224 */ /* 0x000fe400078e0014 */
[----:B------:R-:W-:-:S05]  /*1ed10*/  @P2 IMAD.MOV.U32 R22, RZ, RZ, R2 ;  /* 0x000000ffff162224 */ /* 0x000fca00078e0002 */
[----:B------:R0:W4:Y:S01]  /*1ed20*/  @P2 LDG.E.U16 R48, desc[UR16][R22.64] ;  /* 0x0000001016302981 */ /* 0x000122000c1e1500 */
[----:B--2---:R-:W-:Y:S02]  /*1ed30*/  ISETP.GT.U32.AND P0, PT, R7, R12, PT ;  /* 0x0000000c0700720c */ /* 0x004fe40003f04070 */
[----:B------:R-:W-:-:S11]  /*1ed40*/  ISETP.GE.AND P6, PT, R65, RZ, PT ;  /* 0x000000ff4100720c */ /* 0x000fd60003fc6270 */
[----:B------:R-:W-:Y:S01]  /*1ed50*/  @!P0 IMAD.IADD R12, R12, 0x1, -R7 ;  /* 0x000000010c0c8824 */ /* 0x000fe200078e0a07 */
[----:B------:R-:W2:Y:S04]  /*1ed60*/  LDL R65, [R1+0xd60] ;  /* 0x000d600001417983 */ /* 0x000ea80000100800 */
[----:B------:R-:W2:Y:S01]  /*1ed70*/  LDL.LU R3, [R1+0x320] ;  /* 0x0003200001037983 */ /* 0x000ea20000300800 */
[----:B---3--:R-:W-:-:S03]  /*1ed80*/  ISETP.GE.AND P0, PT, R67, RZ, PT ;  /* 0x000000ff4300720c */ /* 0x008fc60003f06270 */
[----:B------:R-:W-:Y:S01]  /*1ed90*/  STL [R1+0x2fc], R2 ;  /* 0x0002fc0201007387 */ /* 0x000fe20000100800 */
[C---:B------:R-:W-:Y:S01]  /*1eda0*/  ISETP.GT.U32.AND P4, PT, R7.reuse, R12, PT ;  /* 0x0000000c0700720c */ /* 0x040fe20003f84070 */
[----:B------:R-:W-:Y:S02]  /*1edb0*/  @!P6 IMAD.MOV R21, RZ, RZ, -R21 ;  /* 0x000000ffff15e224 */ /* 0x000fe400078e0a15 */
[----:B------:R1:W-:Y:S04]  /*1edc0*/  STL [R1+0x2f8], R20 ;  /* 0x0002f81401007387 */ /* 0x0003e80000100800 */
[----:B------:R-:W3:Y:S01]  /*1edd0*/  LDL.LU R67, [R1+0x328] ;  /* 0x0003280001437983 */ /* 0x000ee20000300800 */
[----:B------:R-:W-:Y:S02]  /*1ede0*/  SEL R21, R10, R21, !P3 ;  /* 0x000000150a157207 */ /* 0x000fe40005800000 */
[----:B----4-:R-:W-:Y:S01]  /*1edf0*/  ISETP.GT.U32.AND P6, PT, R7, R9, PT ;  /* 0x000000090700720c */ /* 0x010fe20003fc4070 */
[----:B-1----:R-:W-:-:S04]  /*1ee00*/  IMAD.MOV.U32 R20, RZ, RZ, R4 ;  /* 0x000000ffff147224 */ /* 0x002fc800078e0004 */
[----:B------:R-:W-:Y:S01]  /*1ee10*/  @!P0 IMAD.MOV R20, RZ, RZ, -R20 ;  /* 0x000000ffff148224 */ /* 0x000fe200078e0a14 */
[----:B------:R-:W-:Y:S02]  /*1ee20*/  ISETP.GE.AND P0, PT, R11, RZ, PT ;  /* 0x000000ff0b00720c */ /* 0x000fe40003f06270 */
[----:B------:R-:W4:Y:S01]  /*1ee30*/  LDL R11, [R1+0xd48] ;  /* 0x000d4800010b7983 */ /* 0x000f220000100800 */
[----:B0-----:R-:W-:Y:S02]  /*1ee40*/  IMAD R22, R21, UR7, RZ ;  /* 0x0000000715167c24 */ /* 0x001fe4000f8e02ff */
[--C-:B------:R-:W-:Y:S02]  /*1ee50*/  @!P4 IMAD.IADD R12, R12, 0x1, -R7.reuse ;  /* 0x000000010c0cc824 */ /* 0x100fe400078e0a07 */
[----:B------:R-:W-:Y:S01]  /*1ee60*/  @!P6 IMAD.IADD R9, R9, 0x1, -R7 ;  /* 0x000000010909e824 */ /* 0x000fe200078e0a07 */
[C---:B------:R-:W-:Y:S01]  /*1ee70*/  LEA R4, P6, R22.reuse, R6, 0x1 ;  /* 0x0000000616047211 */ /* 0x040fe200078c08ff */
[----:B------:R-:W-:Y:S01]  /*1ee80*/  IMAD.MOV.U32 R21, RZ, RZ, R12 ;  /* 0x000000ffff157224 */ /* 0x000fe200078e000c */
[----:B------:R-:W-:Y:S01]  /*1ee90*/  ISETP.GT.U32.AND P5, PT, R7, R66, PT ;  /* 0x000000420700720c */ /* 0x000fe20003fa4070 */
[----:B------:R-:W0:Y:S01]  /*1eea0*/  LDCU UR7, c[0x0][0x3b0] ;  /* 0x00007600ff0777ac */ /* 0x000e220008000800 */
[----:B------:R-:W-:Y:S01]  /*1eeb0*/  LEA.HI.X.SX32 R12, R22, R5, 0x1, P6 ;  /* 0x00000005160c7211 */ /* 0x000fe200030f0eff */
[----:B------:R1:W-:Y:S01]  /*1eec0*/  STL [R1+0x304], R4 ;  /* 0x0003040401007387 */ /* 0x0003e20000100800 */
[----:B------:R-:W-:-:S03]  /*1eed0*/  @P2 IMAD.MOV.U32 R22, RZ, RZ, R4 ;  /* 0x000000ffff162224 */ /* 0x000fc600078e0004 */
[----:B------:R0:W-:Y:S04]  /*1eee0*/  STL [R1+0x300], R12 ;  /* 0x0003000c01007387 */ /* 0x0001e80000100800 */
[----:B-1----:R-:W3:Y:S02]  /*1eef0*/  LDL R4, [R1+0xd4c] ;  /* 0x000d4c0001047983 */ /* 0x002ee40000100800 */
[----:B------:R-:W-:-:S05]  /*1ef00*/  @!P5 IMAD.IADD R66, R66, 0x1, -R7 ;  /* 0x000000014242d824 */ /* 0x000fca00078e0a07 */
[----:B------:R-:W-:Y:S02]  /*1ef10*/  ISETP.GT.U32.AND P5, PT, R7, R66, PT ;  /* 0x000000420700720c */ /* 0x000fe40003fa4070 */
[----:B------:R-:W-:Y:S01]  /*1ef20*/  SEL R20, R10, R20, !P3 ;  /* 0x000000140a147207 */ /* 0x000fe20005800000 */
[----:B------:R-:W-:-:S04]  /*1ef30*/  @!P0 IMAD.MOV R21, RZ, RZ, -R21 ;  /* 0x000000ffff158224 */ /* 0x000fc800078e0a15 */
[----:B------:R-:W-:Y:S01]  /*1ef40*/  IMAD R20, R20, UR10, RZ ;  /* 0x0000000a14147c24 */ /* 0x000fe2000f8e02ff */
[----:B------:R-:W-:Y:S01]  /*1ef50*/  PRMT R47, RZ, 0x7610, R47 ;  /* 0x00007610ff2f7816 */ /* 0x000fe2000000002f */
[----:B------:R-:W-:Y:S01]  /*1ef60*/  @P2 IMAD.MOV.U32 R23, RZ, RZ, R12 ;  /* 0x000000ffff172224 */ /* 0x000fe200078e000c */
[----:B------:R-:W-:Y:S01]  /*1ef70*/  ISETP.GT.U32.AND P6, PT, R7, R9, PT ;  /* 0x000000090700720c */ /* 0x000fe20003fc4070 */
[----:B------:R-:W1:Y:S02]  /*1ef80*/  LDCU UR10, c[0x0][0x3b0] ;  /* 0x00007600ff0a77ac */ /* 0x000e640008000800 */
[----:B------:R-:W-:Y:S01]  /*1ef90*/  @!P5 IMAD.IADD R66, R66, 0x1, -R7 ;  /* 0x000000014242d824 */ /* 0x000fe200078e0a07 */
[C---:B------:R-:W-:Y:S01]  /*1efa0*/  LEA R2, P0, R20.reuse, R6, 0x1 ;  /* 0x0000000614027211 */ /* 0x040fe200078008ff */
[----:B------:R1:W3:Y:S03]  /*1efb0*/  @P2 LDG.E.U16 R47, desc[UR16][R22.64] ;  /* 0x00000010162f2981 */ /* 0x0002e6000c1e1500 */
[----:B0-----:R-:W-:Y:S01]  /*1efc0*/  LEA.HI.X.SX32 R12, R20, R5, 0x1, P0 ;  /* 0x00000005140c7211 */ /* 0x001fe200000f0eff */
[----:B------:R-:W-:Y:S01]  /*1efd0*/  IMAD.MOV.U32 R20, RZ, RZ, R66 ;  /* 0x000000ffff147224 */ /* 0x000fe200078e0042 */
[----:B------:R-:W-:Y:S01]  /*1efe0*/  PRMT R46, RZ, 0x7610, R46 ;  /* 0x00007610ff2e7816 */ /* 0x000fe2000000002e */
[----:B-1----:R-:W-:-:S02]  /*1eff0*/  @P2 IMAD.MOV.U32 R22, RZ, RZ, R2 ;  /* 0x000000ffff162224 */ /* 0x002fc400078e0002 */
[----:B------:R-:W-:Y:S02]  /*1f000*/  @P2 IMAD.MOV.U32 R23, RZ, RZ, R12 ;  /* 0x000000ffff172224 */ /* 0x000fe400078e000c */
[----:B------:R-:W-:-:S03]  /*1f010*/  @!P6 IMAD.IADD R9, R9, 0x1, -R7 ;  /* 0x000000010909e824 */ /* 0x000fc600078e0a07 */
[----:B------:R0:W3:Y:S02]  /*1f020*/  @P2 LDG.E.U16 R46, desc[UR16][R22.64] ;  /* 0x00000010162e2981 */ /* 0x0000e4000c1e1500 */
[----:B0-----:R-:W-:-:S05]  /*1f030*/  SEL R22, R10, R21, !P3 ;  /* 0x000000150a167207 */ /* 0x001fca0005800000 */
[----:B------:R-:W-:Y:S01]  /*1f040*/  IMAD R22, R22, UR11, RZ ;  /* 0x0000000b16167c24 */ /* 0x000fe2000f8e02ff */
[----:B------:R-:W-:Y:S01]  /*1f050*/  PRMT R45, RZ, 0x7610, R45 ;  /* 0x00007610ff2d7816 */ /* 0x000fe2000000002d */
[----:B------:R-:W0:Y:S01]  /*1f060*/  LDCU UR11, c[0x0][0x3b0] ;  /* 0x00007600ff0b77ac */ /* 0x000e220008000800 */
[----:B--2---:R-:W-:Y:S02]  /*1f070*/  ISETP.GE.AND P4, PT, R65, RZ, PT ;  /* 0x000000ff4100720c */ /* 0x004fe40003f86270 */
[----:B------:R-:W2:Y:S01]  /*1f080*/  LDL.LU R65, [R1+0x330] ;  /* 0x0003300001417983 */ /* 0x000ea20000300800 */
[----:B------:R-:W-:-:S03]  /*1f090*/  ISETP.GT.U32.AND P5, PT, R7, R3, PT ;  /* 0x000000030700720c */ /* 0x000fc60003fa4070 */
[----:B------:R1:W-:Y:S04]  /*1f0a0*/  STL [R1+0x30c], R2 ;  /* 0x00030c0201007387 */ /* 0x0003e80000100800 */
[----:B------:R0:W-:Y:S03]  /*1f0b0*/  STL [R1+0x308], R12 ;  /* 0x0003080c01007387 */ /* 0x0001e60000100800 */
[----:B------:R-:W-:Y:S01]  /*1f0c0*/  @!P4 IMAD.MOV R20, RZ, RZ, -R20 ;  /* 0x000000ffff14c224 */ /* 0x000fe200078e0a14 */
[----:B------:R-:W2:Y:S02]  /*1f0d0*/  LDL R66, [R1+0xd30] ;  /* 0x000d300001427983 */ /* 0x000ea40000100800 */
[----:B------:R-:W-:-:S02]  /*1f0e0*/  @!P5 IMAD.IADD R3, R3, 0x1, -R7 ;  /* 0x000000010303d824 */ /* 0x000fc400078e0a07 */
[----:B------:R-:W-:-:S03]  /*1f0f0*/  SEL R21, R10, R20, !P3 ;  /* 0x000000140a157207 */ /* 0x000fc60005800000 */
[----:B------:R-:W-:Y:S02]  /*1f100*/  ISETP.GT.U32.AND P4, PT, R7, R3, PT ;  /* 0x000000030700720c */ /* 0x000fe40003f84070 */
[----:B----4-:R-:W-:Y:S02]  /*1f110*/  ISETP.GE.AND P5, PT, R11, RZ, PT ;  /* 0x000000ff0b00720c */ /* 0x010fe40003fa6270 */
[----:B------:R-:W4:Y:S01]  /*1f120*/  LDL.LU R11, [R1+0x338] ;  /* 0x00033800010b7983 */ /* 0x000f220000300800 */
[----:B------:R-:W-:Y:S02]  /*1f130*/  IMAD.MOV.U32 R20, RZ, RZ, R9 ;  /* 0x000000ffff147224 */ /* 0x000fe400078e0009 */
[----:B------:R-:W-:Y:S01]  /*1f140*/  IMAD R21, R21, UR7, RZ ;  /* 0x0000000715157c24 */ /* 0x000fe2000f8e02ff */
[-C--:B------:R-:W-:Y:S01]  /*1f150*/  LEA R9, P6, R22, R6.reuse, 0x1 ;  /* 0x0000000616097211 */ /* 0x080fe200078c08ff */
[----:B-1----:R-:W4:Y:S04]  /*1f160*/  LDL.LU R2, [R1+0x344] ;  /* 0x0003440001027983 */ /* 0x002f280000300800 */
[----:B------:R-:W-:Y:S01]  /*1f170*/  @!P4 IMAD.IADD R3, R3, 0x1, -R7 ;  /* 0x000000010303c824 */ /* 0x000fe200078e0a07 */
[----:B---3--:R-:W-:Y:S01]  /*1f180*/  ISETP.GT.U32.AND P0, PT, R7, R67, PT ;  /* 0x000000430700720c */ /* 0x008fe20003f04070 */
[----:B------:R-:W1:Y:S01]  /*1f190*/  LDCU UR7, c[0x0][0x3b0] ;  /* 0x00007600ff0777ac */ /* 0x000e620008000800 */
[----:B------:R-:W-:Y:S01]  /*1f1a0*/  @!P5 IMAD.MOV R20, RZ, RZ, -R20 ;  /* 0x000000ffff14d224 */ /* 0x000fe200078e0a14 */
[----:B------:R-:W-:Y:S01]  /*1f1b0*/  LEA R23, P5, R21, R6, 0x1 ;  /* 0x0000000615177211 */ /* 0x000fe200078a08ff */
[----:B------:R-:W-:Y:S04]  /*1f1c0*/  STL [R1+0x314], R9 ;  /* 0x0003140901007387 */ /* 0x000fe80000100800 */
[----:B------:R-:W-:Y:S01]  /*1f1d0*/  STL [R1+0x31c], R23 ;  /* 0x00031c1701007387 */ /* 0x000fe20000100800 */
[----:B------:R-:W-:-:S03]  /*1f1e0*/  ISETP.GE.AND P4, PT, R4, RZ, PT ;  /* 0x000000ff0400720c */ /* 0x000fc60003f86270 */
[----:B------:R-:W3:Y:S01]  /*1f1f0*/  LDL R4, [R1+0xd34] ;  /* 0x000d340001047983 */ /* 0x000ee20000100800 */
[-C--:B0-----:R-:W-:Y:S02]  /*1f200*/  LEA.HI.X.SX32 R12, R22, R5.reuse, 0x1, P6 ;  /* 0x00000005160c7211 */ /* 0x081fe400030f0eff */
[----:B------:R-:W-:Y:S02]  /*1f210*/  LEA.HI.X.SX32 R125, R21, R5, 0x1, P5 ;  /* 0x00000005157d7211 */ /* 0x000fe400028f0eff */
[----:B------:R-:W-:Y:S01]  /*1f220*/  SEL R22, R10, R20, !P3 ;  /* 0x000000140a167207 */ /* 0x000fe20005800000 */
[----:B------:R-:W-:Y:S02]  /*1f230*/  @P2 IMAD.MOV.U32 R20, RZ, RZ, R9 ;  /* 0x000000ffff142224 */ /* 0x000fe400078e0009 */
[----:B------:R-:W-:Y:S02]  /*1f240*/  @P2 IMAD.MOV.U32 R21, RZ, RZ, R12 ;  /* 0x000000ffff152224 */ /* 0x000fe400078e000c */
[----:B------:R-:W-:Y:S01]  /*1f250*/  @!P0 IMAD.IADD R67, R67, 0x1, -R7 ;  /* 0x0000000143438824 */ /* 0x000fe200078e0a07 */
[----:B------:R-:W-:-:S02]  /*1f260*/  PRMT R44, RZ, 0x7610, R44 ;  /* 0x00007610ff2c7816 */ /* 0x000fc4000000002c */
[----:B------:R0:W3:Y:S02]  /*1f270*/  @P2 LDG.E.U16 R45, desc[UR16][R20.64] ;  /* 0x00000010142d2981 */ /* 0x0000e4000c1e1500 */
[----:B------:R-:W-:Y:S01]  /*1f280*/  ISETP.GT.U32.AND P0, PT, R7, R67, PT ;  /* 0x000000430700720c */ /* 0x000fe20003f04070 */
[----:B0-----:R-:W-:Y:S02]  /*1f290*/  @P2 IMAD.MOV.U32 R20, RZ, RZ, R23 ;  /* 0x000000ffff142224 */ /* 0x001fe400078e0017 */
[----:B------:R-:W-:Y:S01]  /*1f2a0*/  @P2 IMAD.MOV.U32 R21, RZ, RZ, R125 ;  /* 0x000000ffff152224 */ /* 0x000fe200078e007d */
[----:B------:R0:W-:Y:S01]  /*1f2b0*/  STL [R1+0x310], R12 ;  /* 0x0003100c01007387 */ /* 0x0001e20000100800 */
[----:B------:R-:W-:Y:S01]  /*1f2c0*/  IMAD R22, R22, UR10, RZ ;  /* 0x0000000a16167c24 */ /* 0x000fe2000f8e02ff */
[----:B------:R-:W-:-:S07]  /*1f2d0*/  PRMT R43, RZ, 0x7610, R43 ;  /* 0x00007610ff2b7816 */ /* 0x000fce000000002b */
[----:B------:R-:W-:Y:S01]  /*1f2e0*/  @!P0 IMAD.IADD R67, R67, 0x1, -R7 ;  /* 0x0000000143438824 */ /* 0x000fe200078e0a07 */
[----:B------:R1:W3:Y:S01]  /*1f2f0*/  @P2 LDG.E.U16 R44, desc[UR16][R20.64] ;  /* 0x00000010142c2981 */ /* 0x0002e2000c1e1500 */
[----:B------:R-:W-:Y:S01]  /*1f300*/  PRMT R42, RZ, 0x7610, R42 ;  /* 0x00007610ff2a7816 */ /* 0x000fe2000000002a */
[----:B------:R-:W2:Y:S02]  /*1f310*/  LDCU UR10, c[0x0][0x3b0] ;  /* 0x00007600ff0a77ac */ /* 0x000ea40008000800 */
[----:B0-----:R-:W3:Y:S01]  /*1f320*/  LDL.LU R12, [R1+0xf60] ;  /* 0x000f6000010c7983 */ /* 0x001ee20000300800 */
[----:B-1----:R-:W-:-:S03]  /*1f330*/  IMAD.MOV.U32 R20, RZ, RZ, R3 ;  /* 0x000000ffff147224 */ /* 0x002fc600078e0003 */
[----:B------:R-:W3:Y:S01]  /*1f340*/  LDL.LU R9, [R1+0xf5c] ;  /* 0x000f5c0001097983 */ /* 0x000ee20000300800 */
[----:B------:R-:W-:-:S03]  /*1f350*/  @!P4 IMAD.MOV R20, RZ, RZ, -R20 ;  /* 0x000000ffff14c224 */ /* 0x000fc600078e0a14 */
[----:B------:R-:W-:Y:S01]  /*1f360*/  STL [R1+0x318], R125 ;  /* 0x0003187d01007387 */ /* 0x000fe20000100800 */
[----:B------:R-:W-:Y:S02]  /*1f370*/  LEA R3, P4, R22, R6, 0x1 ;  /* 0x0000000616037211 */ /* 0x000fe400078808ff */
[----:B------:R-:W-:Y:S02]  /*1f380*/  SEL R21, R10, R20, !P3 ;  /* 0x000000140a157207 */ /* 0x000fe40005800000 */
[----:B------:R-:W-:Y:S01]  /*1f390*/  LEA.HI.X.SX32 R23, R22, R5, 0x1, P4 ;  /* 0x0000000516177211 */ /* 0x000fe200020f0eff */
[----:B------:R-:W-:Y:S02]  /*1f3a0*/  @P2 IMAD.MOV.U32 R22, RZ, RZ, R3 ;  /* 0x000000ffff162224 */ /* 0x000fe400078e0003 */
[----:B------:R-:W-:Y:S02]  /*1f3b0*/  IMAD.MOV.U32 R20, RZ, RZ, R67 ;  /* 0x000000ffff147224 */ /* 0x000fe400078e0043 */
[----:B------:R-:W-:Y:S01]  /*1f3c0*/  IMAD R21, R21, UR12, RZ ;  /* 0x0000000c15157c24 */ /* 0x000fe2000f8e02ff */
[----:B------:R0:W3:Y:S01]  /*1f3d0*/  @P2 LDG.E.U16 R43, desc[UR16][R22.64] ;  /* 0x00000010162b2981 */ /* 0x0000e2000c1e1500 */
[----:B------:R-:W-:Y:S01]  /*1f3e0*/  PRMT R41, RZ, 0x7610, R41 ;  /* 0x00007610ff297816 */ /* 0x000fe20000000029 */
[----:B------:R-:W1:Y:S01]  /*1f3f0*/  LDCU UR12, c[0x0][0x3b0] ;  /* 0x00007600ff0c77ac */ /* 0x000e620008000800 */
[----:B--2---:R-:W-:-:S02]  /*1f400*/  ISETP.GT.U32.AND P6, PT, R7, R65, PT ;  /* 0x000000410700720c */ /* 0x004fc40003fc4070 */
[----:B------:R-:W-:Y:S02]  /*1f410*/  ISETP.GE.AND P5, PT, R66, RZ, PT ;  /* 0x000000ff4200720c */ /* 0x000fe40003fa6270 */
[----:B------:R-:W2:Y:S09]  /*1f420*/  LDL.LU R66, [R1+0x340] ;  /* 0x0003400001427983 */ /* 0x000eb20000300800 */
[----:B------:R-:W-:Y:S01]  /*1f430*/  @!P6 IMAD.IADD R65, R65, 0x1, -R7 ;  /* 0x000000014141e824 */ /* 0x000fe200078e0a07 */
[----:B------:R0:W-:Y:S04]  /*1f440*/  STL [R1+0x324], R3 ;  /* 0x0003240301007387 */ /* 0x0001e80000100800 */
[C---:B------:R-:W-:Y:S01]  /*1f450*/  ISETP.GT.U32.AND P6, PT, R7.reuse, R65, PT ;  /* 0x000000410700720c */ /* 0x040fe20003fc4070 */
[----:B------:R0:W-:Y:S01]  /*1f460*/  STL [R1+0x320], R23 ;  /* 0x0003201701007387 */ /* 0x0001e20000100800 */
[----:B----4-:R-:W-:-:S03]  /*1f470*/  ISETP.GT.U32.AND P0, PT, R7, R11, PT ;  /* 0x0000000b0700720c */ /* 0x010fc60003f04070 */
[----:B------:R-:W4:Y:S01]  /*1f480*/  LDL.LU R67, [R1+0x350] ;  /* 0x0003500001437983 */ /* 0x000f220000300800 */
[----:B------:R-:W-:Y:S01]  /*1f490*/  @!P5 IMAD.MOV R20, RZ, RZ, -R20 ;  /* 0x000000ffff14d224 */ /* 0x000fe200078e0a14 */
[----:B0-----:R-:W-:Y:S02]  /*1f4a0*/  LEA R3, P5, R21, R6, 0x1 ;  /* 0x0000000615037211 */ /* 0x001fe400078a08ff */
[----:B------:R-:W4:Y:S02]  /*1f4b0*/  LDL R23, [R1+0xd24] ;  /* 0x000d240001177983 */ /* 0x000f240000100800 */
[----:B------:R-:W-:Y:S02]  /*1f4c0*/  SEL R20, R10, R20, !P3 ;  /* 0x000000140a147207 */ /* 0x000fe40005800000 */
[----:B------:R-:W4:Y:S02]  /*1f4d0*/  LDL R125, [R1+0xd20] ;  /* 0x000d2000017d7983 */ /* 0x000f240000100800 */
[----:B------:R-:W-:-:S02]  /*1f4e0*/  @!P0 IMAD.IADD R11, R11, 0x1, -R7 ;  /* 0x000000010b0b8824 */ /* 0x000fc400078e0a07 */
[----:B------:R-:W-:Y:S02]  /*1f4f0*/  IMAD R22, R20, UR7, RZ ;  /* 0x0000000714167c24 */ /* 0x000fe4000f8e02ff */
[----:B------:R-:W-:Y:S01]  /*1f500*/  @!P6 IMAD.IADD R65, R65, 0x1, -R7 ;  /* 0x000000014141e824 */ /* 0x000fe200078e0a07 */
[----:B------:R0:W-:Y:S01]  /*1f510*/  STL [R1+0x32c], R3 ;  /* 0x00032c0301007387 */ /* 0x0001e20000100800 */
[----:B---3--:R-:W-:Y:S01]  /*1f520*/  ISETP.GE.AND P0, PT, R4, RZ, PT ;  /* 0x000000ff0400720c */ /* 0x008fe20003f06270 */
[----:B------:R-:W-:Y:S01]  /*1f530*/  @P2 IMAD.MOV.U32 R20, RZ, RZ, R3 ;  /* 0x000000ffff142224 */ /* 0x000fe200078e0003 */
[----:B------:R-:W-:Y:S01]  /*1f540*/  LEA.HI.X.SX32 R4, R21, R5, 0x1, P5 ;  /* 0x0000000515047211 */ /* 0x000fe200028f0eff */
[----:B------:R-:W3:Y:S04]  /*1f550*/  LDCU UR7, c[0x0][0x3b0] ;  /* 0x00007600ff0777ac */ /* 0x000ee80008000800 */
[----:B------:R-:W-:Y:S01]  /*1f560*/  @P2 IMAD.MOV.U32 R21, RZ, RZ, R4 ;  /* 0x000000ffff152224 */ /* 0x000fe200078e0004 */
[----:B------:R1:W-:Y:S04]  /*1f570*/  STL [R1+0x328], R4 ;  /* 0x0003280401007387 */ /* 0x0003e80000100800 */
[----:B------:R1:W3:Y:S01]  /*1f580*/  @P2 LDG.E.U16 R42, desc[UR16][R20.64] ;  /* 0x00000010142a2981 */ /* 0x0002e2000c1e1500 */
[----:B0-----:R-:W-:Y:S01]  /*1f590*/  LEA R3, P6, R22, R6, 0x1 ;  /* 0x0000000616037211 */ /* 0x001fe200078c08ff */
[----:B-1----:R-:W-:-:S02]  /*1f5a0*/  IMAD.MOV.U32 R20, RZ, RZ, R65 ;  /* 0x000000ffff147224 */ /* 0x002fc400078e0041 */
[----:B------:R-:W3:Y:S01]  /*1f5b0*/  LDL R65, [R1+0xd18] ;  /* 0x000d180001417983 */ /* 0x000ee20000100800 */
[----:B------:R-:W-:-:S03]  /*1f5c0*/  LEA.HI.X.SX32 R4, R22, R5, 0x1, P6 ;  /* 0x0000000516047211 */ /* 0x000fc600030f0eff */
[----:B------:R-:W-:Y:S02]  /*1f5d0*/  STL [R1+0x334], R3 ;  /* 0x0003340301007387 */ /* 0x000fe40000100800 */
[----:B------:R-:W-:Y:S02]  /*1f5e0*/  @P2 IMAD.MOV.U32 R21, RZ, RZ, R4 ;  /* 0x000000ffff152224 */ /* 0x000fe400078e0004 */
[----:B------:R0:W-:Y:S04]  /*1f5f0*/  STL [R1+0x330], R4 ;  /* 0x0003300401007387 */ /* 0x0001e80000100800 */
[----:B0-----:R-:W3:Y:S01]  /*1f600*/  LDL R4, [R1+0xd1c] ;  /* 0x000d1c0001047983 */ /* 0x001ee20000100800 */
[C---:B------:R-:W-:Y:S02]  /*1f610*/  ISETP.GT.U32.AND P4, PT, R7.reuse, R2, PT ;  /* 0x000000020700720c */ /* 0x040fe40003f84070 */
[----:B------:R-:W-:Y:S01]  /*1f620*/  ISETP.GT.U32.AND P5, PT, R7, R11, PT ;  /* 0x0000000b0700720c */ /* 0x000fe20003fa4070 */
[----:B------:R-:W-:-:S10]  /*1f630*/  @!P0 IMAD.MOV R20, RZ, RZ, -R20 ;  /* 0x000000ffff148224 */ /* 0x000fd400078e0a14 */
[----:B------:R-:W-:Y:S01]  /*1f640*/  @!P4 IMAD.IADD R2, R2, 0x1, -R7 ;  /* 0x000000010202c824 */ /* 0x000fe200078e0a07 */
[----:B------:R-:W-:-:S04]  /*1f650*/  SEL R22, R10, R20, !P3 ;  /* 0x000000140a167207 */ /* 0x000fc80005800000 */
[----:B------:R-:W-:Y:S01]  /*1f660*/  ISETP.GT.U32.AND P4, PT, R7, R2, PT ;  /* 0x000000020700720c */ /* 0x000fe20003f84070 */
[----:B------:R-:W-:Y:S02]  /*1f670*/  @P2 IMAD.MOV.U32 R20, RZ, RZ, R3 ;  /* 0x000000ffff142224 */ /* 0x000fe400078e0003 */
[----:B------:R-:W-:Y:S01]  /*1f680*/  IMAD R22, R22, UR10, RZ ;  /* 0x0000000a16167c24 */ /* 0x000fe2000f8e02ff */
[----:B------:R-:W0:Y:S01]  /*1f690*/  LDCU UR10, c[0x0][0x3b0] ;  /* 0x00007600ff0a77ac */ /* 0x000e220008000800 */
[--C-:B------:R-:W-:Y:S01]  /*1f6a0*/  @!P5 IMAD.IADD R11, R11, 0x1, -R7.reuse ;  /* 0x000000010b0bd824 */ /* 0x100fe200078e0a07 */
[----:B------:R1:W3:Y:S07]  /*1f6b0*/  @P2 LDG.E.U16 R41, desc[UR16][R20.64] ;  /* 0x0000001014292981 */ /* 0x0002ee000c1e1500 */
[----:B------:R-:W-:Y:S01]  /*1f6c0*/  @!P4 IMAD.IADD R2, R2, 0x1, -R7 ;  /* 0x000000010202c824 */ /* 0x000fe200078e0a07 */
[----:B------:R-:W-:Y:S01]  /*1f6d0*/  LEA R3, P4, R22, R6, 0x1 ;  /* 0x0000000616037211 */ /* 0x000fe200078808ff */
[----:B-1----:R-:W-:-:S02]  /*1f6e0*/  IMAD.MOV.U32 R21, RZ, RZ, R11 ;  /* 0x000000ffff157224 */ /* 0x002fc400078e000b */
[----:B------:R-:W3:Y:S01]  /*1f6f0*/  LDL.LU R11, [R1+0xf58] ;  /* 0x000f5800010b7983 */ /* 0x000ee20000300800 */
[----:B------:R-:W-:-:S03]  /*1f700*/  LEA.HI.X.SX32 R20, R22, R5, 0x1, P4 ;  /* 0x0000000516147211 */ /* 0x000fc600020f0eff */
[----:B------:R-:W-:Y:S04]  /*1f710*/  STL [R1+0x33c], R3 ;  /* 0x00033c0301007387 */ /* 0x000fe80000100800 */
[----:B------:R1:W-:Y:S01]  /*1f720*/  STL [R1+0x338], R20 ;  /* 0x0003381401007387 */ /* 0x0003e20000100800 */
[----:B------:R-:W-:Y:S01]  /*1f730*/  PRMT R40, RZ, 0x7610, R40 ;  /* 0x00007610ff287816 */ /* 0x000fe20000000028 */
[----:B------:R-:W-:Y:S01]  /*1f740*/  @P2 IMAD.MOV.U32 R22, RZ, RZ, R3 ;  /* 0x000000ffff162224 */ /* 0x000fe200078e0003 */
[----:B--2---:R-:W-:-:S13]  /*1f750*/  ISETP.GT.U32.AND P0, PT, R7, R66, PT ;  /* 0x000000420700720c */ /* 0x004fda0003f04070 */
[----:B------:R-:W-:Y:S01]  /*1f760*/  @!P0 IMAD.IADD R66, R66, 0x1, -R7 ;  /* 0x0000000142428824 */ /* 0x000fe200078e0a07 */
[----:B----4-:R-:W-:Y:S02]  /*1f770*/  ISETP.GT.U32.AND P5, PT, R7, R67, PT ;  /* 0x000000430700720c */ /* 0x010fe40003fa4070 */
[----:B------:R-:W-:Y:S02]  /*1f780*/  ISETP.GE.AND P6, PT, R23, RZ, PT ;  /* 0x000000ff1700720c */ /* 0x000fe40003fc6270 */
[----:B------:R-:W-:Y:S02]  /*1f790*/  ISETP.GE.AND P0, PT, R125, RZ, PT ;  /* 0x000000ff7d00720c */ /* 0x000fe40003f06270 */
[----:B------:R-:W-:Y:S01]  /*1f7a0*/  ISETP.GT.U32.AND P4, PT, R7, R66, PT ;  /* 0x000000420700720c */ /* 0x000fe20003f84070 */
[----:B------:R-:W-:Y:S02]  /*1f7b0*/  @P2 IMAD.MOV.U32 R23, RZ, RZ, R20 ;  /* 0x000000ffff172224 */ /* 0x000fe400078e0014 */
[----:B-1----:R-:W-:-:S04]  /*1f7c0*/  IMAD.MOV.U32 R20, RZ, RZ, R2 ;  /* 0x000000ffff147224 */ /* 0x002fc800078e0002 */
[----:B------:R-:W-:Y:S01]  /*1f7d0*/  @!P5 IMAD.IADD R67, R67, 0x1, -R7 ;  /* 0x000000014343d824 */ /* 0x000fe200078e0a07 */
[----:B------:R3:W2:Y:S01]  /*1f7e0*/  @P2 LDG.E.U16 R40, desc[UR16][R22.64] ;  /* 0x0000001016282981 */ /* 0x0006a2000c1e1500 */
[----:B------:R-:W-:Y:S01]  /*1f7f0*/  @!P6 IMAD.MOV R21, RZ, RZ, -R21 ;  /* 0x000000ffff15e224 */ /* 0x000fe200078e0a15 */
[----:B------:R-:W-:Y:S01]  /*1f800*/  ISETP.GT.U32.AND P6, PT, R7, R9, PT ;  /* 0x000000090700720c */ /* 0x000fe20003fc4070 */
[----:B------:R-:W-:-:S03]  /*1f810*/  @!P0 IMAD.MOV R20, RZ, RZ, -R20 ;  /* 0x000000ffff148224 */ /* 0x000fc600078e0a14 */
[----:B------:R-:W-:Y:S01]  /*1f820*/  SEL R21, R10, R21, !P3 ;  /* 0x000000150a157207 */ /* 0x000fe20005800000 */
[----:B------:R-:W-:Y:S01]  /*1f830*/  @!P4 IMAD.IADD R66, R66, 0x1, -R7 ;  /* 0x000000014242c824 */ /* 0x000fe200078e0a07 */
[----:B------:R-:W-:Y:S02]  /*1f840*/  ISETP.GT.U32.AND P5, PT, R7, R67, PT ;  /* 0x000000430700720c */ /* 0x000fe40003fa4070 */
[----:B------:R-:W-:Y:S01]  /*1f850*/  SEL R20, R10, R20, !P3 ;  /* 0x000000140a147207 */ /* 0x000fe20005800000 */
[----:B---3--:R-:W-:Y:S01]  /*1f860*/  IMAD R22, R21, UR7, RZ ;  /* 0x0000000715167c24 */ /* 0x008fe2000f8e02ff */
[----:B------:R-:W1:Y:S01]  /*1f870*/  LDCU UR7, c[0x0][0x3b0] ;  /* 0x00007600ff0777ac */ /* 0x000e620008000800 */
[----:B------:R-:W-:Y:S02]  /*1f880*/  IMAD.MOV.U32 R21, RZ, RZ, R66 ;  /* 0x000000ffff157224 */ /* 0x000fe400078e0042 */
[----:B0-----:R-:W-:Y:S01]  /*1f890*/  IMAD R20, R20, UR10, RZ ;  /* 0x0000000a14147c24 */ /* 0x001fe2000f8e02ff */
[----:B------:R-:W-:Y:S01]  /*1f8a0*/  PRMT R39, RZ, 0x7610, R39 ;  /* 0x00007610ff277816 */ /* 0x000fe20000000027 */
[----:B------:R-:W-:Y:S01]  /*1f8b0*/  @!P6 IMAD.IADD R9, R9, 0x1, -R7 ;  /* 0x000000010909e824 */ /* 0x000fe200078e0a07 */
[----:B------:R-:W-:-:S03]  /*1f8c0*/  ISETP.GE.AND P0, PT, R65, RZ, PT ;  /* 0x000000ff4100720c */ /* 0x000fc60003f06270 */
[----:B------:R-:W-:Y:S01]  /*1f8d0*/  @!P5 IMAD.IADD R67, R67, 0x1, -R7 ;  /* 0x000000014343d824 */ /* 0x000fe200078e0a07 */
[----:B------:R-:W3:Y:S01]  /*1f8e0*/  LDL R65, [R1+0xba8] ;  /* 0x000ba80001417983 */ /* 0x000ee20000100800 */
[-C--:B------:R-:W-:Y:S01]  /*1f8f0*/  LEA R3, P6, R22, R6.reuse, 0x1 ;  /* 0x0000000616037211 */ /* 0x080fe200078c08ff */
[----:B------:R-:W0:Y:S04]  /*1f900*/  LDCU UR10, c[0x0][0x3b0] ;  /* 0x00007600ff0a77ac */ /* 0x000e280008000800 */
[----:B------:R4:W-:Y:S03]  /*1f910*/  STL [R1+0x344], R3 ;  /* 0x0003440301007387 */ /* 0x0009e60000100800 */
[----:B------:R-:W-:Y:S01]  /*1f920*/  @!P0 IMAD.MOV R21, RZ, RZ, -R21 ;  /* 0x000000ffff158224 */ /* 0x000fe200078e0a15 */
[----:B------:R-:W-:-:S02]  /*1f930*/  LEA R2, P0, R20, R6, 0x1 ;  /* 0x0000000614027211 */ /* 0x000fc400078008ff */
[----:B------:R-:W-:Y:S02]  /*1f940*/  ISETP.GE.AND P4, PT, R4, RZ, PT ;  /* 0x000000ff0400720c */ /* 0x000fe40003f86270 */
[-C--:B------:R-:W-:Y:S01]  /*1f950*/  LEA.HI.X.SX32 R4, R22, R5.reuse, 0x1, P6 ;  /* 0x0000000516047211 */ /* 0x080fe200030f0eff */
[----:B------:R-:W-:Y:S01]  /*1f960*/  @P2 IMAD.MOV.U32 R22, RZ, RZ, R3 ;  /* 0x000000ffff162224 */ /* 0x000fe200078e0003 */
[----:B----4-:R-:W-:-:S03]  /*1f970*/  LEA.HI.X.SX32 R3, R20, R5, 0x1, P0 ;  /* 0x0000000514037211 */ /* 0x010fc600000f0eff */
[----:B------:R4:W-:Y:S01]  /*1f980*/  STL [R1+0x340], R4 ;  /* 0x0003400401007387 */ /* 0x0009e20000100800 */
[----:B------:R-:W-:-:S03]  /*1f990*/  IMAD.MOV.U32 R20, RZ, RZ, R67 ;  /* 0x000000ffff147224 */ /* 0x000fc600078e0043 */
[----:B------:R-:W2:Y:S04]  /*1f9a0*/  LDL R66, [R1+0xba4] ;  /* 0x000ba40001427983 */ /* 0x000ea80000100800 */
[----:B------:R0:W-:Y:S04]  /*1f9b0*/  STL [R1+0x34c], R2 ;  /* 0x00034c0201007387 */ /* 0x0001e80000100800 */
[----:B------:R0:W-:Y:S04]  /*1f9c0*/  STL [R1+0x348], R3 ;  /* 0x0003480301007387 */ /* 0x0001e80000100800 */
[----:B------:R-:W2:Y:S01]  /*1f9d0*/  LDL R67, [R1+0xba0] ;  /* 0x000ba00001437983 */ /* 0x000ea20000100800 */
[----:B------:R-:W-:-:S02]  /*1f9e0*/  ISETP.GT.U32.AND P6, PT, R7, R9, PT ;  /* 0x000000090700720c */ /* 0x000fc40003fc4070 */
[----:B------:R-:W-:Y:S01]  /*1f9f0*/  ISETP.GT.U32.AND P5, PT, R7, R11, PT ;  /* 0x0000000b0700720c */ /* 0x000fe20003fa4070 */
[----:B------:R-:W-:Y:S01]  /*1fa00*/  @!P4 IMAD.MOV R20, RZ, RZ, -R20 ;  /* 0x000000ffff14c224 */ /* 0x000fe200078e0a14 */
[----:B------:R-:W-:Y:S01]  /*1fa10*/  SEL R21, R10, R21, !P3 ;  /* 0x000000150a157207 */ /* 0x000fe20005800000 */
[----:B------:R-:W-:-:S03]  /*1fa20*/  @P2 IMAD.MOV.U32 R23, RZ, RZ, R4 ;  /* 0x000000ffff172224 */ /* 0x000fc600078e0004 */
[----:B------:R-:W-:-:S07]  /*1fa30*/  SEL R20, R10, R20, !P3 ;  /* 0x000000140a147207 */ /* 0x000fce0005800000 */
[--C-:B------:R-:W-:Y:S01]  /*1fa40*/  @!P5 IMAD.IADD R11, R11, 0x1, -R7.reuse ;  /* 0x000000010b0bd824 */ /* 0x100fe200078e0a07 */
[----:B------:R0:W2:Y:S01]  /*1fa50*/  @P2 LDG.E.U16 R39, desc[UR16][R22.64] ;  /* 0x0000001016272981 */ /* 0x0000a2000c1e1500 */
[----:B------:R-:W-:Y:S01]  /*1fa60*/  IMAD R21, R21, UR11, RZ ;  /* 0x0000000b15157c24 */ /* 0x000fe2000f8e02ff */
[----:B------:R-:W-:Y:S01]  /*1fa70*/  ISETP.GT.U32.AND P0, PT, R7, R12, PT ;  /* 0x0000000c0700720c */ /* 0x000fe20003f04070 */
[----:B------:R-:W-:Y:S01]  /*1fa80*/  @!P6 IMAD.IADD R9, R9, 0x1, -R7 ;  /* 0x000000010909e824 */ /* 0x000fe200078e0a07 */
[----:B------:R-:W-:Y:S01]  /*1fa90*/  ISETP.GT.U32.AND P4, PT, R7, R11, PT ;  /* 0x0000000b0700720c */ /* 0x000fe20003f84070 */
[----:B-1----:R-:W-:Y:S01]  /*1faa0*/  IMAD R20, R20, UR7, RZ ;  /* 0x0000000714147c24 */ /* 0x002fe2000f8e02ff */
[----:B----4-:R-:W-:Y:S01]  /*1fab0*/  LEA R4, P6, R21, R6, 0x1 ;  /* 0x0000000615047211 */ /* 0x010fe200078c08ff */
[----:B------:R-:W1:Y:S01]  /*1fac0*/  LDCU UR7, c[0x0][0x3b0] ;  /* 0x00007600ff0777ac */ /* 0x000e620008000800 */
[----:B0-----:R-:W-:Y:S02]  /*1fad0*/  @P2 IMAD.MOV.U32 R22, RZ, RZ, R2 ;  /* 0x000000ffff162224 */ /* 0x001fe400078e0002 */
[----:B------:R-:W-:Y:S01]  /*1fae0*/  @P2 IMAD.MOV.U32 R23, RZ, RZ, R3 ;  /* 0x000000ffff172224 */ /* 0x000fe200078e0003 */
[----:B------:R-:W-:Y:S01]  /*1faf0*/  STL [R1+0x354], R4 ;  /* 0x0003540401007387 */ /* 0x000fe20000100800 */
[----:B------:R-:W-:Y:S01]  /*1fb00*/  PRMT R37, RZ, 0x7610, R37 ;  /* 0x00007610ff257816 */ /* 0x000fe20000000025 */
[----:B------:R-:W0:Y:S04]  /*1fb10*/  LDCU UR11, c[0x0][0x3b0] ;  /* 0x00007600ff0b77ac */ /* 0x000e280008000800 */
[----:B------:R-:W-:Y:S01]  /*1fb20*/  @!P4 IMAD.IADD R11, R11, 0x1, -R7 ;  /* 0x000000010b0bc824 */ /* 0x000fe200078e0a07 */
[----:B---3--:R-:W-:-:S02]  /*1fb30*/  ISETP.GE.AND P5, PT, R65, RZ, PT ;  /* 0x000000ff4100720c */ /* 0x008fc40003fa6270 */
[----:B------:R-:W-:-:S11]  /*1fb40*/  LEA.HI.X.SX32 R65, R21, R5, 0x1, P6 ;  /* 0x0000000515417211 */ /* 0x000fd600030f0eff */
[----:B------:R-:W-:Y:S01]  /*1fb50*/  @!P5 IMAD.MOV R9, RZ, RZ, -R9 ;  /* 0x000000ffff09d224 */ /* 0x000fe200078e0a09 */
[----:B------:R-:W-:-:S04]  /*1fb60*/  LEA R2, P5, R20, R6, 0x1 ;  /* 0x0000000614027211 */ /* 0x000fc800078a08ff */
[----:B------:R-:W-:Y:S01]  /*1fb70*/  LEA.HI.X.SX32 R3, R20, R5, 0x1, P5 ;  /* 0x0000000514037211 */ /* 0x000fe200028f0eff */
[----:B------:R3:W-:Y:S01]  /*1fb80*/  STL [R1+0x35c], R2 ;  /* 0x00035c0201007387 */ /* 0x0007e20000100800 */
[----:B--2---:R-:W-:-:S03]  /*1fb90*/  ISETP.GE.AND P4, PT, R66, RZ, PT ;  /* 0x000000ff4200720c */ /* 0x004fc60003f86270 */
[----:B------:R-:W2:Y:S04]  /*1fba0*/  LDL R66, [R1+0xb9c] ;  /* 0x000b9c0001427983 */ /* 0x000ea80000100800 */
[----:B------:R-:W-:Y:S04]  /*1fbb0*/  STL [R1+0x350], R65 ;  /* 0x0003504101007387 */ /* 0x000fe80000100800 */
[----:B------:R4:W-:Y:S01]  /*1fbc0*/  STL [R1+0x358], R3 ;  /* 0x0003580301007387 */ /* 0x0009e20000100800 */
[----:B------:R-:W-:-:S03]  /*1fbd0*/  ISETP.GE.AND P5, PT, R67, RZ, PT ;  /* 0x000000ff4300720c */ /* 0x000fc60003fa6270 */
[----:B------:R-:W2:Y:S01]  /*1fbe0*/  LDL R67, [R1+0xb98] ;  /* 0x000b980001437983 */ /* 0x000ea20000100800 */
[----:B------:R-:W-:Y:S01]  /*1fbf0*/  @!P0 IMAD.IADD R12, R12, 0x1, -R7 ;  /* 0x000000010c0c8824 */ /* 0x000fe200078e0a07 */
[----:B------:R-:W-:-:S04]  /*1fc00*/  SEL R9, R10, R9, !P3 ;  /* 0x000000090a097207 */ /* 0x000fc80005800000 */
[C---:B------:R-:W-:Y:S01]  /*1fc10*/  ISETP.GT.U32.AND P0, PT, R7.reuse, R12, PT ;  /* 0x0000000c0700720c */ /* 0x040fe20003f04070 */
[----:B------:R-:W-:Y:S02]  /*1fc20*/  @P2 IMAD.MOV.U32 R20, RZ, RZ, R4 ;  /* 0x000000ffff142224 */ /* 0x000fe400078e0004 */
[----:B------:R-:W-:Y:S01]  /*1fc30*/  @P2 IMAD.MOV.U32 R21, RZ, RZ, R65 ;  /* 0x000000ffff152224 */ /* 0x000fe200078e0041 */
[----:B------:R-:W-:Y:S01]  /*1fc40*/  ISETP.GT.U32.AND P6, PT, R7, R13, PT ;  /* 0x0000000d0700720c */ /* 0x000fe20003fc4070 */
[----:B------:R-:W-:Y:S01]  /*1fc50*/  IMAD R9, R9, UR10, RZ ;  /* 0x0000000a09097c24 */ /* 0x000fe2000f8e02ff */
[----:B------:R-:W-:Y:S01]  /*1fc60*/  PRMT R36, RZ, 0x7610, R36 ;  /* 0x00007610ff247816 */ /* 0x000fe20000000024 */
[----:B------:R-:W-:Y:S01]  /*1fc70*/  @!P4 IMAD.MOV R11, RZ, RZ, -R11 ;  /* 0x000000ffff0bc224 */ /* 0x000fe200078e0a0b */
[----:B------:R0:W2:Y:S01]  /*1fc80*/  @P2 LDG.E.U16 R37, desc[UR16][R20.64] ;  /* 0x0000001014252981 */ /* 0x0000a2000c1e1500 */
[----:B------:R-:W-:Y:S01]  /*1fc90*/  PRMT R35, RZ, 0x7610, R35 ;  /* 0x00007610ff237816 */ /* 0x000fe20000000023 */
[----:B------:R-:W1:Y:S03]  /*1fca0*/  LDCU UR10, c[0x0][0x3b0] ;  /* 0x00007600ff0a77ac */ /* 0x000e660008000800 */
[----:B------:R-:W-:Y:S01]  /*1fcb0*/  @!P0 IMAD.IADD R12, R12, 0x1, -R7 ;  /* 0x000000010c0c8824 */ /* 0x000fe200078e0a07 */
[----:B------:R-:W-:Y:S01]  /*1fcc0*/  SEL R11, R10, R11, !P3 ;  /* 0x0000000b0a0b7207 */ /* 0x000fe20005800000 */
[----:B0-----:R-:W-:Y:S01]  /*1fcd0*/  @P2 IMAD.MOV.U32 R20, RZ, RZ, R2 ;  /* 0x000000ffff142224 */ /* 0x001fe200078e0002 */
[----:B---3--:R-:W-:Y:S01]  /*1fce0*/  LEA R2, P4, R9, R6, 0x1 ;  /* 0x0000000609027211 */ /* 0x008fe200078808ff */
[----:B------:R-:W-:-:S02]  /*1fcf0*/  @P2 IMAD.MOV.U32 R21, RZ, RZ, R3 ;  /* 0x000000ffff152224 */ /* 0x000fc400078e0003 */
[----:B------:R-:W-:Y:S01]  /*1fd00*/  @!P5 IMAD.MOV R12, RZ, RZ, -R12 ;  /* 0x000000ffff0cd224 */ /* 0x000fe200078e0a0c */
[----:B----4-:R-:W-:Y:S02]  /*1fd10*/  LEA.HI.X.SX32 R3, R9, R5, 0x1, P4 ;  /* 0x0000000509037211 */ /* 0x010fe400020f0eff */
[----:B------:R-:W-:Y:S01]  /*1fd20*/  ISETP.GT.U32.AND P4, PT, R7, R15, PT ;  /* 0x0000000f0700720c */ /* 0x000fe20003f84070 */
[----:B------:R-:W-:Y:S01]  /*1fd30*/  IMAD R11, R11, UR12, RZ ;  /* 0x0000000c0b0b7c24 */ /* 0x000fe2000f8e02ff */
[----:B------:R-:W-:Y:S01]  /*1fd40*/  SEL R12, R10, R12, !P3 ;  /* 0x0000000c0a0c7207 */ /* 0x000fe20005800000 */
[----:B------:R-:W-:Y:S01]  /*1fd50*/  @!P6 IMAD.IADD R13, R13, 0x1, -R7 ;  /* 0x000000010d0de824 */ /* 0x000fe200078e0a07 */
[----:B------:R0:W3:Y:S01]  /*1fd60*/  @P2 LDG.E.U16 R36, desc[UR16][R20.64] ;  /* 0x0000001014242981 */ /* 0x0000e2000c1e1500 */
[C---:B------:R-:W-:Y:S01]  /*1fd70*/  ISETP.GT.U32.AND P0, PT, R7.reuse, R14, PT ;  /* 0x0000000e0700720c */ /* 0x040fe20003f04070 */
[----:B------:R-:W4:Y:S02]  /*1fd80*/  LDCU UR12, c[0x0][0x3b0] ;  /* 0x00007600ff0c77ac */ /* 0x000f240008000800 */
[----:B------:R0:W-:Y:S01]  /*1fd90*/  STL [R1+0x364], R2 ;  /* 0x0003640201007387 */ /* 0x0001e20000100800 */
[----:B------:R-:W-:Y:S01]  /*1fda0*/  ISETP.GT.U32.AND P6, PT, R7, R13, PT ;  /* 0x0000000d0700720c */ /* 0x000fe20003fc4070 */
[----:B-1----:R-:W-:Y:S01]  /*1fdb0*/  IMAD R12, R12, UR7, RZ ;  /* 0x000000070c0c7c24 */ /* 0x002fe2000f8e02ff */
[----:B------:R-:W1:Y:S01]  /*1fdc0*/  LDCU UR7, c[0x0][0x3b0] ;  /* 0x00007600ff0777ac */ /* 0x000e620008000800 */
[----:B0-----:R-:W-:-:S02]  /*1fdd0*/  @P2 IMAD.MOV.U32 R20, RZ, RZ, R2 ;  /* 0x000000ffff142224 */ /* 0x001fc400078e0002 */
[----:B------:R-:W-:Y:S01]  /*1fde0*/  @P2 IMAD.MOV.U32 R21, RZ, RZ, R3 ;  /* 0x000000ffff152224 */ /* 0x000fe200078e0003 */
[----:B------:R-:W-:Y:S01]  /*1fdf0*/  LEA R2, P5, R11, R6, 0x1 ;  /* 0x000000060b027211 */ /* 0x000fe200078a08ff */
[----:B------:R0:W-:Y:S01]  /*1fe00*/  STL [R1+0x360], R3 ;  /* 0x0003600301007387 */ /* 0x0001e20000100800 */
[----:B------:R-:W-:-:S03]  /*1fe10*/  @!P4 IMAD.IADD R15, R15, 0x1, -R7 ;  /* 0x000000010f0fc824 */ /* 0x000fc600078e0a07 */
[----:B------:R1:W3:Y:S04]  /*1fe20*/  @P2 LDG.E.U16 R35, desc[UR16][R20.64] ;  /* 0x0000001014232981 */ /* 0x0002e8000c1e1500 */
[----:B------:R-:W3:Y:S01]  /*1fe30*/  LDL R4, [R1+0xb94] ;  /* 0x000b940001047983 */ /* 0x000ee20000100800 */
[----:B0-----:R-:W-:-:S03]  /*1fe40*/  LEA.HI.X.SX32 R3, R11, R5, 0x1, P5 ;  /* 0x000000050b037211 */ /* 0x001fc600028f0eff */
[----:B------:R0:W-:Y:S01]  /*1fe50*/  STL [R1+0x36c], R2 ;  /* 0x00036c0201007387 */ /* 0x0001e20000100800 */
[----:B-1----:R-:W-:-:S03]  /*1fe60*/  @P2 IMAD.MOV.U32 R20, RZ, RZ, R2 ;  /* 0x000000ffff142224 */ /* 0x002fc600078e0002 */
[----:B------:R1:W-:Y:S01]  /*1fe70*/  STL [R1+0x368], R3 ;  /* 0x0003680301007387 */ /* 0x0003e20000100800 */
[----:B------:R-:W-:Y:S02]  /*1fe80*/  @P2 IMAD.MOV.U32 R21, RZ, RZ, R3 ;  /* 0x000000ffff152224 */ /* 0x000fe400078e0003 */
[----:B------:R-:W-:Y:S01]  /*1fe90*/  @!P6 IMAD.IADD R13, R13, 0x1, -R7 ;  /* 0x000000010d0de824 */ /* 0x000fe200078e0a07 */
[----:B------:R-:W3:Y:S01]  /*1fea0*/  LDL R65, [R1+0xb90] ;  /* 0x000b900001417983 */ /* 0x000ee20000100800 */
[----:B0-----:R-:W-:-:S04]  /*1feb0*/  LEA R2, P4, R12, R6, 0x1 ;  /* 0x000000060c027211 */ /* 0x001fc800078808ff */
[----:B-1----:R-:W-:Y:S01]  /*1fec0*/  LEA.HI.X.SX32 R3, R12, R5, 0x1, P4 ;  /* 0x000000050c037211 */ /* 0x002fe200020f0eff */
[----:B------:R0:W-:Y:S04]  /*1fed0*/  STL [R1+0x374], R2 ;  /* 0x0003740201007387 */ /* 0x0001e80000100800 */
[----:B------:R1:W-:Y:S01]  /*1fee0*/  STL [R1+0x370], R3 ;  /* 0x0003700301007387 */ /* 0x0003e20000100800 */
[----:B--2---:R-:W-:-:S03]  /*1fef0*/  ISETP.GE.AND P6, PT, R67, RZ, PT ;  /* 0x000000ff4300720c */ /* 0x004fc60003fc6270 */
[----:B------:R-:W2:Y:S01]  /*1ff00*/  LDL R67, [R1+0xb88] ;  /* 0x000b880001437983 */ /* 0x000ea20000100800 */
[----:B------:R-:W-:-:S05]  /*1ff10*/  @!P0 IMAD.IADD R14, R14, 0x1, -R7 ;  /* 0x000000010e0e8824 */ /* 0x000fca00078e0a07 */
[C---:B------:R-:W-:Y:S02]  /*1ff20*/  ISETP.GT.U32.AND P5, PT, R7.reuse, R14, PT ;  /* 0x0000000e0700720c */ /* 0x040fe40003fa4070 */
[----:B------:R-:W-:Y:S02]  /*1ff30*/  ISETP.GE.AND P0, PT, R66, RZ, PT ;  /* 0x000000ff4200720c */ /* 0x000fe40003f06270 */
[C---:B------:R-:W-:Y:S01]  /*1ff40*/  ISETP.GT.U32.AND P4, PT, R7.reuse, R17, PT ;  /* 0x000000110700720c */ /* 0x040fe20003f84070 */
[----:B------:R-:W4:Y:S08]  /*1ff50*/  LDL R66, [R1+0xb8c] ;  /* 0x000b8c0001427983 */ /* 0x000f300000100800 */
[----:B------:R-:W-:Y:S01]  /*1ff60*/  @!P5 IMAD.IADD R14, R14, 0x1, -R7 ;  /* 0x000000010e0ed824 */ /* 0x000fe200078e0a07 */
[C---:B------:R-:W-:Y:S01]  /*1ff70*/  ISETP.GT.U32.AND P5, PT, R7.reuse, R18, PT ;  /* 0x000000120700720c */ /* 0x040fe20003fa4070 */
[----:B------:R-:W-:Y:S01]  /*1ff80*/  @!P0 IMAD.MOV R13, RZ, RZ, -R13 ;  /* 0x000000ffff0d8224 */ /* 0x000fe200078e0a0d */
[----:B------:R-:W-:Y:S01]  /*1ff90*/  ISETP.GT.U32.AND P0, PT, R7, R15, PT ;  /* 0x0000000f0700720c */ /* 0x000fe20003f04070 */
[----:B------:R-:W-:-:S02]  /*1ffa0*/  @!P6 IMAD.MOV R14, RZ, RZ, -R14 ;  /* 0x000000ffff0ee224 */ /* 0x000fc400078e0a0e */
[----:B------:R-:W-:Y:S01]  /*1ffb0*/  @!P4 IMAD.IADD R17, R17, 0x1, -R7 ;  /* 0x000000011111c824 */ /* 0x000fe200078e0a07 */
[----:B------:R-:W-:-:S07]  /*1ffc0*/  SEL R9, R10, R13, !P3 ;  /* 0x0000000d0a097207 */ /* 0x000fce0005800000 */
[----:B------:R-:W-:Y:S01]  /*1ffd0*/  @!P5 IMAD.IADD R18, R18, 0x1, -R7 ;  /* 0x000000011212d824 */ /* 0x000fe200078e0a07 */
[----:B------:R-:W-:Y:S01]  /*1ffe0*/  SEL R14, R10, R14, !P3 ;  /* 0x0000000e0a0e7207 */ /* 0x000fe20005800000 */
[----:B------:R-:W-:Y:S01]  /*1fff0*/  IMAD R9, R9, UR10, RZ ;  /* 0x0000000a09097c24 */ /* 0x000fe2000f8e02ff */
[----:B------:R-:W-:Y:S01]  /*20000*/  PRMT R33, RZ, 0x7610, R33 ;  /* 0x00007610ff217816 */ /* 0x000fe20000000021 */
[----:B------:R-:W-:Y:S01]  /*20010*/  @P2 IMAD.MOV.U32 R12, RZ, RZ, R2 ;  /* 0x000000ffff0c2224 */ /* 0x000fe200078e0002 */
[----:B------:R-:W-:Y:S01]  /*20020*/  ISETP.GT.U32.AND P4, PT, R7, R18, PT ;  /* 0x000000120700720c */ /* 0x000fe20003f84070 */
[----:B------:R-:W-:Y:S02]  /*20030*/  @P2 IMAD.MOV.U32 R13, RZ, RZ, R3 ;  /* 0x000000ffff0d2224 */ /* 0x000fe400078e0003 */
[--C-:B------:R-:W-:Y:S01]  /*20040*/  @!P0 IMAD.IADD R15, R15, 0x1, -R7.reuse ;  /* 0x000000010f0f8824 */ /* 0x100fe200078e0a07 */
[----:B0-----:R-:W-:Y:S01]  /*20050*/  LEA R2, P0, R9, R6, 0x1 ;  /* 0x0000000609027211 */ /* 0x001fe200078008ff */
[----:B------:R-:W-:Y:S01]  /*20060*/  IMAD R14, R14, UR7, RZ ;  /* 0x000000070e0e7c24 */ /* 0x000fe2000f8e02ff */
[----:B------:R0:W4:Y:S01]  /*20070*/  @P2 LDG.E.U16 R33, desc[UR16][R12.64] ;  /* 0x000000100c212981 */ /* 0x000122000c1e1500 */
[----:B------:R-:W-:Y:S01]  /*20080*/  ISETP.GT.U32.AND P6, PT, R7, R16, PT ;  /* 0x000000100700720c */ /* 0x000fe20003fc4070 */
[----:B------:R-:W2:Y:S01]  /*20090*/  LDCU UR10, c[0x0][0x3b0] ;  /* 0x00007600ff0a77ac */ /* 0x000ea20008000800 */
[----:B-1----:R-:W-:Y:S01]  /*200a0*/  LEA.HI.X.SX32 R3, R9, R5, 0x1, P0 ;  /* 0x0000000509037211 */ /* 0x002fe200000f0eff */
[----:B------:R1:W-:Y:S01]  /*200b0*/  STL [R1+0x37c], R2 ;  /* 0x00037c0201007387 */ /* 0x0003e20000100800 */
[----:B------:R-:W2:Y:S02]  /*200c0*/  LDCU UR7, c[0x0][0x3b0] ;  /* 0x00007600ff0777ac */ /* 0x000ea40008000800 */
[----:B------:R-:W-:-:S02]  /*200d0*/  @!P4 IMAD.IADD R18, R18, 0x1, -R7 ;  /* 0x000000011212c824 */ /* 0x000fc400078e0a07 */
[----:B0-----:R-:W-:Y:S01]  /*200e0*/  @P2 IMAD.MOV.U32 R12, RZ, RZ, R2 ;  /* 0x000000ffff0c2224 */ /* 0x001fe200078e0002 */
[----:B------:R0:W-:Y:S01]  /*200f0*/  STL [R1+0x378], R3 ;  /* 0x0003780301007387 */ /* 0x0001e20000100800 */
[----:B-1----:R-:W-:Y:S01]  /*20100*/  LEA R2, P4, R14, R6, 0x1 ;  /* 0x000000060e027211 */ /* 0x002fe200078808ff */
[----:B------:R-:W-:-:S03]  /*20110*/  @P2 IMAD.MOV.U32 R13, RZ, RZ, R3 ;  /* 0x000000ffff0d2224 */ /* 0x000fc600078e0003 */
[----:B0-----:R-:W-:Y:S01]  /*20120*/  LEA.HI.X.SX32 R3, R14, R5, 0x1, P4 ;  /* 0x000000050e037211 */ /* 0x001fe200020f0eff */
[----:B------:R-:W-:Y:S04]  /*20130*/  STL [R1+0x38c], R2 ;  /* 0x00038c0201007387 */ /* 0x000fe80000100800 */
[----:B------:R0:W-:Y:S01]  /*20140*/  STL [R1+0x388], R3 ;  /* 0x0003880301007387 */ /* 0x0001e20000100800 */
[----:B--2---:R-:W-:-:S03]  /*20150*/  ISETP.GE.AND P4, PT, R67, RZ, PT ;  /* 0x000000ff4300720c */ /* 0x004fc60003f86270 */
[----:B------:R-:W2:Y:S01]  /*20160*/  LDL R67, [R1+0xb84] ;  /* 0x000b840001437983 */ /* 0x000ea20000100800 */
[----:B---3--:R-:W-:Y:S02]  /*20170*/  ISETP.GE.AND P5, PT, R4, RZ, PT ;  /* 0x000000ff0400720c */ /* 0x008fe40003fa6270 */
[----:B------:R-:W-:Y:S01]  /*20180*/  ISETP.GT.U32.AND P0, PT, R7, R17, PT ;  /* 0x000000110700720c */ /* 0x000fe20003f04070 */
[----:B------:R-:W-:Y:S01]  /*20190*/  @!P6 IMAD.IADD R16, R16, 0x1, -R7 ;  /* 0x000000011010e824 */ /* 0x000fe200078e0a07 */
[----:B------:R-:W-:-:S09]  /*201a0*/  ISETP.GE.AND P6, PT, R65, RZ, PT ;  /* 0x000000ff4100720c */ /* 0x000fd20003fc6270 */
[----:B------:R-:W-:Y:S01]  /*201b0*/  @!P5 IMAD.MOV R15, RZ, RZ, -R15 ;  /* 0x000000ffff0fd224 */ /* 0x000fe200078e0a0f */
[----:B------:R-:W-:Y:S01]  /*201c0*/  ISETP.GT.U32.AND P5, PT, R7, R16, PT ;  /* 0x000000100700720c */ /* 0x000fe20003fa4070 */
[----:B------:R-:W-:Y:S01]  /*201d0*/  @!P0 IMAD.IADD R17, R17, 0x1, -R7 ;  /* 0x0000000111118824 */ /* 0x000fe200078e0a07 */
[----:B----4-:R-:W-:Y:S01]  /*201e0*/  ISETP.GE.AND P0, PT, R66, RZ, PT ;  /* 0x000000ff4200720c */ /* 0x010fe20003f06270 */
[----:B------:R-:W-:Y:S01]  /*201f0*/  @!P6 IMAD.MOV R18, RZ, RZ, -R18 ;  /* 0x000000ffff12e224 */ /* 0x000fe200078e0a12 */
[C---:B------:R-:W-:Y:S02]  /*20200*/  SEL R15, R10.reuse, R15, !P3 ;  /* 0x0000000f0a0f7207 */ /* 0x040fe40005800000 */
[----:B------:R-:W-:Y:S02]  /*20210*/  PRMT R32, RZ, 0x7610, R32 ;  /* 0x00007610ff207816 */ /* 0x000fe40000000020 */
[----:B------:R-:W-:Y:S01]  /*20220*/  SEL R18, R10, R18, !P3 ;  /* 0x000000120a127207 */ /* 0x000fe20005800000 */
[----:B------:R-:W-:Y:S01]  /*20230*/  IMAD R15, R15, UR10, RZ ;  /* 0x0000000a0f0f7c24 */ /* 0x000fe2000f8e02ff */
[----:B------:R-:W-:Y:S01]  /*20240*/  PRMT R31, RZ, 0x7610, R31 ;  /* 0x00007610ff1f7816 */ /* 0x000fe2000000001f */
[----:B------:R-:W1:Y:S01]  /*20250*/  LDCU UR10, c[0x0][0x3b0] ;  /* 0x00007600ff0a77ac */ /* 0x000e620008000800 */
[----:B------:R3:W4:Y:S01]  /*20260*/  @P2 LDG.E.U16 R32, desc[UR16][R12.64] ;  /* 0x000000100c202981 */ /* 0x000722000c1e1500 */
[----:B------:R-:W-:Y:S01]  /*20270*/  @!P5 IMAD.IADD R16, R16, 0x1, -R7 ;  /* 0x000000011010d824 */ /* 0x000fe200078e0a07 */
[----:B------:R-:W-:Y:S01]  /*20280*/  ISETP.GT.U32.AND P5, PT, R7, R19, PT ;  /* 0x000000130700720c */ /* 0x000fe20003fa4070 */
[----:B------:R-:W-:-:S02]  /*20290*/  @!P0 IMAD.MOV R17, RZ, RZ, -R17 ;  /* 0x000000ffff118224 */ /* 0x000fc400078e0a11 */
[----:B------:R-:W-:Y:S02]  /*202a0*/  IMAD R18, R18, UR11, RZ ;  /* 0x0000000b12127c24 */ /* 0x000fe4000f8e02ff */
[----:B---3--:R-:W-:Y:S01]  /*202b0*/  @P2 IMAD.MOV.U32 R13, RZ, RZ, R3 ;  /* 0x000000ffff0d2224 */ /* 0x008fe200078e0003 */
[CC--:B0-----:R-:W-:Y:S01]  /*202c0*/  LEA R3, P6, R15.reuse, R6.reuse, 0x1 ;  /* 0x000000060f037211 */ /* 0x0c1fe200078c08ff */
[----:B------:R-:W-:Y:S01]  /*202d0*/  @P2 IMAD.MOV.U32 R12, RZ, RZ, R2 ;  /* 0x000000ffff0c2224 */ /* 0x000fe200078e0002 */
[----:B------:R-:W-:Y:S01]  /*202e0*/  SEL R17, R10, R17, !P3 ;  /* 0x000000110a117207 */ /* 0x000fe20005800000 */
[----:B------:R-:W-:Y:S01]  /*202f0*/  @!P4 IMAD.MOV R16, RZ, RZ, -R16 ;  /* 0x000000ffff10c224 */ /* 0x000fe200078e0a10 */
[----:B------:R-:W-:Y:S02]  /*20300*/  LEA.HI.X.SX32 R4, R15, R5, 0x1, P6 ;  /* 0x000000050f047211 */ /* 0x000fe400030f0eff */
[----:B------:R-:W-:Y:S01]  /*20310*/  LEA R2, P0, R18, R6, 0x1 ;  /* 0x0000000612027211 */ /* 0x000fe200078008ff */
[----:B------:R-:W-:Y:S01]  /*20320*/  IMAD R17, R17, UR7, RZ ;  /* 0x0000000711117c24 */ /* 0x000fe2000f8e02ff */
[----:B------:R0:W3:Y:S01]  /*20330*/  @P2 LDG.E.U16 R31, desc[UR16][R12.64] ;  /* 0x000000100c1f2981 */ /* 0x0000e2000c1e1500 */
[----:B------:R-:W-:Y:S01]  /*20340*/  PRMT R30, RZ, 0x7610, R30 ;  /* 0x00007610ff1e7816 */ /* 0x000fe2000000001e */
[----:B------:R-:W-:Y:S01]  /*20350*/  @!P5 IMAD.IADD R19, R19, 0x1, -R7 ;  /* 0x000000011313d824 */ /* 0x000fe200078e0a07 */
[----:B------:R-:W-:Y:S01]  /*20360*/  SEL R16, R10, R16, !P3 ;  /* 0x000000100a107207 */ /* 0x000fe20005800000 */
[----:B------:R1:W-:Y:S01]  /*20370*/  STL [R1+0x394], R3 ;  /* 0x0003940301007387 */ /* 0x0003e20000100800 */
[----:B------:R-:W-:Y:S01]  /*20380*/  PRMT R28, RZ, 0x7610, R28 ;  /* 0x00007610ff1c7816 */ /* 0x000fe2000000001c */
[----:B------:R-:W2:Y:S02]  /*20390*/  LDCU UR7, c[0x0][0x3b0] ;  /* 0x00007600ff0777ac */ /* 0x000ea40008000800 */
[----:B------:R1:W-:Y:S01]  /*203a0*/  STL [R1+0x390], R4 ;  /* 0x0003900401007387 */ /* 0x0003e20000100800 */
[----:B0-----:R-:W-:-:S02]  /*203b0*/  @P2 IMAD.MOV.U32 R12, RZ, RZ, R3 ;  /* 0x000000ffff0c2224 */ /* 0x001fc400078e0003 */
[----:B------:R-:W-:Y:S01]  /*203c0*/  @P2 IMAD.MOV.U32 R13, RZ, RZ, R4 ;  /* 0x000000ffff0d2224 */ /* 0x000fe200078e0004 */
[----:B-1----:R-:W-:Y:S01]  /*203d0*/  LEA.HI.X.SX32 R3, R18, R5, 0x1, P0 ;  /* 0x0000000512037211 */ /* 0x002fe200000f0eff */
[----:B------:R-:W-:Y:S01]  /*203e0*/  IMAD R16, R16, UR12, RZ ;  /* 0x0000000c10107c24 */ /* 0x000fe2000f8e02ff */
[----:B------:R-:W-:Y:S02]  /*203f0*/  ISETP.GT.U32.AND P0, PT, R7, R19, PT ;  /* 0x000000130700720c */ /* 0x000fe40003f04070 */
[----:B------:R0:W3:Y:S01]  /*20400*/  @P2 LDG.E.U16 R30, desc[UR16][R12.64] ;  /* 0x000000100c1e2981 */ /* 0x0000e2000c1e1500 */
[----:B------:R-:W-:-:S03]  /*20410*/  LEA R4, P4, R17, R6, 0x1 ;  /* 0x0000000611047211 */ /* 0x000fc600078808ff */
[----:B------:R1:W-:Y:S01]  /*20420*/  STL [R1+0x3a4], R2 ;  /* 0x0003a40201007387 */ /* 0x0003e20000100800 */
[----:B------:R-:W-:Y:S01]  /*20430*/  LEA.HI.X.SX32 R9, R17, R5, 0x1, P4 ;  /* 0x0000000511097211 */ /* 0x000fe200020f0eff */
[----:B0-----:R-:W-:Y:S02]  /*20440*/  @P2 IMAD.MOV.U32 R12, RZ, RZ, R2 ;  /* 0x000000ffff0c2224 */ /* 0x001fe400078e0002 */
[----:B------:R-:W-:Y:S01]  /*20450*/  @P2 IMAD.MOV.U32 R13, RZ, RZ, R3 ;  /* 0x000000ffff0d2224 */ /* 0x000fe200078e0003 */
[----:B-1----:R-:W-:Y:S01]  /*20460*/  LEA R2, P5, R16, R6, 0x1 ;  /* 0x0000000610027211 */ /* 0x002fe200078a08ff */
[----:B------:R0:W-:Y:S01]  /*20470*/  STL [R1+0x3a0], R3 ;  /* 0x0003a00301007387 */ /* 0x0001e20000100800 */
[----:B------:R-:W-:-:S03]  /*20480*/  PRMT R29, RZ, 0x7610, R29 ;  /* 0x00007610ff1d7816 */ /* 0x000fc6000000001d */
[----:B------:R1:W3:Y:S01]  /*20490*/  @P2 LDG.E.U16 R28, desc[UR16][R12.64] ;  /* 0x000000100c1c2981 */ /* 0x0002e2000c1e1500 */
[----:B------:R-:W-:-:S03]  /*204a0*/  @!P0 IMAD.IADD R19, R19, 0x1, -R7 ;  /* 0x0000000113138824 */ /* 0x000fc600078e0a07 */
[----:B------:R-:W-:Y:S01]  /*204b0*/  STL [R1+0x3ac], R4 ;  /* 0x0003ac0401007387 */ /* 0x000fe20000100800 */
[----:B0-----:R-:W-:Y:S01]  /*204c0*/  LEA.HI.X.SX32 R3, R16, R5, 0x1, P5 ;  /* 0x0000000510037211 */ /* 0x001fe200028f0eff */
[----:B-1----:R-:W-:Y:S02]  /*204d0*/  @P2 IMAD.MOV.U32 R12, RZ, RZ, R4 ;  /* 0x000000ffff0c2224 */ /* 0x002fe400078e0004 */
[----:B------:R-:W-:Y:S01]  /*204e0*/  @P2 IMAD.MOV.U32 R13, RZ, RZ, R9 ;  /* 0x000000ffff0d2224 */ /* 0x000fe200078e0009 */
[----:B------:R-:W-:Y:S04]  /*204f0*/  STL [R1+0x3bc], R2 ;  /* 0x0003bc0201007387 */ /* 0x000fe80000100800 */
[----:B------:R-:W-:Y:S04]  /*20500*/  STL [R1+0x3a8], R9 ;  /* 0x0003a80901007387 */ /* 0x000fe80000100800 */
[----:B------:R0:W3:Y:S04]  /*20510*/  @P2 LDG.E.U16 R29, desc[UR16][R12.64] ;  /* 0x000000100c1d2981 */ /* 0x0000e8000c1e1500 */
[----:B------:R1:W-:Y:S01]  /*20520*/  STL [R1+0x3b8], R3 ;  /* 0x0003b80301007387 */ /* 0x0003e20000100800 */
[----:B0-----:R-:W-:Y:S01]  /*20530*/  @P2 IMAD.MOV.U32 R13, RZ, RZ, R3 ;  /* 0x000000ffff0d2224 */ /* 0x001fe200078e0003 */
[----:B-1----:R-:W-:-:S04]  /*20540*/  LOP3.LUT R3, R0, 0x1c4, RZ, 0xfc, !PT ;  /* 0x000001c400037812 */ /* 0x002fc800078efcff */
[----:B------:R-:W-:-:S05]  /*20550*/  IABS R9, R3 ;  /* 0x0000000300097213 */ /* 0x000fca0000000000 */
[----:B------:R-:W-:-:S04]  /*20560*/  IMAD.HI.U32 R11, R8, R9, RZ ;  /* 0x00000009080b7227 */ /* 0x000fc800078e00ff */
[----:B------:R-:W-:Y:S02]  /*20570*/  IMAD.MOV R11, RZ, RZ, -R11 ;  /* 0x000000ffff0b7224 */ /* 0x000fe400078e0a0b */
[----:B------:R-:W-:Y:S02]  /*20580*/  @P2 IMAD.MOV.U32 R12, RZ, RZ, R2 ;  /* 0x000000ffff0c2224 */ /* 0x000fe400078e0002 */
[----:B------:R-:W-:Y:S01]  /*20590*/  IMAD R9, R7, R11, R9 ;  /* 0x0000000b07097224 */ /* 0x000fe200078e0209 */
[----:B------:R-:W-:Y:S01]  /*205a0*/  PRMT R27, RZ, 0x7610, R27 ;  /* 0x00007610ff1b7816 */ /* 0x000fe2000000001b */
[----:B------:R-:W-:Y:S01]  /*205b0*/  STL [R1+0xb7c], R3 ;  /* 0x000b7c0301007387 */ /* 0x000fe20000100800 */
[----:B------:R-:W-:-:S04]  /*205c0*/  PRMT R26, RZ, 0x7610, R26 ;  /* 0x00007610ff1a7816 */ /* 0x000fc8000000001a */
[----:B------:R0:W3:Y:S01]  /*205d0*/  @P2 LDG.E.U16 R27, desc[UR16][R12.64] ;  /* 0x000000100c1b2981 */ /* 0x0000e2000c1e1500 */
[----:B------:R-:W-:Y:S02]  /*205e0*/  PRMT R25, RZ, 0x7610, R25 ;  /* 0x00007610ff197816 */ /* 0x000fe40000000019 */
[----:B------:R-:W-:Y:S02]  /*205f0*/  PRMT R24, RZ, 0x7610, R24 ;  /* 0x00007610ff187816 */ /* 0x000fe40000000018 */
[----:B--2---:R-:W-:-:S13]  /*20600*/  ISETP.GE.AND P4, PT, R67, RZ, PT ;  /* 0x000000ff4300720c */ /* 0x004fda0003f86270 */
[----:B------:R-:W-:-:S05]  /*20610*/  @!P4 IMAD.MOV R19, RZ, RZ, -R19 ;  /* 0x000000ffff13c224 */ /* 0x000fca00078e0a13 */
[----:B------:R-:W-:-:S05]  /*20620*/  SEL R19, R10, R19, !P3 ;  /* 0x000000130a137207 */ /* 0x000fca0005800000 */
[----:B------:R-:W-:Y:S01]  /*20630*/  IMAD R19, R19, UR7, RZ ;  /* 0x0000000713137c24 */ /* 0x000fe2000f8e02ff */
[----:B------:R-:W-:Y:S01]  /*20640*/  ISETP.GE.AND P4, PT, R3, RZ, PT ;  /* 0x000000ff0300720c */ /* 0x000fe20003f86270 */
[----:B------:R-:W1:Y:S03]  /*20650*/  LDCU UR7, c[0x0][0x3b0] ;  /* 0x00007600ff0777ac */ /* 0x000e660008000800 */
[----:B------:R-:W-:-:S04]  /*20660*/  LEA R2, P0, R19, R6, 0x1 ;  /* 0x0000000613027211 */ /* 0x000fc800078008ff */
[----:B------:R-:W-:Y:S02]  /*20670*/  LEA.HI.X.SX32 R4, R19, R5, 0x1, P0 ;  /* 0x0000000513047211 */ /* 0x000fe400000f0eff */
[----:B------:R-:W-:Y:S01]  /*20680*/  ISETP.GT.U32.AND P0, PT, R7, R9, PT ;  /* 0x000000090700720c */ /* 0x000fe20003f04070 */
[----:B------:R2:W-:Y:S01]  /*20690*/  STL [R1+0x3c4], R2 ;  /* 0x0003c40201007387 */ /* 0x0005e20000100800 */
[----:B0-----:R-:W-:Y:S02]  /*206a0*/  @P2 IMAD.MOV.U32 R12, RZ, RZ, R2 ;  /* 0x000000ffff0c2224 */ /* 0x001fe400078e0002 */
[----:B------:R-:W-:-:S05]  /*206b0*/  @P2 IMAD.MOV.U32 R13, RZ, RZ, R4 ;  /* 0x000000ffff0d2224 */ /* 0x000fca00078e0004 */
[----:B------:R0:W3:Y:S01]  /*206c0*/  @P2 LDG.E.U16 R26, desc[UR16][R12.64] ;  /* 0x000000100c1a2981 */ /* 0x0000e2000c1e1500 */
[----:B--2---:R-:W-:-:S03]  /*206d0*/  LOP3.LUT R2, R0, 0x1c6, RZ, 0xfc, !PT ;  /* 0x000001c600027812 */ /* 0x004fc600078efcff */
[----:B------:R-:W-:Y:S01]  /*206e0*/  @!P0 IMAD.IADD R9, R9, 0x1, -R7 ;  /* 0x0000000109098824 */ /* 0x000fe200078e0a07 */
[----:B------:R-:W-:-:S04]  /*206f0*/  IABS R11, R2 ;  /* 0x00000002000b7213 */ /* 0x000fc80000000000 */
[----:B------:R-:W-:Y:S01]  /*20700*/  ISETP.GT.U32.AND P0, PT, R7, R9, PT ;  /* 0x000000090700720c */ /* 0x000fe20003f04070 */
[----:B0-----:R-:W-:-:S04]  /*20710*/  IMAD.HI.U32 R12, R8, R11, RZ ;  /* 0x0000000b080c7227 */ /* 0x001fc800078e00ff */
[----:B------:R-:W-:-:S04]  /*20720*/  IMAD.MOV R12, RZ, RZ, -R12 ;  /* 0x000000ffff0c7224 */ /* 0x000fc800078e0a0c */
[----:B------:R-:W-:-:S04]  /*20730*/  IMAD R11, R7, R12, R11 ;  /* 0x0000000c070b7224 */ /* 0x000fc800078e020b */
[----:B------:R-:W-:Y:S01]  /*20740*/  @!P0 IMAD.IADD R9, R9, 0x1, -R7 ;  /* 0x0000000109098824 */ /* 0x000fe200078e0a07 */
[----:B------:R-:W-:-:S03]  /*20750*/  ISETP.GT.U32.AND P0, PT, R7, R11, PT ;  /* 0x0000000b0700720c */ /* 0x000fc60003f04070 */
[----:B------:R-:W-:-:S05]  /*20760*/  @!P4 IMAD.MOV R9, RZ, RZ, -R9 ;  /* 0x000000ffff09c224 */ /* 0x000fca00078e0a09 */
[----:B------:R-:W-:-:S05]  /*20770*/  SEL R9, R10, R9, !P3 ;  /* 0x000000090a097207 */ /* 0x000fca0005800000 */
[----:B-1----:R-:W-:Y:S01]  /*20780*/  IMAD R9, R9, UR7, RZ ;  /* 0x0000000709097c24 */ /* 0x002fe2000f8e02ff */
[----:B------:R0:W-:Y:S01]  /*20790*/  STL [R1+0x3c0], R4 ;  /* 0x0003c00401007387 */ /* 0x0001e20000100800 */
[----:B------:R-:W-:Y:S01]  /*207a0*/  @!P0 IMAD.IADD R11, R11, 0x1, -R7 ;  /* 0x000000010b0b8824 */ /* 0x000fe200078e0a07 */
[----:B------:R-:W1:Y:S02]  /*207b0*/  LDCU UR7, c[0x0][0x3b0] ;  /* 0x00007600ff0777ac */ /* 0x000e640008000800 */
[----:B------:R-:W-:Y:S02]  /*207c0*/  LEA R3, P4, R9, R6, 0x1 ;  /* 0x0000000609037211 */ /* 0x000fe400078808ff */
[----:B------:R-:W-:Y:S02]  /*207d0*/  ISETP.GT.U32.AND P0, PT, R7, R11, PT ;  /* 0x0000000b0700720c */ /* 0x000fe40003f04070 */
[----:B0-----:R-:W-:Y:S02]  /*207e0*/  LEA.HI.X.SX32 R4, R9, R5, 0x1, P4 ;  /* 0x0000000509047211 */ /* 0x001fe400020f0eff */
[----:B------:R-:W-:Y:S01]  /*207f0*/  ISETP.GE.AND P4, PT, R2, RZ, PT ;  /* 0x000000ff0200720c */ /* 0x000fe20003f86270 */
[----:B------:R-:W-:Y:S01]  /*20800*/  STL [R1+0xb78], R2 ;  /* 0x000b780201007387 */ /* 0x000fe20000100800 */
[----:B------:R-:W-:-:S03]  /*20810*/  @P2 IMAD.MOV.U32 R12, RZ, RZ, R3 ;  /* 0x000000ffff0c2224 */ /* 0x000fc600078e0003 */
[----:B------:R0:W-:Y:S04]  /*20820*/  STL [R1+0x3d4], R3 ;  /* 0x0003d40301007387 */ /* 0x0001e80000100800 */
[----:B------:R-:W-:Y:S02]  /*20830*/  @!P0 IMAD.IADD R11, R11, 0x1, -R7 ;  /* 0x000000010b0b8824 */ /* 0x000fe400078e0a07 */
[----:B------:R-:W-:Y:S02]  /*20840*/  @P2 IMAD.MOV.U32 R13, RZ, RZ, R4 ;  /* 0x000000ffff0d2224 */ /* 0x000fe400078e0004 */
[----:B------:R-:W-:-:S03]  /*20850*/  @!P4 IMAD.MOV R11, RZ, RZ, -R11 ;  /* 0x000000ffff0bc224 */ /* 0x000fc600078e0a0b */
[----:B------:R2:W3:Y:S01]  /*20860*/  @P2 LDG.E.U16 R25, desc[UR16][R12.64] ;  /* 0x000000100c192981 */ /* 0x0004e2000c1e1500 */
[----:B0-----:R-:W-:-:S04]  /*20870*/  LOP3.LUT R3, R0, 0x1cc, RZ, 0xfc, !PT ;  /* 0x000001cc00037812 */ /* 0x001fc800078efcff */
[----:B------:R-:W-:Y:S02]  /*20880*/  IABS R9, R3 ;  /* 0x0000000300097213 */ /* 0x000fe40000000000 */
[----:B--2---:R-:W-:-:S03]  /*20890*/  SEL R12, R10, R11, !P3 ;  /* 0x0000000b0a0c7207 */ /* 0x004fc60005800000 */
[----:B------:R-:W-:-:S04]  /*208a0*/  IMAD.HI.U32 R11, R8, R9, RZ ;  /* 0x00000009080b7227 */ /* 0x000fc800078e00ff */
[----:B-1----:R-:W-:Y:S01]  /*208b0*/  IMAD R12, R12, UR7, RZ ;  /* 0x000000070c0c7c24 */ /* 0x002fe2000f8e02ff */
[----:B------:R0:W-:Y:S01]  /*208c0*/  STL [R1+0x3d0], R4 ;  /* 0x0003d00401007387 */ /* 0x0001e20000100800 */
[----:B------:R-:W-:Y:S01]  /*208d0*/  IMAD.MOV R11, RZ, RZ, -R11 ;  /* 0x000000ffff0b7224 */ /* 0x000fe200078e0a0b */
[----:B------:R-:W-:Y:S01]  /*208e0*/  ISETP.GE.AND P4, PT, R3, RZ, PT ;  /* 0x000000ff0300720c */ /* 0x000fe20003f86270 */
[----:B------:R-:W1:Y:S01]  /*208f0*/  LDCU UR7, c[0x0][0x3b0] ;  /* 0x00007600ff0777ac */ /* 0x000e620008000800 */
[----:B------:R-:W-:Y:S01]  /*20900*/  LEA R2, P0, R12, R6, 0x1 ;  /* 0x000000060c027211 */ /* 0x000fe200078008ff */
[----:B------:R-:W-:-:S03]  /*20910*/  IMAD R9, R7, R11, R9 ;  /* 0x0000000b07097224 */ /* 0x000fc600078e0209 */
[----:B0-----:R-:W-:Y:S02]  /*20920*/  LEA.HI.X.SX32 R4, R12, R5, 0x1, P0 ;  /* 0x000000050c047211 */ /* 0x001fe400000f0eff */
[----:B------:R-:W-:Y:S01]  /*20930*/  ISETP.GT.U32.AND P0, PT, R7, R9, PT ;  /* 0x000000090700720c */ /* 0x000fe20003f04070 */
[----:B------:R-:W-:Y:S01]  /*20940*/  STL [R1+0xb74], R3 ;  /* 0x000b740301007387 */ /* 0x000fe20000100800 */
[----:B------:R-:W-:-:S03]  /*20950*/  @P2 IMAD.MOV.U32 R12, RZ, RZ, R2 ;  /* 0x000000ffff0c2224 */ /* 0x000fc600078e0002 */
[----:B------:R0:W-:Y:S01]  /*20960*/  STL [R1+0x3dc], R2 ;  /* 0x0003dc0201007387 */ /* 0x0001e20000100800 */
[----:B------:R-:W-:-:S05]  /*20970*/  @P2 IMAD.MOV.U32 R13, RZ, RZ, R4 ;  /* 0x000000ffff0d2224 */ /* 0x000fca00078e0004 */
[----:B------:R2:W3:Y:S02]  /*20980*/  @P2 LDG.E.U16 R24, desc[UR16][R12.64] ;  /* 0x000000100c182981 */ /* 0x0004e4000c1e1500 */
[----:B------:R-:W-:Y:S01]  /*20990*/  @!P0 IMAD.IADD R9, R9, 0x1, -R7 ;  /* 0x0000000109098824 */ /* 0x000fe200078e0a07 */
[----:B0-----:R-:W-:-:S04]  /*209a0*/  LOP3.LUT R2, R0, 0x1ce, RZ, 0xfc, !PT ;  /* 0x000001ce00027812 */ /* 0x001fc800078efcff */
[----:B------:R-:W-:Y:S02]  /*209b0*/  IABS R11, R2 ;  /* 0x00000002000b7213 */ /* 0x000fe40000000000 */
[----:B------:R-:W-:-:S03]  /*209c0*/  ISETP.GT.U32.AND P0, PT, R7, R9, PT ;  /* 0x000000090700720c */ /* 0x000fc60003f04070 */
[----:B--2---:R-:W-:-:S04]  /*209d0*/  IMAD.HI.U32 R12, R8, R11, RZ ;  /* 0x0000000b080c7227 */ /* 0x004fc800078e00ff */
[----:B------:R-:W-:-:S04]  /*209e0*/  IMAD.MOV R12, RZ, RZ, -R12 ;  /* 0x000000ffff0c7224 */ /* 0x000fc800078e0a0c */
[----:B------:R-:W-:Y:S02]  /*209f0*/  IMAD R11, R7, R12, R11 ;  /* 0x0000000c070b7224 */ /* 0x000fe400078e020b */
[----:B------:R-:W-:-:S03]  /*20a00*/  @!P0 IMAD.IADD R9, R9, 0x1, -R7 ;  /* 0x0000000109098824 */ /* 0x000fc600078e0a07 */
[----:B------:R-:W-:Y:S01]  /*20a10*/  ISETP.GT.U32.AND P0, PT, R7, R11, PT ;  /* 0x0000000b0700720c */ /* 0x000fe20003f04070 */
[----:B------:R-:W-:-:S05]  /*20a20*/  @!P4 IMAD.MOV R9, RZ, RZ, -R9 ;  /* 0x000000ffff09c224 */ /* 0x000fca00078e0a09 */
[----:B------:R-:W-:-:S05]  /*20a30*/  SEL R9, R10, R9, !P3 ;  /* 0x000000090a097207 */ /* 0x000fca0005800000 */
[----:B-1----:R-:W-:Y:S01]  /*20a40*/  IMAD R9, R9, UR7, RZ ;  /* 0x0000000709097c24 */ /* 0x002fe2000f8e02ff */
[----:B------:R0:W-:Y:S01]  /*20a50*/  STL [R1+0x3d8], R4 ;  /* 0x0003d80401007387 */ /* 0x0001e20000100800 */
[----:B------:R-:W-:Y:S01]  /*20a60*/  @!P0 IMAD.IADD R11, R11, 0x1, -R7 ;  /* 0x000000010b0b8824 */ /* 0x000fe200078e0a07 */
[----:B------:R-:W-:Y:S01]  /*20a70*/  PRMT R38, RZ, 0x7610, R38 ;  /* 0x00007610ff267816 */ /* 0x000fe20000000026 */
[----:B------:R-:W1:Y:S01]  /*20a80*/  LDCU UR7, c[0x0][0x3b0] ;  /* 0x00007600ff0777ac */ /* 0x000e620008000800 */
[----:B------:R-:W-:Y:S02]  /*20a90*/  LEA R3, P4, R9, R6, 0x1 ;  /* 0x0000000609037211 */ /* 0x000fe400078808ff */
[----:B------:R-:W-:Y:S01]  /*20aa0*/  ISETP.GT.U32.AND P0, PT, R7, R11, PT ;  /* 0x0000000b0700720c */ /* 0x000fe20003f04070 */
[----:B------:R-:W-:Y:S01]  /*20ab0*/  STL [R1+0xb70], R2 ;  /* 0x000b700201007387 */ /* 0x000fe20000100800 */
[----:B0-----:R-:W-:-:S03]  /*20ac0*/  LEA.HI.X.SX32 R4, R9, R5, 0x1, P4 ;  /* 0x0000000509047211 */ /* 0x001fc600020f0eff */
[----:B------:R0:W2:Y:S01]  /*20ad0*/  @P2 LDG.E.U16 R38, desc[UR16][R22.64] ;  /* 0x0000001016262981 */ /* 0x0000a2000c1e1500 */
[----:B------:R-:W-:Y:S01]  /*20ae0*/  ISETP.GE.AND P4, PT, R2, RZ, PT ;  /* 0x000000ff0200720c */ /* 0x000fe20003f86270 */
[----:B------:R-:W-:Y:S02]  /*20af0*/  @P2 IMAD.MOV.U32 R12, RZ, RZ, R3 ;  /* 0x000000ffff0c2224 */ /* 0x000fe400078e0003 */
[----:B------:R1:W-:Y:S01]  /*20b00*/  STL [R1+0x3ec], R3 ;  /* 0x0003ec0301007387 */ /* 0x0003e20000100800 */
[----:B------:R-:W-:-:S03]  /*20b10*/  @P2 IMAD.MOV.U32 R13, RZ, RZ, R4 ;  /* 0x000000ffff0d2224 */ /* 0x000fc600078e0004 */
[----:B------:R-:W-:Y:S01]  /*20b20*/  @!P0 IMAD.IADD R11, R11, 0x1, -R7 ;  /* 0x000000010b0b8824 */ /* 0x000fe200078e0a07 */
[----:B0-----:R-:W-:Y:S02]  /*20b30*/  PRMT R23, RZ, 0x7610, R23 ;  /* 0x00007610ff177816 */ /* 0x001fe40000000017 */
[----:B-1----:R-:W-:-:S03]  /*20b40*/  LOP3.LUT R3, R0, 0x1d4, RZ, 0xfc, !PT ;  /* 0x000001d400037812 */ /* 0x002fc600078efcff */
[----:B------:R-:W-:Y:S01]  /*20b50*/  @!P4 IMAD.MOV R11, RZ, RZ, -R11 ;  /* 0x000000ffff0bc224 */ /* 0x000fe200078e0a0b */
[----:B------:R0:W2:Y:S01]  /*20b60*/  @P2 LDG.E.U16 R23, desc[UR16][R12.64] ;  /* 0x000000100c172981 */ /* 0x0000a2000c1e1500 */
[----:B------:R-:W-:-:S03]  /*20b70*/  IABS R9, R3 ;  /* 0x0000000300097213 */ /* 0x000fc60000000000 */
[----:B0-----:R-:W-:Y:S02]  /*20b80*/  SEL R12, R10, R11, !P3 ;  /* 0x0000000b0a0c7207 */ /* 0x001fe40005800000 */
[----:B------:R-:W-:-:S04]  /*20b90*/  IMAD.HI.U32 R11, R8, R9, RZ ;  /* 0x00000009080b7227 */ /* 0x000fc800078e00ff */
[----:B------:R-:W-:Y:S01]  /*20ba0*/  IMAD R12, R12, UR7, RZ ;  /* 0x000000070c0c7c24 */ /* 0x000fe2000f8e02ff */
[----:B------:R0:W-:Y:S01]  /*20bb0*/  STL [R1+0x3e8], R4 ;  /* 0x0003e80401007387 */ /* 0x0001e20000100800 */
[----:B------:R-:W-:Y:S01]  /*20bc0*/  IMAD.MOV R11, RZ, RZ, -R11 ;  /* 0x000000ffff0b7224 */ /* 0x000fe200078e0a0b */
[----:B------:R-:W-:Y:S01]  /*20bd0*/  PRMT R22, RZ, 0x7610, R22 ;  /* 0x00007610ff167816 */ /* 0x000fe20000000016 */
        /* <DEDUP_REMOVED lines=8> */
[----:B------:R-:W-:Y:S01]  /*20c60*/  @P2 IMAD.MOV.U32 R13, RZ, RZ, R4 ;  /* 0x000000ffff0d2224 */ /* 0x000fe200078e0004 */
[----:B------:R-:W-:-:S04]  /*20c70*/  ISETP.GE.AND P4, PT, R3, RZ, PT ;  /* 0x000000ff0300720c */ /* 0x000fc80003f86270 */
[----:B------:R1:W2:Y:S02]  /*20c80*/  @P2 LDG.E.U16 R22, desc[UR16][R12.64] ;  /* 0x000000100c162981 */ /* 0x0002a4000c1e1500 */
[----:B------:R-:W-:Y:S01]  /*20c90*/  @!P0 IMAD.IADD R9, R9, 0x1, -R7 ;  /* 0x0000000109098824 */ /* 0x000fe200078e0a07 */
[----:B0-----:R-:W-:-:S04]  /*20ca0*/  LOP3.LUT R2, R0, 0x1d6, RZ, 0xfc, !PT ;  /* 0x000001d600027812 */ /* 0x001fc800078efcff */
[----:B------:R-:W-:Y:S02]  /*20cb0*/  IABS R11, R2 ;  /* 0x00000002000b7213 */ /* 0x000fe40000000000 */
[----:B------:R-:W-:-:S03]  /*20cc0*/  ISETP.GT.U32.AND P0, PT, R7, R9, PT ;  /* 0x000000090700720c */ /* 0x000fc60003f04070 */
[----:B-1----:R-:W-:-:S04]  /*20cd0*/  IMAD.HI.U32 R12, R8, R11, RZ ;  /* 0x0000000b080c7227 */ /* 0x002fc800078e00ff */
[----:B------:R-:W-:-:S04]  /*20ce0*/  IMAD.MOV R12, RZ, RZ, -R12 ;  /* 0x000000ffff0c7224 */ /* 0x000fc800078e0a0c */
[----:B------:R-:W-:Y:S02]  /*20cf0*/  IMAD R11, R7, R12, R11 ;  /* 0x0000000c070b7224 */ /* 0x000fe400078e020b */
[----:B------:R-:W-:-:S03]  /*20d00*/  @!P0 IMAD.IADD R9, R9, 0x1, -R7 ;  /* 0x0000000109098824 */ /* 0x000fc600078e0a07 */
[----:B------:R-:W-:Y:S01]  /*20d10*/  ISETP.GT.U32.AND P0, PT, R7, R11, PT ;  /* 0x0000000b0700720c */ /* 0x000fe20003f04070 */
[----:B------:R-:W-:-:S05]  /*20d20*/  @!P4 IMAD.MOV R9, RZ, RZ, -R9 ;  /* 0x000000ffff09c224 */ /* 0x000fca00078e0a09 */
[----:B------:R-:W-:-:S05]  /*20d30*/  SEL R9, R10, R9, !P3 ;  /* 0x000000090a097207 */ /* 0x000fca0005800000 */
[----:B------:R-:W-:Y:S01]  /*20d40*/  IMAD R9, R9, UR7, RZ ;  /* 0x0000000709097c24 */ /* 0x000fe2000f8e02ff */
        /* <DEDUP_REMOVED lines=56> */
[----:B------:R-:W-:Y:S01]  /*210d0*/  @P2 IMAD.MOV.U32 R12, RZ, RZ, R3 ;  /* 0x000000ffff0c2224 */ /* 0x000fe200078e0003 */
[----:B------:R-:W-:-:S02]  /*210e0*/  PRMT R19, RZ, 0x7610, R19 ;  /* 0x00007610ff137816 */ /* 0x000fc40000000013 */
[----:B------:R0:W-:Y:S04]  /*210f0*/  STL [R1+0x41c], R3 ;  /* 0x00041c0301007387 */ /* 0x0001e80000100800 */
[----:B------:R-:W-:Y:S02]  /*21100*/  @!P0 IMAD.IADD R11, R11, 0x1, -R7 ;  /* 0x000000010b0b8824 */ /* 0x000fe400078e0a07 */
[----:B------:R-:W-:Y:S02]  /*21110*/  @P2 IMAD.MOV.U32 R13, RZ, RZ, R4 ;  /* 0x000000ffff0d2224 */ /* 0x000fe400078e0004 */
[----:B------:R-:W-:-:S03]  /*21120*/  @!P4 IMAD.MOV R11, RZ, RZ, -R11 ;  /* 0x000000ffff0bc224 */ /* 0x000fc600078e0a0b */
[----:B------:R1:W2:Y:S01]  /*21130*/  @P2 LDG.E.U16 R19, desc[UR16][R12.64] ;  /* 0x000000100c132981 */ /* 0x0002a2000c1e1500 */
[----:B0-----:R-:W-:-:S04]  /*21140*/  LOP3.LUT R3, R0, 0x1e4, RZ, 0xfc, !PT ;  /* 0x000001e400037812 */ /* 0x001fc800078efcff */
[----:B------:R-:W-:Y:S02]  /*21150*/  IABS R9, R3 ;  /* 0x0000000300097213 */ /* 0x000fe40000000000 */
[----:B-1----:R-:W-:-:S03]  /*21160*/  SEL R12, R10, R11, !P3 ;  /* 0x0000000b0a0c7207 */ /* 0x002fc60005800000 */
        /* <DEDUP_REMOVED lines=81> */
[----:B------:R-:W-:Y:S01]  /*21680*/  @P2 IMAD.MOV.U32 R12, RZ, RZ, R3 ;  /* 0x000000ffff0c2224 */ /* 0x000fe200078e0003 */
[----:B------:R-:W-:Y:S01]  /*21690*/  PRMT R15, RZ, 0x7610, R15 ;  /* 0x00007610ff0f7816 */ /* 0x000fe2000000000f */
[----:B------:R-:W-:Y:S01]  /*216a0*/  @P2 IMAD.MOV.U32 R13, RZ, RZ, R4 ;  /* 0x000000ffff0d2224 */ /* 0x000fe200078e0004 */
[----:B------:R-:W-:-:S05]  /*216b0*/  LOP3.LUT R125, R0, 0x1e6, RZ, 0xfc, !PT ;  /* 0x000001e6007d7812 */ /* 0x000fca00078efcff */
[----:B------:R-:W-:Y:S01]  /*216c0*/  @!P0 IMAD.IADD R11, R11, 0x1, -R7 ;  /* 0x000000010b0b8824 */ /* 0x000fe200078e0a07 */
[----:B------:R-:W-:Y:S01]  /*216d0*/  IABS R9, R125 ;  /* 0x0000007d00097213 */ /* 0x000fe20000000000 */
[----:B------:R0:W2:Y:S02]  /*216e0*/  @P2 LDG.E.U16 R15, desc[UR16][R12.64] ;  /* 0x000000100c0f2981 */ /* 0x0000a4000c1e1500 */
[----:B------:R-:W-:-:S05]  /*216f0*/  @!P4 IMAD.MOV R11, RZ, RZ, -R11 ;  /* 0x000000ffff0bc224 */ /* 0x000fca00078e0a0b */
[----:B0-----:R-:W-:Y:S01]  /*21700*/  SEL R12, R10, R11, !P3 ;  /* 0x0000000b0a0c7207 */ /* 0x001fe20005800000 */
[----:B------:R-:W-:-:S04]  /*21710*/  IMAD.HI.U32 R11, R8, R9, RZ ;  /* 0x00000009080b7227 */ /* 0x000fc800078e00ff */
[----:B-1----:R-:W-:Y:S01]  /*21720*/  IMAD R12, R12, UR7, RZ ;  /* 0x000000070c0c7c24 */ /* 0x002fe2000f8e02ff */
[----:B------:R0:W-:Y:S01]  /*21730*/  STL [R1+0xb50], R2 ;  /* 0x000b500201007387 */ /* 0x0001e20000100800 */
[----:B------:R-:W-:Y:S01]  /*21740*/  IMAD.MOV R11, RZ, RZ, -R11 ;  /* 0x000000ffff0b7224 */ /* 0x000fe200078e0a0b */
[----:B------:R-:W-:Y:S01]  /*21750*/  PRMT R14, RZ, 0x7610, R14 ;  /* 0x00007610ff0e7816 */ /* 0x000fe2000000000e */
[----:B------:R-:W1:Y:S02]  /*21760*/  LDCU UR7, c[0x0][0x3b0] ;  /* 0x00007600ff0777ac */ /* 0x000e640008000800 */
[----:B------:R-:W-:Y:S01]  /*21770*/  IMAD R9, R7, R11, R9 ;  /* 0x0000000b07097224 */ /* 0x000fe200078e0209 */
[----:B------:R3:W-:Y:S01]  /*21780*/  STL [R1+0x454], R3 ;  /* 0x0004540301007387 */ /* 0x0007e20000100800 */
[----:B0-----:R-:W-:-:S03]  /*21790*/  LEA R2, P0, R12, R6, 0x1 ;  /* 0x000000060c027211 */ /* 0x001fc600078008ff */
[----:B------:R0:W-:Y:S01]  /*217a0*/  STL [R1+0x450], R4 ;  /* 0x0004500401007387 */ /* 0x0001e20000100800 */
[----:B---3--:R-:W-:Y:S02]  /*217b0*/  LEA.HI.X.SX32 R3, R12, R5, 0x1, P0 ;  /* 0x000000050c037211 */ /* 0x008fe400000f0eff */
[----:B------:R-:W-:Y:S01]  /*217c0*/  ISETP.GT.U32.AND P0, PT, R7, R9, PT ;  /* 0x000000090700720c */ /* 0x000fe20003f04070 */
[----:B------:R-:W-:Y:S01]  /*217d0*/  STL [R1+0xb4c], R125 ;  /* 0x000b4c7d01007387 */ /* 0x000fe20000100800 */
[----:B------:R-:W-:Y:S02]  /*217e0*/  @P2 IMAD.MOV.U32 R12, RZ, RZ, R2 ;  /* 0x000000ffff0c2224 */ /* 0x000fe400078e0002 */
[----:B------:R-:W-:Y:S01]  /*217f0*/  @P2 IMAD.MOV.U32 R13, RZ, RZ, R3 ;  /* 0x000000ffff0d2224 */ /* 0x000fe200078e0003 */
[----:B------:R3:W-:Y:S01]  /*21800*/  STL [R1+0x464], R2 ;  /* 0x0004640201007387 */ /* 0x0007e20000100800 */
[----:B0-----:R-:W-:-:S03]  /*21810*/  LOP3.LUT R4, R0, 0x1f6, RZ, 0xfc, !PT ;  /* 0x000001f600047812 */ /* 0x001fc600078efcff */
[----:B------:R0:W2:Y:S01]  /*21820*/  @P2 LDG.E.U16 R14, desc[UR16][R12.64] ;  /* 0x000000100c0e2981 */ /* 0x0000a2000c1e1500 */
[----:B---3--:R-:W-:-:S03]  /*21830*/  LOP3.LUT R2, R0, 0x1fe, RZ, 0xfc, !PT ;  /* 0x000001fe00027812 */ /* 0x008fc600078efcff */
[----:B------:R3:W-:Y:S01]  /*21840*/  STL [R1+0x460], R3 ;  /* 0x0004600301007387 */ /* 0x0007e20000100800 */
[----:B------:R-:W-:Y:S02]  /*21850*/  IABS R11, R2 ;  /* 0x00000002000b7213 */ /* 0x000fe40000000000 */
[----:B0-----:R-:W-:Y:S01]  /*21860*/  IABS R13, R4 ;  /* 0x00000004000d7213 */ /* 0x001fe20000000000 */
[----:B------:R-:W-:Y:S01]  /*21870*/  @!P0 IMAD.IADD R9, R9, 0x1, -R7 ;  /* 0x0000000109098824 */ /* 0x000fe200078e0a07 */
[----:B---3--:R-:W-:Y:S01]  /*21880*/  LOP3.LUT R3, R0, 0x1ee, RZ, 0xfc, !PT ;  /* 0x000001ee00037812 */ /* 0x008fe200078efcff */
[----:B------:R-:W-:-:S03]  /*21890*/  IMAD.HI.U32 R65, R8, R11, RZ ;  /* 0x0000000b08417227 */ /* 0x000fc600078e00ff */
[----:B------:R-:W-:Y:S01]  /*218a0*/  IABS R12, R3 ;  /* 0x00000003000c7213 */ /* 0x000fe20000000000 */
[----:B------:R-:W-:Y:S01]  /*218b0*/  IMAD.HI.U32 R67, R8, R13, RZ ;  /* 0x0000000d08437227 */ /* 0x000fe200078e00ff */
[----:B------:R-:W-:-:S03]  /*218c0*/  ISETP.GT.U32.AND P4, PT, R7, R9, PT ;  /* 0x000000090700720c */ /* 0x000fc60003f84070 */
[----:B------:R-:W-:Y:S02]  /*218d0*/  IMAD.MOV R65, RZ, RZ, -R65 ;  /* 0x000000ffff417224 */ /* 0x000fe400078e0a41 */
[----:B------:R-:W-:Y:S02]  /*218e0*/  IMAD.MOV R67, RZ, RZ, -R67 ;  /* 0x000000ffff437224 */ /* 0x000fe400078e0a43 */
[----:B------:R-:W-:Y:S01]  /*218f0*/  IMAD.HI.U32 R66, R8, R12, RZ ;  /* 0x0000000c08427227 */ /* 0x000fe200078e00ff */
[----:B------:R-:W-:-:S03]  /*21900*/  ISETP.GE.AND P0, PT, R125, RZ, PT ;  /* 0x000000ff7d00720c */ /* 0x000fc60003f06270 */
[C---:B------:R-:W-:Y:S02]  /*21910*/  IMAD R8, R7.reuse, R65, R11 ;  /* 0x0000004107087224 */ /* 0x040fe400078e020b */
[C---:B------:R-:W-:Y:S02]  /*21920*/  IMAD R11, R7.reuse, R67, R13 ;  /* 0x00000043070b7224 */ /* 0x040fe400078e020d */
[----:B------:R-:W-:Y:S01]  /*21930*/  IMAD.MOV R66, RZ, RZ, -R66 ;  /* 0x000000ffff427224 */ /* 0x000fe200078e0a42 */
[C---:B------:R-:W-:Y:S02]  /*21940*/  ISETP.GT.U32.AND P6, PT, R7.reuse, R8, PT ;  /* 0x000000080700720c */ /* 0x040fe40003fc4070 */
[C---:B------:R-:W-:Y:S01]  /*21950*/  ISETP.GT.U32.AND P5, PT, R7.reuse, R11, PT ;  /* 0x0000000b0700720c */ /* 0x040fe20003fa4070 */
[----:B------:R-:W-:Y:S02]  /*21960*/  IMAD R12, R7, R66, R12 ;  /* 0x00000042070c7224 */ /* 0x000fe400078e020c */
[----:B------:R-:W-:-:S03]  /*21970*/  @!P4 IMAD.IADD R9, R9, 0x1, -R7 ;  /* 0x000000010909c824 */ /* 0x000fc600078e0a07 */
[----:B------:R-:W-:Y:S01]  /*21980*/  ISETP.GT.U32.AND P4, PT, R7, R12, PT ;  /* 0x0000000c0700720c */ /* 0x000fe20003f84070 */
[----:B------:R-:W-:-:S05]  /*21990*/  @!P0 IMAD.MOV R9, RZ, RZ, -R9 ;  /* 0x000000ffff098224 */ /* 0x000fca00078e0a09 */
[----:B------:R-:W-:Y:S01]  /*219a0*/  SEL R9, R10, R9, !P3 ;  /* 0x000000090a097207 */ /* 0x000fe20005800000 */
[--C-:B------:R-:W-:Y:S02]  /*219b0*/  @!P5 IMAD.IADD R11, R11, 0x1, -R7.reuse ;  /* 0x000000010b0bd824 */ /* 0x100fe400078e0a07 */
[--C-:B------:R-:W-:Y:S02]  /*219c0*/  @!P6 IMAD.IADD R8, R8, 0x1, -R7.reuse ;  /* 0x000000010808e824 */ /* 0x100fe400078e0a07 */
[----:B-1----:R-:W-:Y:S01]  /*219d0*/  IMAD R9, R9, UR7, RZ ;  /* 0x0000000709097c24 */ /* 0x002fe2000f8e02ff */
[C---:B------:R-:W-:Y:S01]  /*219e0*/  ISETP.GT.U32.AND P5, PT, R7.reuse, R11, PT ;  /* 0x0000000b0700720c */ /* 0x040fe20003fa4070 */
[----:B------:R-:W-:Y:S01]  /*219f0*/  @!P4 IMAD.IADD R12, R12, 0x1, -R7 ;  /* 0x000000010c0cc824 */ /* 0x000fe200078e0a07 */
[----:B------:R-:W-:Y:S01]  /*21a00*/  ISETP.GT.U32.AND P4, PT, R7, R8, PT ;  /* 0x000000080700720c */ /* 0x000fe20003f84070 */
[----:B------:R-:W-:Y:S01]  /*21a10*/  STL [R1+0xb40], R2 ;  /* 0x000b400201007387 */ /* 0x000fe20000100800 */
[C---:B------:R-:W-:Y:S01]  /*21a20*/  LEA R65, P0, R9.reuse, R6, 0x1 ;  /* 0x0000000609417211 */ /* 0x040fe200078008ff */
[----:B------:R-:W0:Y:S02]  /*21a30*/  LDCU UR7, c[0x0][0x3b0] ;  /* 0x00007600ff0777ac */ /* 0x000e240008000800 */
[----:B------:R1:W-:Y:S01]  /*21a40*/  STL [R1+0xb48], R3 ;  /* 0x000b480301007387 */ /* 0x0003e20000100800 */
[----:B------:R-:W-:-:S03]  /*21a50*/  LEA.HI.X.SX32 R66, R9, R5, 0x1, P0 ;  /* 0x0000000509427211 */ /* 0x000fc600000f0eff */
[----:B------:R3:W-:Y:S01]  /*21a60*/  STL [R1+0xb44], R4 ;  /* 0x000b440401007387 */ /* 0x0007e20000100800 */
[----:B------:R-:W-:Y:S01]  /*21a70*/  ISETP.GE.AND P0, PT, R3, RZ, PT ;  /* 0x000000ff0300720c */ /* 0x000fe20003f06270 */
[--C-:B------:R-:W-:Y:S02]  /*21a80*/  @!P5 IMAD.IADD R11, R11, 0x1, -R7.reuse ;  /* 0x000000010b0bd824 */ /* 0x100fe400078e0a07 */
[----:B------:R-:W2:Y:S01]  /*21a90*/  LDL.LU R125, [R1+0xf54] ;  /* 0x000f5400017d7983 */ /* 0x000ea20000300800 */
[----:B------:R-:W-:Y:S01]  /*21aa0*/  @!P4 IMAD.IADD R8, R8, 0x1, -R7 ;  /* 0x000000010808c824 */ /* 0x000fe200078e0a07 */
[----:B------:R-:W-:Y:S02]  /*21ab0*/  ISETP.GE.AND P5, PT, R2, RZ, PT ;  /* 0x000000ff0200720c */ /* 0x000fe40003fa6270 */
[----:B------:R-:W-:Y:S01]  /*21ac0*/  STL [R1+0x3c], R65 ;  /* 0x00003c4101007387 */ /* 0x000fe20000100800 */
[----:B------:R-:W-:-:S03]  /*21ad0*/  ISETP.GE.AND P4, PT, R4, RZ, PT ;  /* 0x000000ff0400720c */ /* 0x000fc60003f86270 */
[----:B------:R0:W-:Y:S04]  /*21ae0*/  STL [R1+0x38], R66 ;  /* 0x0000384201007387 */ /* 0x0001e80000100800 */
[----:B-1----:R-:W2:Y:S04]  /*21af0*/  LDL.LU R3, [R1+0xf50] ;  /* 0x000f500001037983 */ /* 0x002ea80000300800 */
[----:B------:R-:W2:Y:S04]  /*21b00*/  LDL.LU R2, [R1+0xf4c] ;  /* 0x000f4c0001027983 */ /* 0x000ea80000300800 */
[----:B---3--:R-:W3:Y:S01]  /*21b10*/  LDL.LU R4, [R1+0xf48] ;  /* 0x000f480001047983 */ /* 0x008ee20000300800 */
[----:B------:R-:W-:-:S13]  /*21b20*/  ISETP.GT.U32.AND P6, PT, R7, R12, PT ;  /* 0x0000000c0700720c */ /* 0x000fda0003fc4070 */
[----:B------:R-:W-:-:S04]  /*21b30*/  @!P6 IMAD.IADD R12, R12, 0x1, -R7 ;  /* 0x000000010c0ce824 */ /* 0x000fc800078e0a07 */
[----:B------:R-:W-:-:S05]  /*21b40*/  @!P0 IMAD.MOV R12, RZ, RZ, -R12 ;  /* 0x000000ffff0c8224 */ /* 0x000fca00078e0a0c */
[----:B------:R-:W-:Y:S01]  /*21b50*/  SEL R12, R10, R12, !P3 ;  /* 0x0000000c0a0c7207 */ /* 0x000fe20005800000 */
[----:B------:R-:W-:Y:S01]  /*21b60*/  @!P4 IMAD.MOV R11, RZ, RZ, -R11 ;  /* 0x000000ffff0bc224 */ /* 0x000fe200078e0a0b */
[----:B------:R-:W-:Y:S01]  /*21b70*/  PRMT R9, RZ, 0x7610, R9 ;  /* 0x00007610ff097816 */ /* 0x000fe20000000009 */
[----:B------:R-:W-:Y:S02]  /*21b80*/  @P2 IMAD.MOV.U32 R67, RZ, RZ, R66 ;  /* 0x000000ffff432224 */ /* 0x000fe400078e0042 */
[----:B0-----:R-:W-:Y:S01]  /*21b90*/  IMAD R12, R12, UR7, RZ ;  /* 0x000000070c0c7c24 */ /* 0x001fe2000f8e02ff */
[----:B------:R-:W-:Y:S01]  /*21ba0*/  SEL R11, R10, R11, !P3 ;  /* 0x0000000b0a0b7207 */ /* 0x000fe20005800000 */
[----:B------:R-:W-:Y:S01]  /*21bb0*/  @P2 IMAD.MOV.U32 R66, RZ, RZ, R65 ;  /* 0x000000ffff422224 */ /* 0x000fe200078e0041 */
[----:B------:R-:W0:Y:S02]  /*21bc0*/  LDCU UR7, c[0x0][0x3b0] ;  /* 0x00007600ff0777ac */ /* 0x000e240008000800 */
[----:B------:R-:W-:Y:S01]  /*21bd0*/  LEA R65, P0, R12, R6, 0x1 ;  /* 0x000000060c417211 */ /* 0x000fe200078008ff */
[----:B------:R-:W-:Y:S01]  /*21be0*/  @!P5 IMAD.MOV R8, RZ, RZ, -R8 ;  /* 0x000000ffff08d224 */ /* 0x000fe200078e0a08 */
[----:B------:R1:W4:Y:S01]  /*21bf0*/  @P2 LDG.E.U16 R9, desc[UR16][R66.64] ;  /* 0x0000001042092981 */ /* 0x000322000c1e1500 */
[----:B------:R-:W-:-:S03]  /*21c00*/  IMAD R13, R11, UR10, RZ ;  /* 0x0000000a0b0d7c24 */ /* 0x000fc6000f8e02ff */
[----:B------:R-:W-:Y:S01]  /*21c10*/  SEL R7, R10, R8, !P3 ;  /* 0x000000080a077207 */ /* 0x000fe20005800000 */
[----:B------:R0:W-:Y:S01]  /*21c20*/  STL [R1+0x44], R65 ;  /* 0x0000444101007387 */ /* 0x0001e20000100800 */
[----:B------:R-:W-:Y:S02]  /*21c30*/  PRMT R8, RZ, 0x7610, R8 ;  /* 0x00007610ff087816 */ /* 0x000fe40000000008 */
[----:B-1----:R-:W-:Y:S01]  /*21c40*/  LEA.HI.X.SX32 R66, R12, R5, 0x1, P0 ;  /* 0x000000050c427211 */ /* 0x002fe200000f0eff */
[----:B------:R-:W-:-:S04]  /*21c50*/  @P2 IMAD.MOV.U32 R10, RZ, RZ, R65 ;  /* 0x000000ffff0a2224 */ /* 0x000fc800078e0041 */
[----:B------:R-:W-:Y:S01]  /*21c60*/  @P2 IMAD.MOV.U32 R11, RZ, RZ, R66 ;  /* 0x000000ffff0b2224 */ /* 0x000fe200078e0042 */
[----:B0-----:R-:W-:Y:S01]  /*21c70*/  LEA R65, P0, R13, R6, 0x1 ;  /* 0x000000060d417211 */ /* 0x001fe200078008ff */
[----:B------:R-:W-:Y:S04]  /*21c80*/  STL [R1+0x40], R66 ;  /* 0x0000404201007387 */ /* 0x000fe80000100800 */
[----:B------:R0:W4:Y:S04]  /*21c90*/  @P2 LDG.E.U16 R8, desc[UR16][R10.64] ;  /* 0x000000100a082981 */ /* 0x000128000c1e1500 */
[----:B------:R1:W-:Y:S01]  /*21ca0*/  STL [R1+0x4c], R65 ;  /* 0x00004c4101007387 */ /* 0x0003e20000100800 */
[----:B0-----:R-:W-:-:S02]  /*21cb0*/  @P2 IMAD.MOV.U32 R10, RZ, RZ, R65 ;  /* 0x000000ffff0a2224 */ /* 0x001fc400078e0041 */
[----:B-1----:R-:W0:Y:S01]  /*21cc0*/  S2R R65, SR_TID.X ;  /* 0x0000000000417919 */ /* 0x002e220000002100 */
[----:B------:R-:W-:Y:S01]  /*21cd0*/  IMAD R12, R7, UR7, RZ ;  /* 0x00000007070c7c24 */ /* 0x000fe2000f8e02ff */
[----:B------:R-:W-:-:S04]  /*21ce0*/  LEA.HI.X.SX32 R66, R13, R5, 0x1, P0 ;  /* 0x000000050d427211 */ /* 0x000fc800000f0eff */
[C---:B------:R-:W-:Y:S01]  /*21cf0*/  LEA R6, P0, R12.reuse, R6, 0x1 ;  /* 0x000000060c067211 */ /* 0x040fe200078008ff */
[----:B------:R-:W-:Y:S01]  /*21d00*/  @P2 IMAD.MOV.U32 R11, RZ, RZ, R66 ;  /* 0x000000ffff0b2224 */ /* 0x000fe200078e0042 */
[----:B------:R-:W-:Y:S02]  /*21d10*/  PRMT R7, RZ, 0x7610, R7 ;  /* 0x00007610ff077816 */ /* 0x000fe40000000007 */
[----:B------:R-:W-:Y:S01]  /*21d20*/  LEA.HI.X.SX32 R13, R12, R5, 0x1, P0 ;  /* 0x000000050c0d7211 */ /* 0x000fe200000f0eff */
[----:B------:R-:W-:Y:S04]  /*21d30*/  STL [R1+0x48], R66 ;  /* 0x0000484201007387 */ /* 0x000fe80000100800 */
[----:B------:R-:W-:Y:S04]  /*21d40*/  STL [R1+0x54], R6 ;  /* 0x0000540601007387 */ /* 0x000fe80000100800 */
[----:B------:R1:W4:Y:S04]  /*21d50*/  @P2 LDG.E.U16 R7, desc[UR16][R10.64] ;  /* 0x000000100a072981 */ /* 0x000328000c1e1500 */
[----:B------:R-:W-:Y:S01]  /*21d60*/  STL [R1+0x50], R13 ;  /* 0x0000500d01007387 */ /* 0x000fe20000100800 */
[----:B-1----:R-:W-:Y:S01]  /*21d70*/  @P2 IMAD.MOV.U32 R10, RZ, RZ, R6 ;  /* 0x000000ffff0a2224 */ /* 0x002fe200078e0006 */
[----:B0-----:R-:W-:Y:S01]  /*21d80*/  SHF.R.U32.HI R65, RZ, 0x5, R65 ;  /* 0x00000005ff417819 */ /* 0x001fe20000011641 */
[----:B------:R-:W-:-:S03]  /*21d90*/  @P2 IMAD.MOV.U32 R11, RZ, RZ, R13 ;  /* 0x000000ffff0b2224 */ /* 0x000fc600078e000d */
[----:B------:R-:W-:Y:S02]  /*21da0*/  ISETP.NE.U32.AND P0, PT, R65, RZ, PT ;  /* 0x000000ff4100720c */ /* 0x000fe40003f05070 */
[----:B------:R-:W-:-:S06]  /*21db0*/  PRMT R5, RZ, 0x7610, R5 ;  /* 0x00007610ff057816 */ /* 0x000fcc0000000005 */
[----:B------:R0:W4:Y:S01]  /*21dc0*/  @P2 LDG.E.U16 R5, desc[UR16][R10.64] ;  /* 0x000000100a052981 */ /* 0x000122000c1e1500 */
[----:B---3--:R-:W-:-:S05]  /*21dd0*/  LOP3.LUT R12, R4, 0x40, RZ, 0x3c, !PT ;  /* 0x00000040040c7812 */ /* 0x008fca00078e3cff */
[----:B--2---:R1:W-:Y:S04]  /*21de0*/  STS.U16 [R12+UR5+0x1e00], R3 ;  /* 0x001e00030c007988 */ /* 0x0043e80008000405 */
[----:B-1----:R-:W2:Y:S04]  /*21df0*/  LDL.LU R3, [R1+0xf44] ;  /* 0x000f440001037983 */ /* 0x002ea80000300800 */
[----:B------:R-:W3:Y:S04]  /*21e00*/  LDL.LU R6, [R1+0x1c] ;  /* 0x00001c0001067983 */ /* 0x000ee80000300800 */
[----:B------:R-:W2:Y:S04]  /*21e10*/  LDL.LU R13, [R1+0x18] ;  /* 0x00001800010d7983 */ /* 0x000ea80000300800 */
[----:B------:R-:W4:Y:S04]  /*21e20*/  LDL.LU R66, [R1+0x14] ;  /* 0x0000140001427983 */ /* 0x000f280000300800 */
[----:B------:R-:W4:Y:S04]  /*21e30*/  LDL.LU R67, [R1+0x10] ;  /* 0x0000100001437983 */ /* 0x000f280000300800 */
[----:B------:R-:W4:Y:S04]  /*21e40*/  LDL.LU R65, [R1+0xc] ;  /* 0x00000c0001417983 */ /* 0x000f280000300800 */
        /* <DEDUP_REMOVED lines=57> */
[----:B---3--:R-:W-:Y:S04]  /*221e0*/  STS.U16 [R10+UR5+0x300], R6 ;  /* 0x000300060a007988 */ /* 0x008fe80008000405 */
[----:B--2---:R-:W-:Y:S04]  /*221f0*/  STS.U16 [R10+UR5+0x700], R13 ;  /* 0x0007000d0a007988 */ /* 0x004fe80008000405 */
[----:B----4-:R-:W-:Y:S04]  /*22200*/  STS.U16 [R10+UR5+0xb00], R66 ;  /* 0x000b00420a007988 */ /* 0x010fe80008000405 */
[----:B------:R-:W-:Y:S04]  /*22210*/  STS.U16 [R10+UR5+0xf00], R67 ;  /* 0x000f00430a007988 */ /* 0x000fe80008000405 */
[----:B------:R0:W-:Y:S04]  /*22220*/  STS.U16 [R10+UR5+0x1300], R65 ;  /* 0x001300410a007988 */ /* 0x0001e80008000405 */
[----:B------:R-:W-:Y:S04]  /*22230*/  STS.U16 [R10+UR5+0x1700], R3 ;  /* 0x001700030a007988 */ /* 0x000fe80008000405 */
[----:B------:R1:W-:Y:S01]  /*22240*/  STS.U16 [R10+UR5+0x1b00], R2 ;  /* 0x001b00020a007988 */ /* 0x0003e20008000405 */
[----:B0-----:R-:W0:Y:S03]  /*22250*/  LDC R65, c[0x0][0x3a0] ;  /* 0x0000e800ff417b82 */ /* 0x001e260000000800 */
        /* <DEDUP_REMOVED lines=37> */
[----:B0-----:R-:W-:-:S03]  /*224b0*/  VIADD R65, R65, 0x7f ;  /* 0x0000007f41417836 */ /* 0x001fc60000000000 */
[----:B------:R-:W-:Y:S04]  /*224c0*/  STS.U16 [R10+UR5+0x13300], R48 ;  /* 0x013300300a007988 */ /* 0x000fe80008000405 */
[----:B------:R-:W-:Y:S04]  /*224d0*/  STS.U16 [R10+UR5+0x13700], R46 ;  /* 0x0137002e0a007988 */ /* 0x000fe80008000405 */
[----:B------:R-:W-:Y:S04]  /*224e0*/  STS.U16 [R10+UR5+0x13b00], R44 ;  /* 0x013b002c0a007988 */ /* 0x000fe80008000405 */
[----:B------:R-:W-:Y:S04]  /*224f0*/  STS.U16 [R10+UR5+0x13f00], R42 ;  /* 0x013f002a0a007988 */ /* 0x000fe80008000405 */
[----:B------:R-:W-:Y:S01]  /*22500*/  STS.U16 [R10+UR5+0x14300], R40 ;  /* 0x014300280a007988 */ /* 0x000fe20008000405 */
[----:B------:R-:W-:-:S03]  /*22510*/  SHF.R.S32.HI R6, RZ, 0x1f, R65 ;  /* 0x0000001fff067819 */ /* 0x000fc60000011441 */
[----:B------:R-:W-:Y:S04]  /*22520*/  STS.U16 [R10+UR5+0x14700], R38 ;  /* 0x014700260a007988 */ /* 0x000fe80008000405 */
[----:B------:R-:W-:Y:S04]  /*22530*/  STS.U16 [R10+UR5+0x14b00], R36 ;  /* 0x014b00240a007988 */ /* 0x000fe80008000405 */
[----:B------:R-:W-:Y:S04]  /*22540*/  STS.U16 [R10+UR5+0x14f00], R34 ;  /* 0x014f00220a007988 */ /* 0x000fe80008000405 */
[----:B------:R-:W-:Y:S01]  /*22550*/  STS.U16 [R10+UR5+0x15300], R32 ;  /* 0x015300200a007988 */ /* 0x000fe20008000405 */
[----:B------:R-:W-:-:S03]  /*22560*/  LEA.HI R6, R6, R65, RZ, 0x7 ;  /* 0x0000004106067211 */ /* 0x000fc600078f38ff */
        /* <DEDUP_REMOVED lines=8> */
[----:B------:R-:W-:Y:S04]  /*225f0*/  STS.U16 [R10+UR5+0x17300], R9 ;  /* 0x017300090a007988 */ /* 0x000fe80008000405 */
[----:B------:R-:W-:Y:S01]  /*22600*/  STS.U16 [R10+UR5+0x17700], R8 ;  /* 0x017700080a007988 */ /* 0x000fe20008000405 */
[----:B-1----:R-:W0:Y:S03]  /*22610*/  S2R R2, SR_TID.X ;  /* 0x0000000000027919 */ /* 0x002e260000002100 */
[----:B------:R-:W-:Y:S04]  /*22620*/  STS.U16 [R10+UR5+0x17b00], R7 ;  /* 0x017b00070a007988 */ /* 0x000fe80008000405 */
[----:B------:R1:W-:Y:S01]  /*22630*/  STS.U16 [R10+UR5+0x17f00], R5 ;  /* 0x017f00050a007988 */ /* 0x0003e20008000405 */
[----:B------:R2:W-:Y:S06]  /*22640*/  MEMBAR.ALL.CTA ;  /* 0x0000000000007992 */ /* 0x0005ec0000008000 */
[----:B--2---:R-:W2:Y:S01]  /*22650*/  FENCE.VIEW.ASYNC.S ;  /* 0x00000000000073c6 */ /* 0x004ea20000000000 */
[----:B------:R-:W-:-:S03]  /*22660*/  USHF.L.U32 UR7, UR9, 0x7, URZ ;  /* 0x0000000709077899 */ /* 0x000fc600080006ff */
[----:B------:R3:W5:Y:S01]  /*22670*/  LDL.LU R3, [R1+0xf40] ;  /* 0x000f400001037983 */ /* 0x0007620000300800 */
[----:B-1----:R-:W-:-:S05]  /*22680*/  VIMNMX R5, PT, PT, R6, 0x1, !PT ;  /* 0x0000000106057848 */ /* 0x002fca0007fe0100 */
[----:B------:R-:W-:Y:S01]  /*22690*/  VIADD R5, R5, 0xffffffff ;  /* 0xffffffff05057836 */ /* 0x000fe20000000000 */
[----:B------:R-:W-:Y:S02]  /*226a0*/  UIADD3 UR9, UPT, UPT, UR5, 0x48000, URZ ;  /* 0x0004800005097890 */ /* 0x000fe4000fffe0ff */
[----:B------:R-:W-:Y:S02]  /*226b0*/  UIADD3 UR10, UPT, UPT, UR5, 0x20000, URZ ;  /* 0x00020000050a7890 */ /* 0x000fe4000fffe0ff */
[----:B------:R3:W-:Y:S01]  /*226c0*/  STL [R1+0xa34], R5 ;  /* 0x000a340501007387 */ /* 0x0007e20000100800 */
[----:B------:R-:W-:Y:S01]  /*226d0*/  USHF.R.U32.HI UR9, URZ, 0x4, UR9 ;  /* 0x00000004ff097899 */ /* 0x000fe20008011609 */
[----:B------:R-:W-:Y:S01]  /*226e0*/  ISETP.LT.OR P2, PT, R65, 0x80, P0 ;  /* 0x000000804100780c */ /* 0x000fe20000741670 */
[----:B------:R-:W-:Y:S02]  /*226f0*/  USHF.R.U32.HI UR10, URZ, 0x4, UR10 ;  /* 0x00000004ff0a7899 */ /* 0x000fe4000801160a */
[----:B------:R-:W-:-:S02]  /*22700*/  USGXT.U32 UR9, UR9, 0xe ;  /* 0x0000000e0909789a */ /* 0x000fc40008000000 */
[----:B------:R-:W-:Y:S02]  /*22710*/  USGXT.U32 UR10, UR10, 0xe ;  /* 0x0000000e0a0a789a */ /* 0x000fe40008000000 */
[----:B------:R-:W-:Y:S02]  /*22720*/  UIADD3 UR11, UP1, UPT, UR9, 0x4000080, URZ ;  /* 0x04000080090b7890 */ /* 0x000fe4000ff3e0ff */
[----:B------:R-:W-:Y:S01]  /*22730*/  UIADD3 UR12, UP2, UPT, UR10, 0x2, URZ ;  /* 0x000000020a0c7890 */ /* 0x000fe2000ff5e0ff */
[----:B------:R-:W-:Y:S01]  /*22740*/  UMOV UR13, URZ ;  /* 0x000000ff000d7c82 */ /* 0x000fe20008000000 */
[----:B------:R-:W-:Y:S01]  /*22750*/  UMOV UR14, URZ ;  /* 0x000000ff000e7c82 */ /* 0x000fe20008000000 */
[----:B------:R-:W-:Y:S02]  /*22760*/  USHF.L.U32 UR8, UR8, 0x7, URZ ;  /* 0x0000000708087899 */ /* 0x000fe400080006ff */
[----:B------:R-:W-:Y:S02]  /*22770*/  UIADD3.X UR13, UPT, UPT, UR13, 0x40004040, URZ, UP1, !UPT ;  /* 0x400040400d0d7890 */ /* 0x000fe40008ffe4ff */
[----:B------:R-:W-:Y:S01]  /*22780*/  UIADD3.X UR14, UPT, UPT, UR14, 0x40004040, URZ, UP2, !UPT ;  /* 0x400040400e0e7890 */ /* 0x000fe200097fe4ff */
[----:B0-----:R-:W-:Y:S01]  /*22790*/  LOP3.LUT R2, R2, 0x7f, RZ, 0xc0, !PT ;  /* 0x0000007f02027812 */ /* 0x001fe200078ec0ff */
[----:B--2---:R-:W-:Y:S01]  /*227a0*/  BAR.SYNC.DEFER_BLOCKING 0x0 ;  /* 0x0000000000007b1d */ /* 0x004fe20000010000 */
[----:B------:R-:W-:-:S05]  /*227b0*/  ISETP.NE.U32.AND P3, PT, R5, RZ, PT ;  /* 0x000000ff0500720c */ /* 0x000fca0003f65070 */
[----:B---3--:R-:W-:Y:S08]  /*227c0*/  @P2 BRA `(.L_x_6) ;  /* 0x00000004007c2947 */ /* 0x008ff00003800000 */
[----:B------:R-:W-:Y:S02]  /*227d0*/  UIADD3 UR44, UPT, UPT, UR5, 0x40000, URZ ;  /* 0x00040000052c7890 */ /* 0x000fe4000fffe0ff */
[----:B------:R-:W-:Y:S02]  /*227e0*/  USHF.R.U32.HI UR46, URZ, 0x4, UR5 ;  /* 0x00000004ff2e7899 */ /* 0x000fe40008011605 */
[----:B------:R-:W-:Y:S02]  /*227f0*/  USHF.R.U32.HI UR56, URZ, 0x4, UR44 ;  /* 0x00000004ff387899 */ /* 0x000fe4000801162c */
[----:B------:R-:W-:Y:S02]  /*22800*/  USGXT.U32 UR44, UR46, 0xe ;  /* 0x0000000e2e2c789a */ /* 0x000fe40008000000 */
[----:B------:R-:W-:Y:S02]  /*22810*/  USGXT.U32 UR56, UR56, 0xe ;  /* 0x0000000e3838789a */ /* 0x000fe40008000000 */
[----:B------:R-:W-:-:S02]  /*22820*/  UIADD3 UR48, UP2, UPT, UR44, 0x2, URZ ;  /* 0x000000022c307890 */ /* 0x000fc4000ff5e0ff */
[----:B------:R-:W-:Y:S01]  /*22830*/  UIADD3 UR52, UP1, UPT, UR56, 0x4000080, URZ ;  /* 0x0400008038347890 */ /* 0x000fe2000ff3e0ff */
[----:B------:R-:W-:Y:S01]  /*22840*/  UMOV UR45, URZ ;  /* 0x000000ff002d7c82 */ /* 0x000fe20008000000 */
[----:B------:R-:W-:Y:S02]  /*22850*/  UMOV UR49, URZ ;  /* 0x000000ff00317c82 */ /* 0x000fe40008000000 */
[----:B------:R-:W-:Y:S02]  /*22860*/  UIADD3.X UR53, UPT, UPT, UR45, 0x40004040, URZ, UP1, !UPT ;  /* 0x400040402d357890 */ /* 0x000fe40008ffe4ff */
[----:B------:R-:W-:Y:S02]  /*22870*/  UIADD3.X UR49, UPT, UPT, UR49, 0x40004040, URZ, UP2, !UPT ;  /* 0x4000404031317890 */ /* 0x000fe400097fe4ff */
[----:B------:R-:W-:Y:S02]  /*22880*/  ULOP3.LUT UR56, UR56, 0x4000000, URZ, 0xfc, !UPT ;  /* 0x0400000038387892 */ /* 0x000fe4000f8efcff */
[----:B------:R-:W-:-:S02]  /*22890*/  UIADD3.64 UR58, UPT, UPT, UR48, 0x2, URZ ;  /* 0x00000002303a7897 */ /* 0x000fc4000fffe0ff */
[----:B------:R-:W-:Y:S02]  /*228a0*/  UIADD3.64 UR62, UPT, UPT, UR52, 0x80, URZ ;  /* 0x00000080343e7897 */ /* 0x000fe4000fffe0ff */
[----:B------:R-:W-:Y:S02]  /*228b0*/  UIADD3.64 UR60, UPT, UPT, UR48, 0x4, URZ ;  /* 0x00000004303c7897 */ /* 0x000fe4000fffe0ff */
[----:B------:R-:W-:Y:S01]  /*228c0*/  UIADD3.64 UR66, UPT, UPT, UR52, 0x100, URZ ;  /* 0x0000010034427897 */ /* 0x000fe2000fffe0ff */
[----:B------:R-:W-:Y:S01]  /*228d0*/  UMOV UR30, 0x0 ;  /* 0x00000000001e7882 */ /* 0x000fe20000000000 */
[----:B------:R-:W-:Y:S01]  /*228e0*/  UMOV UR31, 0x8408490 ;  /* 0x08408490001f7882 */ /* 0x000fe20000000000 */
[----:B------:R-:W-:Y:S01]  /*228f0*/  UMOV UR45, 0x40004040 ;  /* 0x40004040002d7882 */ /* 0x000fe20000000000 */
[----:B------:R-:W-:Y:S01]  /*22900*/  UMOV UR57, 0x40004040 ;  /* 0x4000404000397882 */ /* 0x000fe20000000000 */
[----:B------:R-:W-:Y:S01]  /*22910*/  UMOV UR32, 0x0 ;  /* 0x0000000000207882 */ /* 0x000fe20000000000 */
[----:B------:R-:W-:Y:S01]  /*22920*/  UMOV UR33, 0x8408490 ;  /* 0x0840849000217882 */ /* 0x000fe20000000000 */
[----:B------:R0:W-:Y:S01]  /*22930*/  UTCHMMA gdesc[UR56], gdesc[UR44], tmem[UR4], tmem[UR30], idesc[UR31], !UPT ;  /* 0x00ff1e2c380075ea */ /* 0x0001e2000f800004 */
[----:B------:R-:W-:Y:S01]  /*22940*/  UMOV UR24, 0x0 ;  /* 0x0000000000187882 */ /* 0x000fe20000000000 */
[----:B------:R-:W-:Y:S01]  /*22950*/  UMOV UR25, 0x8408490 ;  /* 0x0840849000197882 */ /* 0x000fe20000000000 */
[----:B------:R-:W-:-:S02]  /*22960*/  UIADD3.64 UR64, UPT, UPT, UR48, 0x7fe, URZ ;  /* 0x000007fe30407897 */ /* 0x000fc4000fffe0ff */
[----:B------:R1:W-:Y:S01]  /*22970*/  UTCHMMA gdesc[UR52], gdesc[UR48], tmem[UR4], tmem[UR32], idesc[UR33], UPT ;  /* 0x00ff2030340075ea */ /* 0x0003e2000b800004 */
[----:B------:R-:W-:Y:S01]  /*22980*/  UMOV UR18, 0x0 ;  /* 0x0000000000127882 */ /* 0x000fe20000000000 */
[----:B------:R-:W-:Y:S01]  /*22990*/  UMOV UR19, 0x8408490 ;  /* 0x0840849000137882 */ /* 0x000fe20000000000 */
[----:B------:R-:W-:Y:S01]  /*229a0*/  UIADD3.64 UR68, UPT, UPT, UR48, 0x800, URZ ;  /* 0x0000080030447897 */ /* 0x000fe2000fffe0ff */
[----:B------:R2:W-:Y:S01]  /*229b0*/  UTCHMMA gdesc[UR62], gdesc[UR58], tmem[UR4], tmem[UR24], idesc[UR25], UPT ;  /* 0x00ff183a3e0075ea */ /* 0x0005e2000b800004 */
[----:B------:R3:W-:Y:S01]  /*229c0*/  UTCHMMA gdesc[UR66], gdesc[UR60], tmem[UR4], tmem[UR18], idesc[UR19], UPT ;  /* 0x00ff123c420075ea */ /* 0x0007e2000b800004 */
[----:B0-----:R-:W-:Y:S02]  /*229d0*/  UIADD3.64 UR30, UPT, UPT, UR52, 0x180, URZ ;  /* 0x00000180341e7897 */ /* 0x001fe4000fffe0ff */
[----:B------:R-:W-:Y:S02]  /*229e0*/  UIADD3.64 UR44, UPT, UPT, UR52, 0x200, URZ ;  /* 0x00000200342c7897 */ /* 0x000fe4000fffe0ff */
[----:B-1----:R-:W-:Y:S01]  /*229f0*/  UIADD3.64 UR32, UPT, UPT, UR48, 0x802, URZ ;  /* 0x0000080230207897 */ /* 0x002fe2000fffe0ff */
[----:B------:R-:W-:Y:S01]  /*22a00*/  UMOV UR26, 0x0 ;  /* 0x00000000001a7882 */ /* 0x000fe20000000000 */
[----:B------:R-:W-:Y:S01]  /*22a10*/  UMOV UR27, 0x8408490 ;  /* 0x08408490001b7882 */ /* 0x000fe20000000000 */
[----:B--2---:R-:W-:-:S02]  /*22a20*/  UIADD3.64 UR58, UPT, UPT, UR52, 0x280, URZ ;  /* 0x00000280343a7897 */ /* 0x004fc4000fffe0ff */
[----:B------:R0:W-:Y:S01]  /*22a30*/  UTCHMMA gdesc[UR30], gdesc[UR64], tmem[UR4], tmem[UR26], idesc[UR27], UPT ;  /* 0x00ff1a401e0075ea */ /* 0x0001e2000b800004 */
[----:B------:R-:W-:Y:S02]  /*22a40*/  UIADD3.64 UR24, UPT, UPT, UR48, 0x804, URZ ;  /* 0x0000080430187897 */ /* 0x000fe4000fffe0ff */
[----:B---3--:R-:W-:Y:S01]  /*22a50*/  UIADD3.64 UR60, UPT, UPT, UR52, 0x300, URZ ;  /* 0x00000300343c7897 */ /* 0x008fe2000fffe0ff */
[----:B------:R-:W-:Y:S01]  /*22a60*/  UMOV UR22, 0x0 ;  /* 0x0000000000167882 */ /* 0x000fe20000000000 */
[----:B------:R-:W-:Y:S01]  /*22a70*/  UMOV UR23, 0x8408490 ;  /* 0x0840849000177882 */ /* 0x000fe20000000000 */
[----:B------:R-:W-:Y:S02]  /*22a80*/  UIADD3 UR15, UPT, UPT, UR4, 0x100, URZ ;  /* 0x00000100040f7890 */ /* 0x000fe4000fffe0ff */
[----:B------:R1:W-:Y:S01]  /*22a90*/  UTCHMMA gdesc[UR44], gdesc[UR68], tmem[UR4], tmem[UR22], idesc[UR23], UPT ;  /* 0x00ff16442c0075ea */ /* 0x0003e2000b800004 */
[----:B------:R-:W-:Y:S01]  /*22aa0*/  UIADD3.64 UR18, UPT, UPT, UR48, 0xffe, URZ ;  /* 0x00000ffe30127897 */ /* 0x000fe2000fffe0ff */
[----:B------:R-:W-:Y:S01]  /*22ab0*/  UMOV UR20, 0x0 ;  /* 0x0000000000147882 */ /* 0x000fe20000000000 */
[----:B------:R-:W-:Y:S01]  /*22ac0*/  UMOV UR21, 0x8408490 ;  /* 0x0840849000157882 */ /* 0x000fe20000000000 */
[----:B------:R-:W-:-:S02]  /*22ad0*/  UIADD3 UR70, UPT, UPT, UR4, 0x100, URZ ;  /* 0x0000010004467890 */ /* 0x000fc4000fffe0ff */
[----:B------:R2:W-:Y:S01]  /*22ae0*/  UTCHMMA gdesc[UR58], gdesc[UR32], tmem[UR4], tmem[UR20], idesc[UR21], UPT ;  /* 0x00ff14203a0075ea */ /* 0x0005e2000b800004 */
[----:B0-----:R-:W-:Y:S02]  /*22af0*/  UIADD3.64 UR26, UPT, UPT, UR48, 0x1000, URZ ;  /* 0x00001000301a7897 */ /* 0x001fe4000fffe0ff */
[----:B------:R-:W-:Y:S02]  /*22b00*/  UIADD3 UR71, UPT, UPT, UR4, 0x100, URZ ;  /* 0x0000010004477890 */ /* 0x000fe4000fffe0ff */
[----:B------:R-:W-:Y:S01]  /*22b10*/  UIADD3.64 UR64, UPT, UPT, UR48, 0x1002, URZ ;  /* 0x0000100230407897 */ /* 0x000fe2000fffe0ff */
[----:B------:R-:W-:Y:S01]  /*22b20*/  UMOV UR28, 0x0 ;  /* 0x00000000001c7882 */ /* 0x000fe20000000000 */
[----:B------:R-:W-:Y:S01]  /*22b30*/  UMOV UR29, 0x8408490 ;  /* 0x08408490001d7882 */ /* 0x000fe20000000000 */
[----:B------:R-:W-:Y:S02]  /*22b40*/  UIADD3 UR72, UPT, UPT, UR4, 0x100, URZ ;  /* 0x0000010004487890 */ /* 0x000fe4000fffe0ff */
[----:B------:R0:W-:Y:S01]  /*22b50*/  UTCHMMA gdesc[UR60], gdesc[UR24], tmem[UR4], tmem[UR28], idesc[UR29], UPT ;  /* 0x00ff1c183c0075ea */ /* 0x0001e2000b800004 */
[----:B-1----:R-:W-:-:S02]  /*22b60*/  UIADD3.64 UR22, UPT, UPT, UR48, 0x1004, URZ ;  /* 0x0000100430167897 */ /* 0x002fc4000fffe0ff */
[----:B------:R-:W-:Y:S02]  /*22b70*/  UIADD3 UR73, UPT, UPT, UR4, 0x100, URZ ;  /* 0x0000010004497890 */ /* 0x000fe4000fffe0ff */
[----:B--2---:R-:W-:Y:S02]  /*22b80*/  UIADD3.64 UR32, UPT, UPT, UR48, 0x17fe, URZ ;  /* 0x000017fe30207897 */ /* 0x004fe4000fffe0ff */
[----:B------:R-:W-:Y:S02]  /*22b90*/  UIADD3 UR74, UPT, UPT, UR4, 0x100, URZ ;  /* 0x00000100044a7890 */ /* 0x000fe4000fffe0ff */
[----:B------:R-:W-:Y:S02]  /*22ba0*/  UIADD3.64 UR20, UPT, UPT, UR48, 0x1800, URZ ;  /* 0x0000180030147897 */ /* 0x000fe4000fffe0ff */
[----:B------:R-:W-:Y:S02]  /*22bb0*/  UIADD3 UR75, UPT, UPT, UR4, 0x100, URZ ;  /* 0x00000100044b7890 */ /* 0x000fe4000fffe0ff */
[----:B0-----:R-:W-:Y:S01]  /*22bc0*/  UIADD3.64 UR24, UPT, UPT, UR48, 0x1802, URZ ;  /* 0x0000180230187897 */ /* 0x001fe2000fffe0ff */
[----:B------:R-:W-:Y:S01]  /*22bd0*/  UMOV UR34, 0x0 ;  /* 0x0000000000227882 */ /* 0x000fe20000000000 */
[----:B------:R-:W-:Y:S01]  /*22be0*/  UMOV UR35, 0x8408490 ;  /* 0x0840849000237882 */ /* 0x000fe20000000000 */
[----:B------:R-:W-:Y:S01]  /*22bf0*/  UIADD3 UR76, UPT, UPT, UR4, 0x100, URZ ;  /* 0x00000100044c7890 */ /* 0x000fe2000fffe0ff */
[----:B------:R0:W-:Y:S01]  /*22c00*/  UTCHMMA gdesc[UR56], gdesc[UR18], tmem[UR15], tmem[UR34], idesc[UR35], !UPT ;  /* 0x00ff2212380075ea */ /* 0x0001e2000f80000f */
[----:B------:R-:W-:Y:S01]  /*22c10*/  UIADD3.64 UR48, UPT, UPT, UR48, 0x1804, URZ ;  /* 0x0000180430307897 */ /* 0x000fe2000fffe0ff */
[----:B------:R-:W-:Y:S01]  /*22c20*/  UMOV UR36, 0x0 ;  /* 0x0000000000247882 */ /* 0x000fe20000000000 */
[----:B------:R-:W-:Y:S01]  /*22c30*/  UMOV UR37, 0x8408490 ;  /* 0x0840849000257882 */ /* 0x000fe20000000000 */
[----:B------:R-:W-:Y:S01]  /*22c40*/  UMOV UR38, 0x0 ;  /* 0x0000000000267882 */ /* 0x000fe20000000000 */
[----:B------:R-:W-:Y:S01]  /*22c50*/  UMOV UR39, 0x8408490 ;  /* 0x0840849000277882 */ /* 0x000fe20000000000 */
[----:B------:R-:W-:Y:S01]  /*22c60*/  UMOV UR40, 0x0 ;  /* 0x0000000000287882 */ /* 0x000fe20000000000 */
[----:B------:R-:W-:Y:S01]  /*22c70*/  UMOV UR41, 0x8408490 ;  /* 0x0840849000297882 */ /* 0x000fe20000000000 */
[----:B------:R0:W-:Y:S01]  /*22c80*/  UTCHMMA gdesc[UR52], gdesc[UR26], tmem[UR70], tmem[UR36], idesc[UR37], UPT ;  /* 0x00ff241a340075ea */ /* 0x0001e2000b800046 */
        /* <DEDUP_REMOVED lines=8> */
[----:B------:R-:W-:Y:S01]  /*22d10*/  UMOV UR28, UR77 ;  /* 0x0000004d001c7c82 */ /* 0x000fe20008000000 */
[----:B------:R-:W-:Y:S01]  /*22d20*/  UMOV UR29, URZ ;  /* 0x000000ff001d7c82 */ /* 0x000fe20008000000 */
[----:B------:R0:W-:Y:S01]  /*22d30*/  UTCHMMA gdesc[UR30], gdesc[UR32], tmem[UR73], tmem[UR42], idesc[UR43], UPT ;  /* 0x00ff2a201e0075ea */ /* 0x0001e2000b800049 */
[----:B------:R-:W-:Y:S01]  /*22d40*/  UMOV UR54, 0x0 ;  /* 0x0000000000367882 */ /* 0x000fe20000000000 */
[----:B------:R-:W-:Y:S01]  /*22d50*/  UMOV UR55, 0x8408490 ;  /* 0x0840849000377882 */ /* 0x000fe20000000000 */
[----:B------:R0:W-:Y:S01]  /*22d60*/  UTCHMMA gdesc[UR44], gdesc[UR20], tmem[UR74], tmem[UR46], idesc[UR47], UPT ;  /* 0x00ff2e142c0075ea */ /* 0x0001e2000b80004a */
[----:B------:R-:W-:Y:S01]  /*22d70*/  UMOV UR28, UR28 ;  /* 0x0000001c001c7c82 */ /* 0x000fe20008000000 */
[----:B------:R0:W-:Y:S01]  /*22d80*/  UTCHMMA gdesc[UR58], gdesc[UR24], tmem[UR75], tmem[UR50], idesc[UR51], UPT ;  /* 0x00ff32183a0075ea */ /* 0x0001e2000b80004b */
[----:B------:R0:W-:Y:S01]  /*22d90*/  UTCHMMA gdesc[UR60], gdesc[UR48], tmem[UR76], tmem[UR54], idesc[UR55], UPT ;  /* 0x00ff36303c0075ea */ /* 0x0001e2000b80004c */
[----:B------:R0:W-:Y:S01]  /*22da0*/  UTCBAR [UR28], URZ ;  /* 0x000000ff1c0073e9 */ /* 0x0001e200080000ff */
[----:B------:R-:W-:Y:S01]  /*22db0*/  NOP ;  /* 0x0000000000007918 */ /* 0x000fe20000000000 */
.L_x_6:
[----:B0-----:R-:W-:Y:S01]  /*22dc0*/  UMOV UR19, UR13 ;  /* 0x0000000d00137c82 */ /* 0x001fe20008000000 */
[----:B------:R-:W-:Y:S01]  /*22dd0*/  UMOV UR15, URZ ;  /* 0x000000ff000f7c82 */ /* 0x000fe20008000000 */
[----:B------:R-:W-:Y:S01]  /*22de0*/  UMOV UR62, URZ ;  /* 0x000000ff003e7c82 */ /* 0x000fe20008000000 */
[----:B------:R-:W-:Y:S01]  /*22df0*/  UMOV UR18, UR11 ;  /* 0x0000000b00127c82 */ /* 0x000fe20008000000 */
[----:B------:R-:W-:Y:S01]  /*22e00*/  UMOV UR13, UR14 ;  /* 0x0000000e000d7c82 */ /* 0x000fe20008000000 */
[----:B------:R-:W-:Y:S05]  /*22e10*/  @!P3 BRA `(.L_x_7) ;  /* 0x000001200038b947 */ /* 0x000fea0003800000 */
[----:B------:R-:W-:Y:S02]  /*22e20*/  USHF.R.S32.HI UR21, URZ, 0x1f, UR8 ;  /* 0x0000001fff157899 */ /* 0x000fe40008011408 */
[----:B------:R-:W-:Y:S02]  /*22e30*/  USHF.R.S32.HI UR70, URZ, 0x1f, UR7 ;  /* 0x0000001fff467899 */ /* 0x000fe40008011407 */
[----:B------:R-:W-:Y:S02]  /*22e40*/  USHF.L.U32 UR14, UR8, 0x1, URZ ;  /* 0x00000001080e7899 */ /* 0x000fe400080006ff */
[----:B------:R-:W-:Y:S02]  /*22e50*/  ULOP3.LUT UR20, UR9, 0x4000000, URZ, 0xfc, !UPT ;  /* 0x0400000009147892 */ /* 0x000fe4000f8efcff */
[----:B------:R-:W-:Y:S02]  /*22e60*/  USHF.L.U32 UR11, UR7, 0x1, URZ ;  /* 0x00000001070b7899 */ /* 0x000fe400080006ff */
[----:B------:R-:W-:-:S02]  /*22e70*/  USHF.L.U64.HI UR70, UR7, 0x1, UR70 ;  /* 0x0000000107467899 */ /* 0x000fc40008010246 */
[----:B------:R-:W-:Y:S02]  /*22e80*/  USHF.L.U64.HI UR8, UR8, 0x1, UR21 ;  /* 0x0000000108087899 */ /* 0x000fe40008010215 */
[----:B------:R-:W-:Y:S02]  /*22e90*/  UIADD3.64 UR22, UPT, UPT, UR18, 0x80, URZ ;  /* 0x0000008012167897 */ /* 0x000fe4000fffe0ff */
[----:B------:R-:W-:Y:S02]  /*22ea0*/  UIADD3.64 UR24, UPT, UPT, UR12, 0x2, URZ ;  /* 0x000000020c187897 */ /* 0x000fe4000fffe0ff */
[----:B------:R-:W-:Y:S02]  /*22eb0*/  UIADD3.64 UR26, UPT, UPT, UR18, 0x100, URZ ;  /* 0x00000100121a7897 */ /* 0x000fe4000fffe0ff */
[----:B------:R-:W-:Y:S02]  /*22ec0*/  UIADD3.64 UR28, UPT, UPT, UR12, 0x4, URZ ;  /* 0x000000040c1c7897 */ /* 0x000fe4000fffe0ff */
[----:B------:R-:W-:-:S02]  /*22ed0*/  UIADD3.64 UR30, UPT, UPT, UR18, 0x180, URZ ;  /* 0x00000180121e7897 */ /* 0x000fc4000fffe0ff */
[----:B------:R-:W-:Y:S02]  /*22ee0*/  UIADD3.64 UR32, UPT, UPT, UR12, 0x7fe, URZ ;  /* 0x000007fe0c207897 */ /* 0x000fe4000fffe0ff */
        /* <DEDUP_REMOVED lines=12> */
[----:B------:R-:W-:Y:S01]  /*22fb0*/  UIADD3.64 UR58, UPT, UPT, UR12, 0x1802, URZ ;  /* 0x000018020c3a7897 */ /* 0x000fe2000fffe0ff */
[----:B------:R-:W0:Y:S01]  /*22fc0*/  LDCU UR9, c[0x0][0x3a0] ;  /* 0x00007400ff0977ac */ /* 0x000e220008000800 */
[----:B------:R-:W-:Y:S01]  /*22fd0*/  UIADD3.64 UR60, UPT, UPT, UR12, 0x1804, URZ ;  /* 0x000018040c3c7897 */ /* 0x000fe2000fffe0ff */
[----:B------:R-:W-:Y:S01]  /*22fe0*/  UMOV UR71, 0x1 ;  /* 0x0000000100477882 */ /* 0x000fe20000000000 */
[----:B------:R-:W-:Y:S01]  /*22ff0*/  UMOV UR7, URZ ;  /* 0x000000ff00077c82 */ /* 0x000fe20008000000 */
[----:B------:R-:W-:-:S09]  /*23000*/  UMOV UR21, 0x40004040 ;  /* 0x4000404000157882 */ /* 0x000fd20000000000 */
.L_x_10:
[----:B------:R-:W2:Y:S04]  /*23010*/  LDL.LU R27, [R1+0x54] ;  /* 0x00005400011b7983 */ /* 0x000ea80000300800 */
[----:B------:R-:W3:Y:S04]  /*23020*/  LDL.LU R26, [R1+0x464] ;  /* 0x00046400011a7983 */ /* 0x000ee80000300800 */
        /* <DEDUP_REMOVED lines=18> */
[----:B------:R-:W4:Y:S01]  /*23150*/  LDL.LU R6, [R1+0x40] ;  /* 0x0000400001067983 */ /* 0x000f220000300800 */
[----:B------:R-:W-:-:S02]  /*23160*/  UIADD3 UR15, UPT, UPT, UR15, 0x1, URZ ;  /* 0x000000010f0f7890 */ /* 0x000fc4000fffe0ff */
[----:B------:R-:W-:Y:S01]  /*23170*/  USHF.L.U32 UR62, UR62, 0x1f, URZ ;  /* 0x0000001f3e3e7899 */ /* 0x000fe200080006ff */
[----:B------:R-:W1:Y:S01]  /*23180*/  S2R R10, SR_TID.X ;  /* 0x00000000000a7919 */ /* 0x000e620000002100 */
[----:B0-----:R-:W-:Y:S01]  /*23190*/  UIMAD UR63, UR15, -0x80, UR9 ;  /* 0xffffff800f3f78a4 */ /* 0x001fe2000f8e0209 */
[----:B-1----:R-:W-:-:S04]  /*231a0*/  SHF.R.U32.HI R5, RZ, 0x7, R10 ;  /* 0x00000007ff057819 */ /* 0x002fc8000001160a */
[----:B------:R-:W-:-:S04]  /*231b0*/  SGXT.U32 R5, R5, 0x1 ;  /* 0x000000010505781a */ /* 0x000fc80000000000 */
[----:B------:R-:W-:Y:S02]  /*231c0*/  ISETP.GE.AND P2, PT, R5, UR63, PT ;  /* 0x0000003f05007c0c */ /* 0x000fe4000bf46270 */
[----:B--2---:R-:W-:Y:S02]  /*231d0*/  IADD3 R27, P4, PT, R27, UR11, RZ ;  /* 0x0000000b1b1b7c10 */ /* 0x004fe4000ff9e0ff */
[----:B---3--:R-:W-:-:S03]  /*231e0*/  IADD3 R26, P6, PT, R26, UR11, RZ ;  /* 0x0000000b1a1a7c10 */ /* 0x008fc6000ffde0ff */
[----:B------:R-:W-:Y:S01]  /*231f0*/  STL [R1+0x54], R27 ;  /* 0x0000541b01007387 */ /* 0x000fe20000100800 */
[----:B----4-:R-:W-:-:S03]  /*23200*/  IADD3 R25, P5, PT, R25, UR11, RZ ;  /* 0x0000000b19197c10 */ /* 0x010fc6000ffbe0ff */
[----:B------:R-:W-:Y:S01]  /*23210*/  STL [R1+0x464], R26 ;  /* 0x0004641a01007387 */ /* 0x000fe20000100800 */
[----:B------:R-:W-:-:S03]  /*23220*/  IADD3 R24, P3, PT, R24, UR11, RZ ;  /* 0x0000000b18187c10 */ /* 0x000fc6000ff7e0ff */
[----:B------:R-:W-:Y:S01]  /*23230*/  STL [R1+0x45c], R25 ;  /* 0x00045c1901007387 */ /* 0x000fe20000100800 */
[----:B------:R-:W-:-:S03]  /*23240*/  IADD3.X R23, PT, PT, R23, UR70, RZ, P4, !PT ;  /* 0x0000004617177c10 */ /* 0x000fc6000a7fe4ff */
        /* <DEDUP_REMOVED lines=20> */
[----:B------:R-:W2:Y:S01]  /*23390*/  LDL.LU R5, [R1+0x3c] ;  /* 0x00003c0001057983 */ /* 0x000ea20000300800 */
[----:B------:R-:W-:-:S03]  /*233a0*/  IADD3 R12, P6, PT, R12, UR11, RZ ;  /* 0x0000000b0c0c7c10 */ /* 0x000fc6000ffde0ff */
[----:B------:R-:W-:Y:S01]  /*233b0*/  STL [R1+0x44], R14 ;  /* 0x0000440e01007387 */ /* 0x000fe20000100800 */
[----:B------:R-:W-:-:S03]  /*233c0*/  IADD3.X R11, PT, PT, R11, UR70, RZ, P5, !PT ;  /* 0x000000460b0b7c10 */ /* 0x000fc6000affe4ff */
[----:B------:R-:W-:Y:S01]  /*233d0*/  STL [R1+0x450], R13 ;  /* 0x0004500d01007387 */ /* 0x000fe20000100800 */
[----:B------:R-:W-:-:S03]  /*233e0*/  IADD3 R9, P5, PT, R9, UR11, RZ ;  /* 0x0000000b09097c10 */ /* 0x000fc6000ffbe0ff */
[----:B------:R-:W-:Y:S01]  /*233f0*/  STL [R1+0x444], R12 ;  /* 0x0004440c01007387 */ /* 0x000fe20000100800 */
[----:B------:R-:W-:-:S03]  /*23400*/  IADD3.X R7, PT, PT, R7, UR70, RZ, P3, !PT ;  /* 0x0000004607077c10 */ /* 0x000fc60009ffe4ff */
[----:B------:R0:W-:Y:S01]  /*23410*/  STL [R1+0x43c], R9 ;  /* 0x00043c0901007387 */ /* 0x0001e20000100800 */
[----:B------:R-:W-:-:S03]  /*23420*/  IADD3 R8, P3, PT, R8, UR11, RZ ;  /* 0x0000000b08087c10 */ /* 0x000fc6000ff7e0ff */
[----:B------:R-:W-:Y:S01]  /*23430*/  STL [R1+0x448], R11 ;  /* 0x0004480b01007387 */ /* 0x000fe20000100800 */
[----:B------:R-:W-:-:S03]  /*23440*/  IADD3.X R6, PT, PT, R6, UR70, RZ, P4, !PT ;  /* 0x0000004606067c10 */ /* 0x000fc6000a7fe4ff */
[----:B0-----:R-:W3:Y:S04]  /*23450*/  LDL.LU R9, [R1+0x440] ;  /* 0x0004400001097983 */ /* 0x001ee80000300800 */
[----:B------:R0:W-:Y:S04]  /*23460*/  STL [R1+0x818], R7 ;  /* 0x0008180701007387 */ /* 0x0001e80000100800 */
[----:B0-----:R-:W4:Y:S04]  /*23470*/  LDL.LU R7, [R1+0x434] ;  /* 0x0004340001077983 */ /* 0x001f280000300800 */
[----:B------:R-:W4:Y:S04]  /*23480*/  LDL.LU R33, [R1+0x438] ;  /* 0x0004380001217983 */ /* 0x000f280000300800 */
[----:B------:R-:W4:Y:S04]  /*23490*/  LDL.LU R32, [R1+0x42c] ;  /* 0x00042c0001207983 */ /* 0x000f280000300800 */
[----:B------:R-:W-:Y:S04]  /*234a0*/  STL [R1+0x814], R8 ;  /* 0x0008140801007387 */ /* 0x000fe80000100800 */
[----:B------:R-:W4:Y:S04]  /*234b0*/  LDL.LU R31, [R1+0x810] ;  /* 0x00081000011f7983 */ /* 0x000f280000300800 */
[----:B------:R0:W-:Y:S04]  /*234c0*/  STL [R1+0x40], R6 ;  /* 0x0000400601007387 */ /* 0x0001e80000100800 */
        /* <DEDUP_REMOVED lines=19> */
[----:B0-----:R-:W4:Y:S04]  /*23600*/  LDL.LU R6, [R1+0x400] ;  /* 0x0004000001067983 */ /* 0x001f280000300800 */
[----:B------:R-:W4:Y:S04]  /*23610*/  LDL.LU R11, [R1+0x3ec] ;  /* 0x0003ec00010b7983 */ /* 0x000f280000300800 */
[----:B------:R-:W4:Y:S01]  /*23620*/  LDL.LU R8, [R1+0x3f8] ;  /* 0x0003f80001087983 */ /* 0x000f220000300800 */
[----:B--2---:R-:W-:-:S05]  /*23630*/  IADD3 R5, P4, PT, R5, UR11, RZ ;  /* 0x0000000b05057c10 */ /* 0x004fca000ff9e0ff */
[----:B------:R0:W-:Y:S04]  /*23640*/  STL [R1+0x3c], R5 ;  /* 0x00003c0501007387 */ /* 0x0001e80000100800 */
[----:B0-----:R-:W2:Y:S01]  /*23650*/  LDL.LU R5, [R1+0x3e4] ;  /* 0x0003e40001057983 */ /* 0x001ea20000300800 */
[----:B---3--:R-:W-:-:S05]  /*23660*/  IADD3.X R9, PT, PT, R9, UR70, RZ, P6, !PT ;  /* 0x0000004609097c10 */ /* 0x008fca000b7fe4ff */
[----:B------:R0:W-:Y:S01]  /*23670*/  STL [R1+0x440], R9 ;  /* 0x0004400901007387 */ /* 0x0001e20000100800 */
[----:B----4-:R-:W-:-:S03]  /*23680*/  IADD3 R7, P6, PT, R7, UR11, RZ ;  /* 0x0000000b07077c10 */ /* 0x010fc6000ffde0ff */
[----:B0-----:R-:W3:Y:S01]  /*23690*/  LDL.LU R9, [R1+0x7f8] ;  /* 0x0007f80001097983 */ /* 0x001ee20000300800 */
[----:B------:R-:W-:-:S03]  /*236a0*/  IADD3.X R33, PT, PT, R33, UR70, RZ, P5, !PT ;  /* 0x0000004621217c10 */ /* 0x000fc6000affe4ff */
[----:B------:R0:W-:Y:S01]  /*236b0*/  STL [R1+0x434], R7 ;  /* 0x0004340701007387 */ /* 0x0001e20000100800 */
[----:B------:R-:W-:-:S03]  /*236c0*/  IADD3 R32, P5, PT, R32, UR11, RZ ;  /* 0x0000000b20207c10 */ /* 0x000fc6000ffbe0ff */
[----:B0-----:R-:W4:Y:S01]  /*236d0*/  LDL.LU R7, [R1+0x7f4] ;  /* 0x0007f40001077983 */ /* 0x001f220000300800 */
        /* <DEDUP_REMOVED lines=38> */
[----:B------:R-:W-:-:S03]  /*23940*/  IADD3.X R6, PT, PT, R6, UR70, RZ, P6, !PT ;  /* 0x0000004606067c10 */ /* 0x000fc6000b7fe4ff */
[----:B------:R-:W-:Y:S04]  /*23950*/  STL [R1+0x7fc], R14 ;  /* 0x0007fc0e01007387 */ /* 0x000fe80000100800 */
[----:B------:R0:W-:Y:S04]  /*23960*/  STL [R1+0x400], R6 ;  /* 0x0004000601007387 */ /* 0x0001e80000100800 */
[----:B------:R-:W-:Y:S04]  /*23970*/  STL [R1+0x408], R13 ;  /* 0x0004080d01007387 */ /* 0x000fe80000100800 */
[----:B0-----:R-:W4:Y:S01]  /*23980*/  LDL.LU R6, [R1+0x3f0] ;  /* 0x0003f00001067983 */ /* 0x001f220000300800 */
[----:B------:R-:W-:-:S02]  /*23990*/  IADD3 R12, P4, PT, R12, UR11, RZ ;  /* 0x0000000b0c0c7c10 */ /* 0x000fc4000ff9e0ff */
[----:B------:R-:W-:Y:S02]  /*239a0*/  IADD3.X R8, PT, PT, R8, UR70, RZ, P5, !PT ;  /* 0x0000004608087c10 */ /* 0x000fe4000affe4ff */
[----:B------:R-:W-:Y:S01]  /*239b0*/  IADD3 R11, P6, PT, R11, UR11, RZ ;  /* 0x0000000b0b0b7c10 */ /* 0x000fe2000ffde0ff */
[----:B------:R-:W-:Y:S04]  /*239c0*/  STL [R1+0x3f4], R12 ;  /* 0x0003f40c01007387 */ /* 0x000fe80000100800 */
[----:B------:R0:W-:Y:S04]  /*239d0*/  STL [R1+0x3f8], R8 ;  /* 0x0003f80801007387 */ /* 0x0001e80000100800 */
[----:B------:R-:W-:Y:S04]  /*239e0*/  STL [R1+0x3ec], R11 ;  /* 0x0003ec0b01007387 */ /* 0x000fe80000100800 */
[----:B0-----:R-:W4:Y:S01]  /*239f0*/  LDL.LU R8, [R1+0x3dc] ;  /* 0x0003dc0001087983 */ /* 0x001f220000300800 */
[----:B--2---:R-:W-:-:S05]  /*23a00*/  IADD3 R5, P5, PT, R5, UR11, RZ ;  /* 0x0000000b05057c10 */ /* 0x004fca000ffbe0ff */
[----:B------:R0:W-:Y:S04]  /*23a10*/  STL [R1+0x3e4], R5 ;  /* 0x0003e40501007387 */ /* 0x0001e80000100800 */
[----:B0-----:R-:W2:Y:S04]  /*23a20*/  LDL.LU R5, [R1+0x3e8] ;  /* 0x0003e80001057983 */ /* 0x001ea80000300800 */
[----:B------:R-:W2:Y:S04]  /*23a30*/  LDL.LU R33, [R1+0x3d4] ;  /* 0x0003d40001217983 */ /* 0x000ea80000300800 */
[----:B------:R-:W2:Y:S01]  /*23a40*/  LDL.LU R32, [R1+0x3e0] ;  /* 0x0003e00001207983 */ /* 0x000ea20000300800 */
[----:B---3--:R-:W-:-:S05]  /*23a50*/  IADD3.X R9, PT, PT, R9, UR70, RZ, P3, !PT ;  /* 0x0000004609097c10 */ /* 0x008fca0009ffe4ff */
[----:B------:R-:W-:Y:S04]  /*23a60*/  STL [R1+0x7f8], R9 ;  /* 0x0007f80901007387 */ /* 0x000fe80000100800 */
[----:B------:R-:W3:Y:S01]  /*23a70*/  LDL.LU R31, [R1+0x3cc] ;  /* 0x0003cc00011f7983 */ /* 0x000ee20000300800 */
[----:B----4-:R-:W-:-:S05]  /*23a80*/  IADD3 R7, P3, PT, R7, UR11, RZ ;  /* 0x0000000b07077c10 */ /* 0x010fca000ff7e0ff */
        /* <DEDUP_REMOVED lines=23> */
[----:B------:R-:W-:-:S05]  /*23c00*/  IADD3.X R6, PT, PT, R6, UR70, RZ, P4, !PT ;  /* 0x0000004606067c10 */ /* 0x000fca000a7fe4ff */
[----:B------:R0:W-:Y:S04]  /*23c10*/  STL [R1+0x3f0], R6 ;  /* 0x0003f00601007387 */ /* 0x0001e80000100800 */
[----:B0-----:R-:W4:Y:S01]  /*23c20*/  LDL.LU R6, [R1+0x398] ;  /* 0x0003980001067983 */ /* 0x001f220000300800 */
[----:B------:R-:W-:-:S05]  /*23c30*/  IADD3 R8, P4, PT, R8, UR11, RZ ;  /* 0x0000000b08087c10 */ /* 0x000fca000ff9e0ff */
[----:B------:R0:W-:Y:S04]  /*23c40*/  STL [R1+0x3dc], R8 ;  /* 0x0003dc0801007387 */ /* 0x0001e80000100800 */
[----:B0-----:R-:W4:Y:S01]  /*23c50*/  LDL.LU R8, [R1+0x384] ;  /* 0x0003840001087983 */ /* 0x001f220000300800 */
[----:B--2---:R-:W-:Y:S02]  /*23c60*/  IADD3.X R5, PT, PT, R5, UR70, RZ, P6, !PT ;  /* 0x0000004605057c10 */ /* 0x004fe4000b7fe4ff */
[----:B------:R-:W-:-:S03]  /*23c70*/  IADD3 R33, P6, PT, R33, UR11, RZ ;  /* 0x0000000b21217c10 */ /* 0x000fc6000ffde0ff */
[----:B------:R0:W-:Y:S01]  /*23c80*/  STL [R1+0x3e8], R5 ;  /* 0x0003e80501007387 */ /* 0x0001e20000100800 */
[----:B------:R-:W-:-:S03]  /*23c90*/  IADD3.X R32, PT, PT, R32, UR70, RZ, P5, !PT ;  /* 0x0000004620207c10 */ /* 0x000fc6000affe4ff */
[----:B0-----:R-:W2:Y:S01]  /*23ca0*/  LDL.LU R5, [R1+0x7d8] ;  /* 0x0007d80001057983 */ /* 0x001ea20000300800 */
[----:B---3--:R-:W-:-:S03]  /*23cb0*/  IADD3 R31, P5, PT, R31, UR11, RZ ;  /* 0x0000000b1f1f7c10 */ /* 0x008fc6000ffbe0ff */
[----:B------:R-:W-:Y:S04]  /*23cc0*/  STL [R1+0x3d4], R33 ;  /* 0x0003d42101007387 */ /* 0x000fe80000100800 */
[----:B------:R-:W-:Y:S04]  /*23cd0*/  STL [R1+0x3e0], R32 ;  /* 0x0003e02001007387 */ /* 0x000fe80000100800 */
[----:B------:R-:W-:Y:S01]  /*23ce0*/  STL [R1+0x3cc], R31 ;  /* 0x0003cc1f01007387 */ /* 0x000fe20000100800 */
[----:B----4-:R-:W-:Y:S02]  /*23cf0*/  IADD3.X R30, PT, PT, R30, UR70, RZ, P3, !PT ;  /* 0x000000461e1e7c10 */ /* 0x010fe40009ffe4ff */
        /* <DEDUP_REMOVED lines=32> */
[----:B------:R-:W-:Y:S02]  /*23f00*/  IADD3 R13, P3, PT, R13, UR11, RZ ;  /* 0x0000000b0d0d7c10 */ /* 0x000fe4000ff7e0ff */
[----:B------:R-:W-:Y:S02]  /*23f10*/  IADD3.X R12, PT, PT, R12, UR70, RZ, P4, !PT ;  /* 0x000000460c0c7c10 */ /* 0x000fe4000a7fe4ff */
[----:B------:R-:W-:Y:S01]  /*23f20*/  IADD3 R7, P4, PT, R7, UR11, RZ ;  /* 0x0000000b07077c10 */ /* 0x000fe2000ff9e0ff */
[----:B------:R-:W-:Y:S01]  /*23f30*/  STL [R1+0x7e0], R14 ;  /* 0x0007e00e01007387 */ /* 0x000fe20000100800 */
[----:B------:R-:W-:-:S03]  /*23f40*/  IADD3.X R11, PT, PT, R11, UR70, RZ, P6, !PT ;  /* 0x000000460b0b7c10 */ /* 0x000fc6000b7fe4ff */
[----:B------:R0:W-:Y:S01]  /*23f50*/  STL [R1+0x394], R7 ;  /* 0x0003940701007387 */ /* 0x0001e20000100800 */
[----:B------:R-:W-:-:S03]  /*23f60*/  IADD3 R9, P6, PT, R9, UR11, RZ ;  /* 0x0000000b09097c10 */ /* 0x000fc6000ffde0ff */
[----:B------:R-:W-:Y:S04]  /*23f70*/  STL [R1+0x7dc], R13 ;  /* 0x0007dc0d01007387 */ /* 0x000fe80000100800 */
[----:B0-----:R-:W3:Y:S04]  /*23f80*/  LDL.LU R7, [R1+0x7d4] ;  /* 0x0007d40001077983 */ /* 0x001ee80000300800 */
[----:B------:R-:W-:Y:S04]  /*23f90*/  STL [R1+0x3a8], R12 ;  /* 0x0003a80c01007387 */ /* 0x000fe80000100800 */
[----:B------:R0:W-:Y:S04]  /*23fa0*/  STL [R1+0x38c], R9 ;  /* 0x00038c0901007387 */ /* 0x0001e80000100800 */
[----:B------:R-:W-:Y:S01]  /*23fb0*/  STL [R1+0x3a0], R11 ;  /* 0x0003a00b01007387 */ /* 0x000fe20000100800 */
[----:B------:R-:W-:-:S03]  /*23fc0*/  IADD3.X R6, PT, PT, R6, UR70, RZ, P5, !PT ;  /* 0x0000004606067c10 */ /* 0x000fc6000affe4ff */
[----:B0-----:R-:W4:Y:S04]  /*23fd0*/  LDL.LU R9, [R1+0x390] ;  /* 0x0003900001097983 */ /* 0x001f280000300800 */
[----:B------:R0:W-:Y:S04]  /*23fe0*/  STL [R1+0x398], R6 ;  /* 0x0003980601007387 */ /* 0x0001e80000100800 */
[----:B0-----:R-:W4:Y:S01]  /*23ff0*/  LDL.LU R6, [R1+0x37c] ;  /* 0x00037c0001067983 */ /* 0x001f220000300800 */
[----:B------:R-:W-:-:S03]  /*24000*/  IADD3 R8, P5, PT, R8, UR11, RZ ;  /* 0x0000000b08087c10 */ /* 0x000fc6000ffbe0ff */
[----:B------:R-:W4:Y:S04]  /*24010*/  LDL.LU R33, [R1+0x388] ;  /* 0x0003880001217983 */ /* 0x000f280000300800 */
[----:B------:R-:W4:Y:S04]  /*24020*/  LDL.LU R32, [R1+0x374] ;  /* 0x0003740001207983 */ /* 0x000f280000300800 */
[----:B------:R-:W-:Y:S04]  /*24030*/  STL [R1+0x384], R8 ;  /* 0x0003840801007387 */ /* 0x000fe80000100800 */
[----:B------:R-:W4:Y:S01]  /*24040*/  LDL.LU R31, [R1+0x380] ;  /* 0x00038000011f7983 */ /* 0x000f220000300800 */
[----:B--2---:R-:W-:-:S05]  /*24050*/  IADD3.X R5, PT, PT, R5, UR70, RZ, P3, !PT ;  /* 0x0000004605057c10 */ /* 0x004fca0009ffe4ff */
[----:B------:R0:W-:Y:S04]  /*24060*/  STL [R1+0x7d8], R5 ;  /* 0x0007d80501007387 */ /* 0x0001e80000100800 */
[----:B------:R-:W2:Y:S04]  /*24070*/  LDL.LU R30, [R1+0x7cc] ;  /* 0x0007cc00011e7983 */ /* 0x000ea80000300800 */
        /* <DEDUP_REMOVED lines=18> */
[----:B0-----:R-:W2:Y:S04]  /*241a0*/  LDL.LU R5, [R1+0x358] ;  /* 0x0003580001057983 */ /* 0x001ea80000300800 */
[----:B------:R-:W2:Y:S04]  /*241b0*/  LDL.LU R11, [R1+0x34c] ;  /* 0x00034c00010b7983 */ /* 0x000ea80000300800 */
[----:B------:R-:W2:Y:S01]  /*241c0*/  LDL.LU R8, [R1+0x350] ;  /* 0x0003500001087983 */ /* 0x000ea20000300800 */
[----:B---3--:R-:W-:-:S05]  /*241d0*/  IADD3 R7, P3, PT, R7, UR11, RZ ;  /* 0x0000000b07077c10 */ /* 0x008fca000ff7e0ff */
[----:B------:R0:W-:Y:S04]  /*241e0*/  STL [R1+0x7d4], R7 ;  /* 0x0007d40701007387 */ /* 0x0001e80000100800 */
[----:B0-----:R-:W3:Y:S01]  /*241f0*/  LDL.LU R7, [R1+0x344] ;  /* 0x0003440001077983 */ /* 0x001ee20000300800 */
[----:B----4-:R-:W-:-:S05]  /*24200*/  IADD3.X R9, PT, PT, R9, UR70, RZ, P4, !PT ;  /* 0x0000004609097c10 */ /* 0x010fca000a7fe4ff */
[----:B------:R0:W-:Y:S01]  /*24210*/  STL [R1+0x390], R9 ;  /* 0x0003900901007387 */ /* 0x0001e20000100800 */
[----:B------:R-:W-:-:S03]  /*24220*/  IADD3 R6, P4, PT, R6, UR11, RZ ;  /* 0x0000000b06067c10 */ /* 0x000fc6000ff9e0ff */
[----:B0-----:R-:W4:Y:S04]  /*24230*/  LDL.LU R9, [R1+0x7a8] ;  /* 0x0007a80001097983 */ /* 0x001f280000300800 */
[----:B------:R0:W-:Y:S04]  /*24240*/  STL [R1+0x37c], R6 ;  /* 0x00037c0601007387 */ /* 0x0001e80000100800 */
[----:B0-----:R-:W4:Y:S01]  /*24250*/  LDL.LU R6, [R1+0x79c] ;  /* 0x00079c0001067983 */ /* 0x001f220000300800 */
[----:B------:R-:W-:Y:S02]  /*24260*/  IADD3.X R33, PT, PT, R33, UR70, RZ, P6, !PT ;  /* 0x0000004621217c10 */ /* 0x000fe4000b7fe4ff */
[----:B------:R-:W-:-:S02]  /*24270*/  IADD3 R32, P6, PT, R32, UR11, RZ ;  /* 0x0000000b20207c10 */ /* 0x000fc4000ffde0ff */
[----:B------:R-:W-:Y:S01]  /*24280*/  IADD3.X R31, PT, PT, R31, UR70, RZ, P5, !PT ;  /* 0x000000461f1f7c10 */ /* 0x000fe2000affe4ff */
[----:B------:R-:W-:Y:S04]  /*24290*/  STL [R1+0x388], R33 ;  /* 0x0003882101007387 */ /* 0x000fe80000100800 */
[----:B------:R-:W-:Y:S04]  /*242a0*/  STL [R1+0x374], R32 ;  /* 0x0003742001007387 */ /* 0x000fe80000100800 */
[----:B------:R-:W-:Y:S01]  /*242b0*/  STL [R1+0x380], R31 ;  /* 0x0003801f01007387 */ /* 0x000fe20000100800 */
[----:B--2---:R-:W-:-:S02]  /*242c0*/  IADD3 R30, P5, PT, R30, UR11, RZ ;  /* 0x0000000b1e1e7c10 */ /* 0x004fc4000ffbe0ff */
        /* <DEDUP_REMOVED lines=36> */
[----:B------:R-:W-:-:S03]  /*24510*/  IADD3 R11, P4, PT, R11, UR11, RZ ;  /* 0x0000000b0b0b7c10 */ /* 0x000fc6000ff9e0ff */
[----:B------:R0:W-:Y:S01]  /*24520*/  STL [R1+0x358], R5 ;  /* 0x0003580501007387 */ /* 0x0001e20000100800 */
[----:B------:R-:W-:-:S03]  /*24530*/  IADD3.X R8, PT, PT, R8, UR70, RZ, P6, !PT ;  /* 0x0000004608087c10 */ /* 0x000fc6000b7fe4ff */
[----:B------:R-:W-:Y:S04]  /*24540*/  STL [R1+0x7b0], R13 ;  /* 0x0007b00d01007387 */ /* 0x000fe80000100800 */
[----:B0-----:R-:W2:Y:S04]  /*24550*/  LDL.LU R5, [R1+0x7a0] ;  /* 0x0007a00001057983 */ /* 0x001ea80000300800 */
[----:B------:R-:W-:Y:S04]  /*24560*/  STL [R1+0x7a4], R12 ;  /* 0x0007a40c01007387 */ /* 0x000fe80000100800 */
[----:B------:R0:W-:Y:S04]  /*24570*/  STL [R1+0x350], R8 ;  /* 0x0003500801007387 */ /* 0x0001e80000100800 */
[----:B------:R-:W-:Y:S04]  /*24580*/  STL [R1+0x34c], R11 ;  /* 0x00034c0b01007387 */ /* 0x000fe80000100800 */
[----:B0-----:R-:W2:Y:S01]  /*24590*/  LDL.LU R8, [R1+0x794] ;  /* 0x0007940001087983 */ /* 0x001ea20000300800 */
[----:B---3--:R-:W-:-:S05]  /*245a0*/  IADD3 R7, P6, PT, R7, UR11, RZ ;  /* 0x0000000b07077c10 */ /* 0x008fca000ffde0ff */
[----:B------:R0:W-:Y:S04]  /*245b0*/  STL [R1+0x344], R7 ;  /* 0x0003440701007387 */ /* 0x0001e80000100800 */
[----:B0-----:R-:W3:Y:S01]  /*245c0*/  LDL.LU R7, [R1+0x348] ;  /* 0x0003480001077983 */ /* 0x001ee20000300800 */
[----:B----4-:R-:W-:-:S03]  /*245d0*/  IADD3.X R9, PT, PT, R9, UR70, RZ, P5, !PT ;  /* 0x0000004609097c10 */ /* 0x010fc6000affe4ff */
[----:B------:R-:W4:Y:S04]  /*245e0*/  LDL.LU R33, [R1+0x33c] ;  /* 0x00033c0001217983 */ /* 0x000f280000300800 */
[----:B------:R-:W4:Y:S04]  /*245f0*/  LDL.LU R32, [R1+0x340] ;  /* 0x0003400001207983 */ /* 0x000f280000300800 */
[----:B------:R-:W-:Y:S04]  /*24600*/  STL [R1+0x7a8], R9 ;  /* 0x0007a80901007387 */ /* 0x000fe80000100800 */
[----:B------:R-:W4:Y:S01]  /*24610*/  LDL.LU R31, [R1+0x334] ;  /* 0x00033400011f7983 */ /* 0x000f220000300800 */
[----:B------:R-:W-:-:S05]  /*24620*/  IADD3 R6, P5, PT, R6, UR11, RZ ;  /* 0x0000000b06067c10 */ /* 0x000fca000ffbe0ff */
        /* <DEDUP_REMOVED lines=23> */
[----:B--2---:R-:W-:-:S05]  /*247a0*/  IADD3.X R5, PT, PT, R5, UR70, RZ, P3, !PT ;  /* 0x0000004605057c10 */ /* 0x004fca0009ffe4ff */
[----:B------:R0:W-:Y:S04]  /*247b0*/  STL [R1+0x7a0], R5 ;  /* 0x0007a00501007387 */ /* 0x0001e80000100800 */
[----:B0-----:R-:W2:Y:S01]  /*247c0*/  LDL.LU R5, [R1+0x310] ;  /* 0x0003100001057983 */ /* 0x001ea20000300800 */
[----:B------:R-:W-:-:S05]  /*247d0*/  IADD3 R8, P3, PT, R8, UR11, RZ ;  /* 0x0000000b08087c10 */ /* 0x000fca000ff7e0ff */
[----:B------:R0:W-:Y:S04]  /*247e0*/  STL [R1+0x794], R8 ;  /* 0x0007940801007387 */ /* 0x0001e80000100800 */
[----:B0-----:R-:W2:Y:S01]  /*247f0*/  LDL.LU R8, [R1+0x304] ;  /* 0x0003040001087983 */ /* 0x001ea20000300800 */
[----:B---3--:R-:W-:Y:S02]  /*24800*/  IADD3.X R7, PT, PT, R7, UR70, RZ, P4, !PT ;  /* 0x0000004607077c10 */ /* 0x008fe4000a7fe4ff */
[----:B----4-:R-:W-:-:S03]  /*24810*/  IADD3 R33, P4, PT, R33, UR11, RZ ;  /* 0x0000000b21217c10 */ /* 0x010fc6000ff9e0ff */
[----:B------:R0:W-:Y:S01]  /*24820*/  STL [R1+0x348], R7 ;  /* 0x0003480701007387 */ /* 0x0001e20000100800 */
[----:B------:R-:W-:-:S03]  /*24830*/  IADD3.X R32, PT, PT, R32, UR70, RZ, P6, !PT ;  /* 0x0000004620207c10 */ /* 0x000fc6000b7fe4ff */
[----:B0-----:R-:W3:Y:S01]  /*24840*/  LDL.LU R7, [R1+0x768] ;  /* 0x0007680001077983 */ /* 0x001ee20000300800 */
[----:B------:R-:W-:-:S03]  /*24850*/  IADD3 R31, P6, PT, R31, UR11, RZ ;  /* 0x0000000b1f1f7c10 */ /* 0x000fc6000ffde0ff */
[----:B------:R-:W-:Y:S04]  /*24860*/  STL [R1+0x33c], R33 ;  /* 0x00033c2101007387 */ /* 0x000fe80000100800 */
        /* <DEDUP_REMOVED lines=38> */
[----:B------:R-:W-:Y:S04]  /*24ad0*/  STL [R1+0x778], R14 ;  /* 0x0007780e01007387 */ /* 0x000fe80000100800 */
[----:B------:R0:W-:Y:S04]  /*24ae0*/  STL [R1+0x764], R6 ;  /* 0x0007640601007387 */ /* 0x0001e80000100800 */
[----:B------:R-:W-:Y:S04]  /*24af0*/  STL [R1+0x76c], R13 ;  /* 0x00076c0d01007387 */ /* 0x000fe80000100800 */
[----:B0-----:R-:W4:Y:S01]  /*24b00*/  LDL.LU R6, [R1+0x75c] ;  /* 0x00075c0001067983 */ /* 0x001f220000300800 */
[----:B------:R-:W-:-:S02]  /*24b10*/  IADD3.X R11, PT, PT, R11, UR70, RZ, P4, !PT ;  /* 0x000000460b0b7c10 */ /* 0x000fc4000a7fe4ff */
[----:B------:R-:W-:Y:S01]  /*24b20*/  IADD3 R9, P4, PT, R9, UR11, RZ ;  /* 0x0000000b09097c10 */ /* 0x000fe2000ff9e0ff */
[----:B------:R-:W-:Y:S04]  /*24b30*/  STL [R1+0x770], R12 ;  /* 0x0007700c01007387 */ /* 0x000fe80000100800 */
[----:B------:R0:W-:Y:S04]  /*24b40*/  STL [R1+0x30c], R9 ;  /* 0x00030c0901007387 */ /* 0x0001e80000100800 */
[----:B------:R-:W-:Y:S04]  /*24b50*/  STL [R1+0x318], R11 ;  /* 0x0003180b01007387 */ /* 0x000fe80000100800 */
[----:B0-----:R-:W4:Y:S01]  /*24b60*/  LDL.LU R9, [R1+0x760] ;  /* 0x0007600001097983 */ /* 0x001f220000300800 */
[----:B--2---:R-:W-:-:S05]  /*24b70*/  IADD3.X R5, PT, PT, R5, UR70, RZ, P6, !PT ;  /* 0x0000004605057c10 */ /* 0x004fca000b7fe4ff */
[----:B------:R0:W-:Y:S04]  /*24b80*/  STL [R1+0x310], R5 ;  /* 0x0003100501007387 */ /* 0x0001e80000100800 */
[----:B0-----:R-:W2:Y:S01]  /*24b90*/  LDL.LU R5, [R1+0x754] ;  /* 0x0007540001057983 */ /* 0x001ea20000300800 */
[----:B------:R-:W-:-:S03]  /*24ba0*/  IADD3 R8, P6, PT, R8, UR11, RZ ;  /* 0x0000000b08087c10 */ /* 0x000fc6000ffde0ff */
[----:B------:R-:W2:Y:S04]  /*24bb0*/  LDL.LU R33, [R1+0x308] ;  /* 0x0003080001217983 */ /* 0x000ea80000300800 */
[----:B------:R-:W2:Y:S04]  /*24bc0*/  LDL.LU R32, [R1+0x2fc] ;  /* 0x0002fc0001207983 */ /* 0x000ea80000300800 */
[----:B------:R-:W-:Y:S04]  /*24bd0*/  STL [R1+0x304], R8 ;  /* 0x0003040801007387 */ /* 0x000fe80000100800 */
[----:B------:R-:W2:Y:S01]  /*24be0*/  LDL.LU R31, [R1+0x300] ;  /* 0x00030000011f7983 */ /* 0x000ea20000300800 */
[----:B---3--:R-:W-:-:S05]  /*24bf0*/  IADD3.X R7, PT, PT, R7, UR70, RZ, P5, !PT ;  /* 0x0000004607077c10 */ /* 0x008fca000affe4ff */
[----:B------:R0:W-:Y:S04]  /*24c00*/  STL [R1+0x768], R7 ;  /* 0x0007680701007387 */ /* 0x0001e80000100800 */
[----:B------:R-:W3:Y:S04]  /*24c10*/  LDL.LU R30, [R1+0x2f4] ;  /* 0x0002f400011e7983 */ /* 0x000ee80000300800 */
        /* <DEDUP_REMOVED lines=18> */
[----:B0-----:R-:W3:Y:S04]  /*24d40*/  LDL.LU R7, [R1+0x730] ;  /* 0x0007300001077983 */ /* 0x001ee80000300800 */
[----:B------:R-:W3:Y:S04]  /*24d50*/  LDL.LU R11, [R1+0x724] ;  /* 0x00072400010b7983 */ /* 0x000ee80000300800 */
[----:B------:R-:W3:Y:S01]  /*24d60*/  LDL.LU R8, [R1+0x2d8] ;  /* 0x0002d80001087983 */ /* 0x000ee20000300800 */
[----:B----4-:R-:W-:-:S05]  /*24d70*/  IADD3 R6, P5, PT, R6, UR11, RZ ;  /* 0x0000000b06067c10 */ /* 0x010fca000ffbe0ff */
[----:B------:R0:W-:Y:S04]  /*24d80*/  STL [R1+0x75c], R6 ;  /* 0x00075c0601007387 */ /* 0x0001e80000100800 */
[----:B0-----:R-:W4:Y:S01]  /*24d90*/  LDL.LU R6, [R1+0x2cc] ;  /* 0x0002cc0001067983 */ /* 0x001f220000300800 */
[----:B------:R-:W-:-:S05]  /*24da0*/  IADD3.X R9, PT, PT, R9, UR70, RZ, P3, !PT ;  /* 0x0000004609097c10 */ /* 0x000fca0009ffe4ff */
[----:B------:R0:W-:Y:S04]  /*24db0*/  STL [R1+0x760], R9 ;  /* 0x0007600901007387 */ /* 0x0001e80000100800 */
[----:B0-----:R-:W4:Y:S01]  /*24dc0*/  LDL.LU R9, [R1+0x2d0] ;  /* 0x0002d00001097983 */ /* 0x001f220000300800 */
[----:B--2---:R-:W-:Y:S02]  /*24dd0*/  IADD3 R5, P3, PT, R5, UR11, RZ ;  /* 0x0000000b05057c10 */ /* 0x004fe4000ff7e0ff */
[----:B------:R-:W-:-:S03]  /*24de0*/  IADD3.X R33, PT, PT, R33, UR70, RZ, P4, !PT ;  /* 0x0000004621217c10 */ /* 0x000fc6000a7fe4ff */
[----:B------:R0:W-:Y:S01]  /*24df0*/  STL [R1+0x754], R5 ;  /* 0x0007540501007387 */ /* 0x0001e20000100800 */
[----:B------:R-:W-:-:S03]  /*24e00*/  IADD3 R32, P4, PT, R32, UR11, RZ ;  /* 0x0000000b20207c10 */ /* 0x000fc6000ff9e0ff */
[----:B0-----:R-:W2:Y:S01]  /*24e10*/  LDL.LU R5, [R1+0x2c4] ;  /* 0x0002c40001057983 */ /* 0x001ea20000300800 */
[----:B------:R-:W-:-:S03]  /*24e20*/  IADD3.X R31, PT, PT, R31, UR70, RZ, P6, !PT ;  /* 0x000000461f1f7c10 */ /* 0x000fc6000b7fe4ff */
[----:B------:R-:W-:Y:S04]  /*24e30*/  STL [R1+0x308], R33 ;  /* 0x0003082101007387 */ /* 0x000fe80000100800 */
[----:B------:R-:W-:Y:S04]  /*24e40*/  STL [R1+0x2fc], R32 ;  /* 0x0002fc2001007387 */ /* 0x000fe80000100800 */
[----:B------:R-:W-:Y:S01]  /*24e50*/  STL [R1+0x300], R31 ;  /* 0x0003001f01007387 */ /* 0x000fe20000100800 */
[----:B---3--:R-:W-:Y:S02]  /*24e60*/  IADD3 R30, P6, PT, R30, UR11, RZ ;  /* 0x0000000b1e1e7c10 */ /* 0x008fe4000ffde0ff */
        /* <DEDUP_REMOVED lines=40> */
[----:B0-----:R-:W3:Y:S04]  /*250f0*/  LDL.LU R7, [R1+0x728] ;  /* 0x0007280001077983 */ /* 0x001ee80000300800 */
[----:B------:R-:W-:Y:S04]  /*25100*/  STL [R1+0x72c], R12 ;  /* 0x00072c0c01007387 */ /* 0x000fe80000100800 */
[----:B------:R0:W-:Y:S04]  /*25110*/  STL [R1+0x2d8], R8 ;  /* 0x0002d80801007387 */ /* 0x0001e80000100800 */
[----:B------:R-:W-:Y:S01]  /*25120*/  STL [R1+0x724], R11 ;  /* 0x0007240b01007387 */ /* 0x000fe20000100800 */
[----:B----4-:R-:W-:-:S03]  /*25130*/  IADD3 R6, P4, PT, R6, UR11, RZ ;  /* 0x0000000b06067c10 */ /* 0x010fc6000ff9e0ff */
[----:B0-----:R-:W4:Y:S04]  /*25140*/  LDL.LU R8, [R1+0x71c] ;  /* 0x00071c0001087983 */ /* 0x001f280000300800 */
[----:B------:R0:W-:Y:S04]  /*25150*/  STL [R1+0x2cc], R6 ;  /* 0x0002cc0601007387 */ /* 0x0001e80000100800 */
[----:B0-----:R-:W4:Y:S01]  /*25160*/  LDL.LU R6, [R1+0x720] ;  /* 0x0007200001067983 */ /* 0x001f220000300800 */
[----:B------:R-:W-:-:S03]  /*25170*/  IADD3.X R9, PT, PT, R9, UR70, RZ, P6, !PT ;  /* 0x0000004609097c10 */ /* 0x000fc6000b7fe4ff */
[----:B------:R-:W4:Y:S04]  /*25180*/  LDL.LU R33, [R1+0x714] ;  /* 0x0007140001217983 */ /* 0x000f280000300800 */
[----:B------:R-:W4:Y:S04]  /*25190*/  LDL.LU R32, [R1+0x2c8] ;  /* 0x0002c80001207983 */ /* 0x000f280000300800 */
[----:B------:R-:W-:Y:S04]  /*251a0*/  STL [R1+0x2d0], R9 ;  /* 0x0002d00901007387 */ /* 0x000fe80000100800 */
[----:B------:R-:W4:Y:S01]  /*251b0*/  LDL.LU R31, [R1+0x2bc] ;  /* 0x0002bc00011f7983 */ /* 0x000f220000300800 */
[----:B--2---:R-:W-:-:S05]  /*251c0*/  IADD3 R5, P6, PT, R5, UR11, RZ ;  /* 0x0000000b05057c10 */ /* 0x004fca000ffde0ff */
        /* <DEDUP_REMOVED lines=23> */
[----:B---3--:R-:W-:-:S05]  /*25340*/  IADD3.X R7, PT, PT, R7, UR70, RZ, P5, !PT ;  /* 0x0000004607077c10 */ /* 0x008fca000affe4ff */
[----:B------:R0:W-:Y:S04]  /*25350*/  STL [R1+0x728], R7 ;  /* 0x0007280701007387 */ /* 0x0001e80000100800 */
[----:B0-----:R-:W3:Y:S01]  /*25360*/  LDL.LU R7, [R1+0x298] ;  /* 0x0002980001077983 */ /* 0x001ee20000300800 */
[----:B----4-:R-:W-:-:S05]  /*25370*/  IADD3 R8, P5, PT, R8, UR11, RZ ;  /* 0x0000000b08087c10 */ /* 0x010fca000ffbe0ff */
[----:B------:R0:W-:Y:S01]  /*25380*/  STL [R1+0x71c], R8 ;  /* 0x00071c0801007387 */ /* 0x0001e20000100800 */
[----:B------:R-:W-:-:S03]  /*25390*/  IADD3.X R6, PT, PT, R6, UR70, RZ, P3, !PT ;  /* 0x0000004606067c10 */ /* 0x000fc60009ffe4ff */
[----:B0-----:R-:W4:Y:S04]  /*253a0*/  LDL.LU R8, [R1+0x28c] ;  /* 0x00028c0001087983 */ /* 0x001f280000300800 */
[----:B------:R0:W-:Y:S04]  /*253b0*/  STL [R1+0x720], R6 ;  /* 0x0007200601007387 */ /* 0x0001e80000100800 */
[----:B0-----:R-:W4:Y:S01]  /*253c0*/  LDL.LU R6, [R1+0x290] ;  /* 0x0002900001067983 */ /* 0x001f220000300800 */
[----:B------:R-:W-:Y:S02]  /*253d0*/  IADD3 R33, P3, PT, R33, UR11, RZ ;  /* 0x0000000b21217c10 */ /* 0x000fe4000ff7e0ff */
[----:B------:R-:W-:-:S02]  /*253e0*/  IADD3.X R32, PT, PT, R32, UR70, RZ, P4, !PT ;  /* 0x0000004620207c10 */ /* 0x000fc4000a7fe4ff */
[----:B------:R-:W-:Y:S01]  /*253f0*/  IADD3 R31, P4, PT, R31, UR11, RZ ;  /* 0x0000000b1f1f7c10 */ /* 0x000fe2000ff9e0ff */
[----:B------:R-:W-:Y:S04]  /*25400*/  STL [R1+0x714], R33 ;  /* 0x0007142101007387 */ /* 0x000fe80000100800 */
[----:B------:R-:W-:Y:S04]  /*25410*/  STL [R1+0x2c8], R32 ;  /* 0x0002c82001007387 */ /* 0x000fe80000100800 */
[----:B------:R-:W-:Y:S01]  /*25420*/  STL [R1+0x2bc], R31 ;  /* 0x0002bc1f01007387 */ /* 0x000fe20000100800 */
[----:B--2---:R-:W-:-:S02]  /*25430*/  IADD3.X R30, PT, PT, R30, UR70, RZ, P6, !PT ;  /* 0x000000461e1e7c10 */ /* 0x004fc4000b7fe4ff */
        /* <DEDUP_REMOVED lines=40> */
[----:B0-----:R-:W2:Y:S04]  /*256c0*/  LDL.LU R5, [R1+0x284] ;  /* 0x0002840001057983 */ /* 0x001ea80000300800 */
[----:B------:R-:W-:Y:S04]  /*256d0*/  STL [R1+0x6f8], R12 ;  /* 0x0006f80c01007387 */ /* 0x000fe80000100800 */
[----:B------:R0:W-:Y:S04]  /*256e0*/  STL [R1+0x6e4], R9 ;  /* 0x0006e40901007387 */ /* 0x0001e80000100800 */
[----:B------:R-:W-:Y:S04]  /*256f0*/  STL [R1+0x6f0], R11 ;  /* 0x0006f00b01007387 */ /* 0x000fe80000100800 */
[----:B0-----:R-:W2:Y:S01]  /*25700*/  LDL.LU R9, [R1+0x6e8] ;  /* 0x0006e80001097983 */ /* 0x001ea20000300800 */
[----:B---3--:R-:W-:-:S05]  /*25710*/  IADD3.X R7, PT, PT, R7, UR70, RZ, P4, !PT ;  /* 0x0000004607077c10 */ /* 0x008fca000a7fe4ff */
[----:B------:R0:W-:Y:S04]  /*25720*/  STL [R1+0x298], R7 ;  /* 0x0002980701007387 */ /* 0x0001e80000100800 */
[----:B0-----:R-:W3:Y:S01]  /*25730*/  LDL.LU R7, [R1+0x6dc] ;  /* 0x0006dc0001077983 */ /* 0x001ee20000300800 */
[----:B----4-:R-:W-:-:S03]  /*25740*/  IADD3 R8, P4, PT, R8, UR11, RZ ;  /* 0x0000000b08087c10 */ /* 0x010fc6000ff9e0ff */
[----:B------:R-:W4:Y:S04]  /*25750*/  LDL.LU R33, [R1+0x6e0] ;  /* 0x0006e00001217983 */ /* 0x000f280000300800 */
[----:B------:R-:W4:Y:S04]  /*25760*/  LDL.LU R32, [R1+0x6d4] ;  /* 0x0006d40001207983 */ /* 0x000f280000300800 */
[----:B------:R-:W-:Y:S04]  /*25770*/  STL [R1+0x28c], R8 ;  /* 0x00028c0801007387 */ /* 0x000fe80000100800 */
[----:B------:R-:W4:Y:S01]  /*25780*/  LDL.LU R31, [R1+0x288] ;  /* 0x00028800011f7983 */ /* 0x000f220000300800 */
[----:B------:R-:W-:-:S05]  /*25790*/  IADD3.X R6, PT, PT, R6, UR70, RZ, P6, !PT ;  /* 0x0000004606067c10 */ /* 0x000fca000b7fe4ff */
        /* <DEDUP_REMOVED lines=26> */
[----:B------:R-:W-:-:S05]  /*25940*/  IADD3.X R9, PT, PT, R9, UR70, RZ, P5, !PT ;  /* 0x0000004609097c10 */ /* 0x000fca000affe4ff */
[----:B------:R0:W-:Y:S04]  /*25950*/  STL [R1+0x6e8], R9 ;  /* 0x0006e80901007387 */ /* 0x0001e80000100800 */
[----:B0-----:R-:W2:Y:S01]  /*25960*/  LDL.LU R9, [R1+0x258] ;  /* 0x0002580001097983 */ /* 0x001ea20000300800 */
[----:B---3--:R-:W-:Y:S02]  /*25970*/  IADD3 R7, P5, PT, R7, UR11, RZ ;  /* 0x0000000b07077c10 */ /* 0x008fe4000ffbe0ff */
[----:B----4-:R-:W-:-:S03]  /*25980*/  IADD3.X R33, PT, PT, R33, UR70, RZ, P3, !PT ;  /* 0x0000004621217c10 */ /* 0x010fc60009ffe4ff */
[----:B------:R0:W-:Y:S01]  /*25990*/  STL [R1+0x6dc], R7 ;  /* 0x0006dc0701007387 */ /* 0x0001e20000100800 */
[----:B------:R-:W-:-:S03]  /*259a0*/  IADD3 R32, P3, PT, R32, UR11, RZ ;  /* 0x0000000b20207c10 */ /* 0x000fc6000ff7e0ff */
[----:B0-----:R-:W3:Y:S01]  /*259b0*/  LDL.LU R7, [R1+0x24c] ;  /* 0x00024c0001077983 */ /* 0x001ee20000300800 */
[----:B------:R-:W-:-:S03]  /*259c0*/  IADD3.X R31, PT, PT, R31, UR70, RZ, P4, !PT ;  /* 0x000000461f1f7c10 */ /* 0x000fc6000a7fe4ff */
[----:B------:R-:W-:Y:S04]  /*259d0*/  STL [R1+0x6e0], R33 ;  /* 0x0006e02101007387 */ /* 0x000fe80000100800 */
        /* <DEDUP_REMOVED lines=37> */
[----:B------:R-:W-:-:S05]  /*25c30*/  IADD3.X R6, PT, PT, R6, UR70, RZ, P5, !PT ;  /* 0x0000004606067c10 */ /* 0x000fca000affe4ff */
[----:B------:R0:W-:Y:S04]  /*25c40*/  STL [R1+0x6b8], R6 ;  /* 0x0006b80601007387 */ /* 0x0001e80000100800 */
[----:B------:R-:W-:Y:S04]  /*25c50*/  STL [R1+0x260], R13 ;  /* 0x0002600d01007387 */ /* 0x000fe80000100800 */
[----:B0-----:R-:W4:Y:S01]  /*25c60*/  LDL.LU R6, [R1+0x250] ;  /* 0x0002500001067983 */ /* 0x001f220000300800 */
[----:B------:R-:W-:Y:S02]  /*25c70*/  IADD3 R12, P6, PT, R12, UR11, RZ ;  /* 0x0000000b0c0c7c10 */ /* 0x000fe4000ffde0ff */
[----:B------:R-:W-:-:S02]  /*25c80*/  IADD3.X R8, PT, PT, R8, UR70, RZ, P3, !PT ;  /* 0x0000004608087c10 */ /* 0x000fc40009ffe4ff */
[----:B------:R-:W-:Y:S01]  /*25c90*/  IADD3 R11, P5, PT, R11, UR11, RZ ;  /* 0x0000000b0b0b7c10 */ /* 0x000fe2000ffbe0ff */
[----:B------:R-:W-:Y:S04]  /*25ca0*/  STL [R1+0x254], R12 ;  /* 0x0002540c01007387 */ /* 0x000fe80000100800 */
[----:B------:R0:W-:Y:S04]  /*25cb0*/  STL [R1+0x6b0], R8 ;  /* 0x0006b00801007387 */ /* 0x0001e80000100800 */
[----:B------:R-:W-:Y:S04]  /*25cc0*/  STL [R1+0x6ac], R11 ;  /* 0x0006ac0b01007387 */ /* 0x000fe80000100800 */
[----:B0-----:R-:W4:Y:S01]  /*25cd0*/  LDL.LU R8, [R1+0x244] ;  /* 0x0002440001087983 */ /* 0x001f220000300800 */
[----:B--2---:R-:W-:-:S05]  /*25ce0*/  IADD3 R5, P3, PT, R5, UR11, RZ ;  /* 0x0000000b05057c10 */ /* 0x004fca000ff7e0ff */
[----:B------:R0:W-:Y:S04]  /*25cf0*/  STL [R1+0x6a4], R5 ;  /* 0x0006a40501007387 */ /* 0x0001e80000100800 */
[----:B0-----:R-:W2:Y:S01]  /*25d00*/  LDL.LU R5, [R1+0x6a8] ;  /* 0x0006a80001057983 */ /* 0x001ea20000300800 */
[----:B------:R-:W-:-:S03]  /*25d10*/  IADD3.X R9, PT, PT, R9, UR70, RZ, P4, !PT ;  /* 0x0000004609097c10 */ /* 0x000fc6000a7fe4ff */
[----:B------:R-:W2:Y:S04]  /*25d20*/  LDL.LU R33, [R1+0x69c] ;  /* 0x00069c0001217983 */ /* 0x000ea80000300800 */
[----:B------:R-:W2:Y:S04]  /*25d30*/  LDL.LU R32, [R1+0x6a0] ;  /* 0x0006a00001207983 */ /* 0x000ea80000300800 */
[----:B------:R-:W-:Y:S04]  /*25d40*/  STL [R1+0x258], R9 ;  /* 0x0002580901007387 */ /* 0x000fe80000100800 */
[----:B------:R-:W2:Y:S01]  /*25d50*/  LDL.LU R31, [R1+0x694] ;  /* 0x00069400011f7983 */ /* 0x000ea20000300800 */
[----:B---3--:R-:W-:-:S05]  /*25d60*/  IADD3 R7, P4, PT, R7, UR11, RZ ;  /* 0x0000000b07077c10 */ /* 0x008fca000ff9e0ff */
        /* <DEDUP_REMOVED lines=23> */
[----:B----4-:R-:W-:-:S05]  /*25ee0*/  IADD3.X R6, PT, PT, R6, UR70, RZ, P6, !PT ;  /* 0x0000004606067c10 */ /* 0x010fca000b7fe4ff */
        /* <DEDUP_REMOVED lines=10> */
[----:B------:R-:W-:-:S03]  /*25f90*/  IADD3 R31, P3, PT, R31, UR11, RZ ;  /* 0x0000000b1f1f7c10 */ /* 0x000fc6000ff7e0ff */
[----:B------:R-:W-:Y:S04]  /*25fa0*/  STL [R1+0x69c], R33 ;  /* 0x00069c2101007387 */ /* 0x000fe80000100800 */
[----:B------:R-:W-:Y:S04]  /*25fb0*/  STL [R1+0x6a0], R32 ;  /* 0x0006a02001007387 */ /* 0x000fe80000100800 */
[----:B------:R-:W-:Y:S01]  /*25fc0*/  STL [R1+0x694], R31 ;  /* 0x0006941f01007387 */ /* 0x000fe20000100800 */
[----:B---3--:R-:W-:Y:S02]  /*25fd0*/  IADD3.X R30, PT, PT, R30, UR70, RZ, P4, !PT ;  /* 0x000000461e1e7c10 */ /* 0x008fe4000a7fe4ff */
        /* <DEDUP_REMOVED lines=44> */
[----:B----4-:R-:W-:-:S03]  /*262a0*/  IADD3.X R6, PT, PT, R6, UR70, RZ, P3, !PT ;  /* 0x0000004606067c10 */ /* 0x010fc60009ffe4ff */
[----:B0-----:R-:W4:Y:S04]  /*262b0*/  LDL.LU R9, [R1+0x210] ;  /* 0x0002100001097983 */ /* 0x001f280000300800 */
[----:B------:R0:W-:Y:S04]  /*262c0*/  STL [R1+0x670], R6 ;  /* 0x0006700601007387 */ /* 0x0001e80000100800 */
[----:B0-----:R-:W4:Y:S04]  /*262d0*/  LDL.LU R6, [R1+0x204] ;  /* 0x0002040001067983 */ /* 0x001f280000300800 */
[----:B------:R-:W4:Y:S01]  /*262e0*/  LDL.LU R33, [R1+0x668] ;  /* 0x0006680001217983 */ /* 0x000f220000300800 */
[----:B------:R-:W-:-:S03]  /*262f0*/  IADD3 R8, P3, PT, R8, UR11, RZ ;  /* 0x0000000b08087c10 */ /* 0x000fc6000ff7e0ff */
        /* <DEDUP_REMOVED lines=745> */
[----:B------:R0:W-:Y:S04]  /*29190*/  STL [R1+0xa1c], R8 ;  /* 0x000a1c0801007387 */ /* 0x0001e80000100800 */
        /* <DEDUP_REMOVED lines=24> */
[----:B-1----:R-:W3:Y:S01]  /*29320*/  LDL.LU R7, [R1+0x9c0] ;  /* 0x0009c00001077983 */ /* 0x002ee20000300800 */
        /* <DEDUP_REMOVED lines=160> */
[----:B------:R0:W-:Y:S04]  /*29d30*/  STL [R1+0x924], R7 ;  /* 0x0009240701007387 */ /* 0x0001e80000100800 */
        /* <DEDUP_REMOVED lines=24> */
[----:B-1----:R-:W4:Y:S01]  /*29ec0*/  LDL.LU R6, [R1+0x8c8] ;  /* 0x0008c80001067983 */ /* 0x002f220000300800 */
        /* <DEDUP_REMOVED lines=56> */
[----:B0-----:R-:W4:Y:S04]  /*2a250*/  LDL.LU R7, [R1+0x8b8] ;  /* 0x0008b80001077983 */ /* 0x001f280000300800 */
[----:B------:R-:W-:Y:S04]  /*2a260*/  STL [R1+0x8bc], R12 ;  /* 0x0008bc0c01007387 */ /* 0x000fe80000100800 */
[----:B------:R0:W-:Y:S04]  /*2a270*/  STL [R1+0x8c8], R6 ;  /* 0x0008c80601007387 */ /* 0x0001e80000100800 */
[----:B------:R-:W-:Y:S04]  /*2a280*/  STL [R1+0x8b4], R11 ;  /* 0x0008b40b01007387 */ /* 0x000fe80000100800 */
[----:B0-----:R-:W4:Y:S01]  /*2a290*/  LDL.LU R6, [R1+0x8b0] ;  /* 0x0008b00001067983 */ /* 0x001f220000300800 */
[----:B--2---:R-:W-:-:S05]  /*2a2a0*/  IADD3 R5, P6, PT, R5, UR14, RZ ;  /* 0x0000000e05057c10 */ /* 0x004fca000ffde0ff */
[----:B------:R-:W-:Y:S04]  /*2a2b0*/  STL [R1+0x8ac], R5 ;  /* 0x0008ac0501007387 */ /* 0x000fe80000100800 */
[----:B------:R-:W2:Y:S04]  /*2a2c0*/  LDL.LU R34, [R1+0x89c] ;  /* 0x00089c0001227983 */ /* 0x000ea80000300800 */
[----:B------:R-:W2:Y:S01]  /*2a2d0*/  LDL.LU R33, [R1+0x8a8] ;  /* 0x0008a80001217983 */ /* 0x000ea20000300800 */
[----:B------:R-:W-:-:S05]  /*2a2e0*/  IADD3.X R9, PT, PT, R9, UR8, RZ, P5, !PT ;  /* 0x0000000809097c10 */ /* 0x000fca000affe4ff */
[----:B------:R0:W-:Y:S04]  /*2a2f0*/  STL [R1+0x8c0], R9 ;  /* 0x0008c00901007387 */ /* 0x0001e80000100800 */
        /* <DEDUP_REMOVED lines=23> */
[----:B-1----:R-:W3:Y:S01]  /*2a470*/  LDL.LU R8, [R1+0x840] ;  /* 0x0008400001087983 */ /* 0x002ee20000300800 */
[----:B----4-:R-:W-:-:S05]  /*2a480*/  IADD3.X R7, PT, PT, R7, UR8, RZ, P3, !PT ;  /* 0x0000000807077c10 */ /* 0x010fca0009ffe4ff */
[----:B------:R0:W-:Y:S04]  /*2a490*/  STL [R1+0x8b8], R7 ;  /* 0x0008b80701007387 */ /* 0x0001e80000100800 */
[----:B0-----:R-:W4:Y:S01]  /*2a4a0*/  LDL.LU R7, [R1+0x83c] ;  /* 0x00083c0001077983 */ /* 0x001f220000300800 */
[----:B------:R-:W-:-:S03]  /*2a4b0*/  IADD3.X R6, PT, PT, R6, UR8, RZ, P4, !PT ;  /* 0x0000000806067c10 */ /* 0x000fc6000a7fe4ff */
[----:B------:R-:W4:Y:S04]  /*2a4c0*/  LDL.LU R12, [R1+0x850] ;  /* 0x00085000010c7983 */ /* 0x000f280000300800 */
[----:B------:R-:W4:Y:S04]  /*2a4d0*/  LDL.LU R11, [R1+0x848] ;  /* 0x00084800010b7983 */ /* 0x000f280000300800 */
[----:B------:R0:W-:Y:S04]  /*2a4e0*/  STL [R1+0x8b0], R6 ;  /* 0x0008b00601007387 */ /* 0x0001e80000100800 */
[----:B0-----:R-:W4:Y:S01]  /*2a4f0*/  LDL.LU R6, [R1+0x838] ;  /* 0x0008380001067983 */ /* 0x001f220000300800 */
[----:B------:R-:W-:-:S04]  /*2a500*/  IMAD.U32 R5, RZ, RZ, UR62 ;  /* 0x0000003eff057e24 */ /* 0x000fc8000f8e00ff */
[----:B------:R-:W0:Y:S01]  /*2a510*/  SYNCS.PHASECHK.TRANS64.TRYWAIT P3, [UR77], R5 ;  /* 0x00000005ff0075a7 */ /* 0x000e22000806114d */
[----:B------:R-:W-:Y:S02]  /*2a520*/  PRMT R68, RZ, 0x7610, R68 ;  /* 0x00007610ff447816 */ /* 0x000fe40000000044 */
[----:B--2---:R-:W-:Y:S02]  /*2a530*/  IADD3 R34, P4, PT, R34, UR14, RZ ;  /* 0x0000000e22227c10 */ /* 0x004fe4000ff9e0ff */
[----:B------:R-:W-:-:S03]  /*2a540*/  IADD3.X R33, PT, PT, R33, UR8, RZ, P6, !PT ;  /* 0x0000000821217c10 */ /* 0x000fc6000b7fe4ff */
[----:B------:R-:W-:Y:S04]  /*2a550*/  STL [R1+0x89c], R34 ;  /* 0x00089c2201007387 */ /* 0x000fe80000100800 */
[----:B------:R-:W-:Y:S01]  /*2a560*/  STL [R1+0x8a8], R33 ;  /* 0x0008a82101007387 */ /* 0x000fe20000100800 */
[----:B------:R-:W-:-:S05]  /*2a570*/  IADD3 R32, P6, PT, R32, UR14, RZ ;  /* 0x0000000e20207c10 */ /* 0x000fca000ffde0ff */
        /* <DEDUP_REMOVED lines=31> */
[----:B------:R-:W-:Y:S01]  /*2a770*/  IADD3.X R13, PT, PT, R13, UR8, RZ, P5, !PT ;  /* 0x000000080d0d7c10 */ /* 0x000fe2000affe4ff */
[----:B------:R-:W-:Y:S01]  /*2a780*/  STL [R1+0x870], R19 ;  /* 0x0008701301007387 */ /* 0x000fe20000100800 */
[----:B------:R-:W-:-:S03]  /*2a790*/  IADD3 R9, P5, PT, R9, UR14, RZ ;  /* 0x0000000e09097c10 */ /* 0x000fc6000ffbe0ff */
[----:B------:R-:W-:Y:S01]  /*2a7a0*/  STL [R1+0x85c], R18 ;  /* 0x00085c1201007387 */ /* 0x000fe20000100800 */
[----:B------:R-:W-:-:S03]  /*2a7b0*/  IADD3.X R8, PT, PT, R8, UR8, RZ, P5, !PT ;  /* 0x0000000808087c10 */ /* 0x000fc6000affe4ff */
[----:B------:R-:W-:Y:S04]  /*2a7c0*/  STL [R1+0x868], R17 ;  /* 0x0008681101007387 */ /* 0x000fe80000100800 */
[----:B------:R-:W-:Y:S04]  /*2a7d0*/  STL [R1+0x854], R16 ;  /* 0x0008541001007387 */ /* 0x000fe80000100800 */
[----:B------:R-:W-:Y:S04]  /*2a7e0*/  STL [R1+0x860], R15 ;  /* 0x0008600f01007387 */ /* 0x000fe80000100800 */
[----:B------:R1:W-:Y:S04]  /*2a7f0*/  STL [R1+0x844], R9 ;  /* 0x0008440901007387 */ /* 0x0003e80000100800 */
[----:B------:R2:W-:Y:S04]  /*2a800*/  STL [R1+0x84c], R14 ;  /* 0x00084c0e01007387 */ /* 0x0005e80000100800 */
[----:B------:R2:W-:Y:S01]  /*2a810*/  STL [R1+0x858], R13 ;  /* 0x0008580d01007387 */ /* 0x0005e20000100800 */
[----:B----4-:R-:W-:-:S02]  /*2a820*/  IADD3 R7, P5, PT, R7, UR14, RZ ;  /* 0x0000000e07077c10 */ /* 0x010fc4000ffbe0ff */
[----:B------:R-:W-:Y:S02]  /*2a830*/  IADD3.X R12, PT, PT, R12, UR8, RZ, P4, !PT ;  /* 0x000000080c0c7c10 */ /* 0x000fe4000a7fe4ff */
[----:B------:R-:W-:-:S03]  /*2a840*/  IADD3.X R11, PT, PT, R11, UR8, RZ, P6, !PT ;  /* 0x000000080b0b7c10 */ /* 0x000fc6000b7fe4ff */
[----:B------:R2:W-:Y:S04]  /*2a850*/  STL [R1+0x850], R12 ;  /* 0x0008500c01007387 */ /* 0x0005e80000100800 */
[----:B------:R2:W-:Y:S04]  /*2a860*/  STL [R1+0x848], R11 ;  /* 0x0008480b01007387 */ /* 0x0005e80000100800 */
[----:B------:R2:W-:Y:S01]  /*2a870*/  STL [R1+0x840], R8 ;  /* 0x0008400801007387 */ /* 0x0005e20000100800 */
[----:B------:R-:W-:-:S05]  /*2a880*/  IADD3.X R6, PT, PT, R6, UR8, RZ, P5, !PT ;  /* 0x0000000806067c10 */ /* 0x000fca000affe4ff */
[----:B------:R2:W-:Y:S04]  /*2a890*/  STL [R1+0x838], R6 ;  /* 0x0008380601007387 */ /* 0x0005e80000100800 */
[----:B------:R2:W-:Y:S01]  /*2a8a0*/  STL [R1+0x83c], R7 ;  /* 0x00083c0701007387 */ /* 0x0005e20000100800 */
[--C-:B-1----:R-:W-:Y:S02]  /*2a8b0*/  SHF.R.U32.HI R9, RZ, 0x7, R10.reuse ;  /* 0x00000007ff097819 */ /* 0x102fe4000001160a */
[----:B------:R-:W-:Y:S02]  /*2a8c0*/  SHF.R.U32.HI R10, RZ, 0x7, R10 ;  /* 0x00000007ff0a7819 */ /* 0x000fe4000001160a */
[----:B------:R-:W-:Y:S02]  /*2a8d0*/  SGXT.U32 R9, R9, 0x1 ;  /* 0x000000010909781a */ /* 0x000fe40000000000 */
[----:B------:R-:W-:-:S02]  /*2a8e0*/  SGXT.U32 R10, R10, 0x1 ;  /* 0x000000010a0a781a */ /* 0x000fc40000000000 */
[----:B------:R-:W-:Y:S02]  /*2a8f0*/  LOP3.LUT R9, R9, 0x4, RZ, 0xfc, !PT ;  /* 0x0000000409097812 */ /* 0x000fe400078efcff */
[----:B------:R-:W-:Y:S02]  /*2a900*/  LOP3.LUT R10, R10, 0x2, RZ, 0xfc, !PT ;  /* 0x000000020a0a7812 */ /* 0x000fe400078efcff */
[----:B------:R-:W-:Y:S02]  /*2a910*/  ISETP.GE.AND P6, PT, R9, UR63, PT ;  /* 0x0000003f09007c0c */ /* 0x000fe4000bfc6270 */
[----:B------:R-:W-:Y:S01]  /*2a920*/  ISETP.GE.AND P4, PT, R10, UR63, PT ;  /* 0x0000003f0a007c0c */ /* 0x000fe2000bf86270 */
[----:B0-2--5:R-:W-:-:S12]  /*2a930*/  @!P3 BRA `(.L_x_8) ;  /* 0x0000014c0044b947 */ /* 0x025fd80003800000 */
.L_x_16:
[----:B------:R-:W2:Y:S04]  /*2a940*/  LDL R7, [R1+0x838] ;  /* 0x0008380001077983 */ /* 0x000ea80000100800 */
[----:B------:R-:W2:Y:S04]  /*2a950*/  LDL R6, [R1+0x83c] ;  /* 0x00083c0001067983 */ /* 0x000ea80000100800 */
[----:B------:R-:W3:Y:S04]  /*2a960*/  LDL R26, [R1+0x844] ;  /* 0x00084400011a7983 */ /* 0x000ee80000100800 */
[----:B------:R-:W4:Y:S04]  /*2a970*/  LDL R27, [R1+0x840] ;  /* 0x00084000011b7983 */ /* 0x000f280000100800 */
[----:B------:R-:W4:Y:S04]  /*2a980*/  LDL R2, [R1+0x84c] ;  /* 0x00084c0001027983 */ /* 0x000f280000100800 */
[----:B------:R-:W-:Y:S04]  /*2a990*/  STL [R1+0xf88], R14 ;  /* 0x000f880e01007387 */ /* 0x000fe80000100800 */
[----:B------:R-:W-:Y:S04]  /*2a9a0*/  STL [R1+0xf84], R13 ;  /* 0x000f840d01007387 */ /* 0x000fe80000100800 */
[----:B------:R0:W-:Y:S04]  /*2a9b0*/  STL [R1+0xf80], R12 ;  /* 0x000f800c01007387 */ /* 0x0001e80000100800 */
[----:B0-----:R-:W4:Y:S01]  /*2a9c0*/  LDL R12, [R1+0x848] ;  /* 0x00084800010c7983 */ /* 0x001f220000100800 */
[----:B------:R-:W-:-:S03]  /*2a9d0*/  PRMT R40, RZ, 0x7610, R40 ;  /* 0x00007610ff287816 */ /* 0x000fc60000000028 */
[----:B------:R-:W-:Y:S01]  /*2a9e0*/  STL [R1+0xf7c], R11 ;  /* 0x000f7c0b01007387 */ /* 0x000fe20000100800 */
[----:B------:R-:W-:-:S03]  /*2a9f0*/  PRMT R56, RZ, 0x7610, R56 ;  /* 0x00007610ff387816 */ /* 0x000fc60000000038 */
[----:B------:R-:W-:Y:S04]  /*2aa00*/  STL [R1+0xf78], R10 ;  /* 0x000f780a01007387 */ /* 0x000fe80000100800 */
[----:B------:R-:W-:Y:S04]  /*2aa10*/  STL [R1+0xf74], R9 ;  /* 0x000f740901007387 */ /* 0x000fe80000100800 */
[----:B------:R-:W-:Y:S04]  /*2aa20*/  STL [R1+0xf70], R8 ;  /* 0x000f700801007387 */ /* 0x000fe80000100800 */
[----:B------:R-:W-:Y:S04]  /*2aa30*/  STL [R1+0xf6c], R5 ;  /* 0x000f6c0501007387 */ /* 0x000fe80000100800 */
[----:B-----5:R-:W-:Y:S04]  /*2aa40*/  STL [R1+0xf68], R3 ;  /* 0x000f680301007387 */ /* 0x020fe80000100800 */
[----:B------:R-:W-:Y:S04]  /*2aa50*/  STL [R1+0xf64], R70 ;  /* 0x000f644601007387 */ /* 0x000fe80000100800 */
[----:B------:R0:W-:Y:S04]  /*2aa60*/  STL [R1+0xf60], R4 ;  /* 0x000f600401007387 */ /* 0x0001e80000100800 */
[----:B------:R-:W-:Y:S04]  /*2aa70*/  STL [R1+0xf40], R0 ;  /* 0x000f400001007387 */ /* 0x000fe80000100800 */
[----:B------:R-:W-:Y:S04]  /*2aa80*/  STL [R1+0xf44], R0 ;  /* 0x000f440001007387 */ /* 0x000fe80000100800 */
[----:B--2---:R3:W2:Y:S02]  /*2aa90*/  @!P2 LDG.E.U16 R68, desc[UR16][R6.64] ;  /* 0x000000100644a981 */ /* 0x0046a4000c1e1500 */
[----:B---3--:R-:W-:-:S02]  /*2aaa0*/  @!P4 IMAD.MOV.U32 R6, RZ, RZ, R26 ;  /* 0x000000ffff06c224 */ /* 0x008fc400078e001a */
[----:B------:R-:W1:Y:S01]  /*2aab0*/  S2R R26, SR_TID.X ;  /* 0x00000000001a7919 */ /* 0x000e620000002100 */
[----:B----4-:R-:W-:Y:S01]  /*2aac0*/  @!P4 IMAD.MOV.U32 R7, RZ, RZ, R27 ;  /* 0x000000ffff07c224 */ /* 0x010fe200078e001b */
[----:B------:R-:W3:Y:S04]  /*2aad0*/  S2R R14, SR_TID.X ;  /* 0x00000000000e7919 */ /* 0x000ee80000002100 */
[----:B------:R4:W2:Y:S01]  /*2aae0*/  @!P4 LDG.E.U16 R40, desc[UR16][R6.64] ;  /* 0x000000100628c981 */ /* 0x0008a2000c1e1500 */
[----:B------:R-:W-:-:S03]  /*2aaf0*/  PRMT R76, RZ, 0x7610, R76 ;  /* 0x00007610ff4c7816 */ /* 0x000fc6000000004c */
[----:B------:R-:W2:Y:S01]  /*2ab00*/  LDL R27, [R1+0x85c] ;  /* 0x00085c00011b7983 */ /* 0x000ea20000100800 */
[----:B----4-:R-:W-:Y:S01]  /*2ab10*/  @!P6 IMAD.MOV.U32 R6, RZ, RZ, R2 ;  /* 0x000000ffff06e224 */ /* 0x010fe200078e0002 */
[----:B-1----:R-:W-:-:S04]  /*2ab20*/  SHF.R.U32.HI R7, RZ, 0x7, R26 ;  /* 0x00000007ff077819 */ /* 0x002fc8000001161a */
[----:B------:R-:W-:-:S04]  /*2ab30*/  SGXT.U32 R7, R7, 0x1 ;  /* 0x000000010707781a */ /* 0x000fc80000000000 */
[----:B------:R-:W-:-:S04]  /*2ab40*/  LOP3.LUT R7, R7, 0xa, RZ, 0xfc, !PT ;  /* 0x0000000a07077812 */ /* 0x000fc800078efcff */
[----:B------:R-:W-:Y:S01]  /*2ab50*/  ISETP.GE.AND P4, PT, R7, UR63, PT ;  /* 0x0000003f07007c0c */ /* 0x000fe2000bf86270 */
[----:B------:R-:W-:Y:S01]  /*2ab60*/  @!P6 IMAD.MOV.U32 R7, RZ, RZ, R12 ;  /* 0x000000ffff07e224 */ /* 0x000fe200078e000c */
[----:B---3--:R-:W-:Y:S01]  /*2ab70*/  SHF.R.U32.HI R13, RZ, 0x7, R14 ;  /* 0x00000007ff0d7819 */ /* 0x008fe2000001160e */
[----:B------:R-:W3:Y:S04]  /*2ab80*/  LDL R12, [R1+0x868] ;  /* 0x00086800010c7983 */ /* 0x000ee80000100800 */
[----:B------:R1:W4:Y:S04]  /*2ab90*/  @!P6 LDG.E.U16 R56, desc[UR16][R6.64] ;  /* 0x000000100638e981 */ /* 0x000328000c1e1500 */
[----:B------:R-:W1:Y:S04]  /*2aba0*/  LDL R6, [R1+0x850] ;  /* 0x0008500001067983 */ /* 0x000e680000100800 */
[----:B------:R-:W1:Y:S01]  /*2abb0*/  LDL R7, [R1+0x854] ;  /* 0x0008540001077983 */ /* 0x000e620000100800 */
[----:B------:R-:W-:-:S04]  /*2abc0*/  SGXT.U32 R13, R13, 0x1 ;  /* 0x000000010d0d781a */ /* 0x000fc80000000000 */
[----:B------:R-:W-:-:S04]  /*2abd0*/  LOP3.LUT R13, R13, 0x6, RZ, 0xfc, !PT ;  /* 0x000000060d0d7812 */ /* 0x000fc800078efcff */
[----:B------:R-:W-:Y:S02]  /*2abe0*/  ISETP.GE.AND P3, PT, R13, UR63, PT ;  /* 0x0000003f0d007c0c */ /* 0x000fe4000bf66270 */
[----:B------:R-:W-:Y:S01]  /*2abf0*/  SHF.R.U32.HI R14, RZ, 0x7, R14 ;  /* 0x00000007ff0e7819 */ /* 0x000fe2000001160e */
[----:B------:R-:W2:Y:S03]  /*2ac00*/  LDL R13, [R1+0x864] ;  /* 0x00086400010d7983 */ /* 0x000ea60000100800 */
[----:B------:R-:W-:-:S04]  /*2ac10*/  SGXT.U32 R14, R14, 0x1 ;  /* 0x000000010e0e781a */ /* 0x000fc80000000000 */
[----:B------:R-:W-:-:S04]  /*2ac20*/  LOP3.LUT R14, R14, 0x8, RZ, 0xfc, !PT ;  /* 0x000000080e0e7812 */ /* 0x000fc800078efcff */
[----:B------:R-:W-:Y:S02]  /*2ac30*/  ISETP.GE.AND P2, PT, R14, UR63, PT ;  /* 0x0000003f0e007c0c */ /* 0x000fe4000bf46270 */
[----:B------:R-:W2:Y:S01]  /*2ac40*/  LDL R14, [R1+0x860] ;  /* 0x00086000010e7983 */ /* 0x000ea20000100800 */
[----:B------:R-:W-:-:S04]  /*2ac50*/  SHF.R.U32.HI R2, RZ, 0x7, R26 ;  /* 0x00000007ff027819 */ /* 0x000fc8000001161a */
[----:B------:R-:W-:-:S04]  /*2ac60*/  SGXT.U32 R2, R2, 0x1 ;  /* 0x000000010202781a */ /* 0x000fc80000000000 */
[----:B------:R-:W-:-:S04]  /*2ac70*/  LOP3.LUT R2, R2, 0xc, RZ, 0xfc, !PT ;  /* 0x0000000c02027812 */ /* 0x000fc800078efcff */
[----:B------:R-:W-:Y:S02]  /*2ac80*/  ISETP.GE.AND P5, PT, R2, UR63, PT ;  /* 0x0000003f02007c0c */ /* 0x000fe4000bfa6270 */
[----:B------:R-:W3:Y:S01]  /*2ac90*/  LDL R2, [R1+0x86c] ;  /* 0x00086c0001027983 */ /* 0x000ee20000100800 */
[----:B-1----:R-:W-:-:S04]  /*2aca0*/  @!P3 LOP3.LUT R7, R7, R6, RZ, 0x3c, !PT ;  /* 0x000000060707b212 */ /* 0x002fc800078e3cff */
[----:B------:R-:W-:-:S04]  /*2acb0*/  @!P3 LOP3.LUT R6, R7, R6, RZ, 0x3c, !PT ;  /* 0x000000060706b212 */ /* 0x000fc800078e3cff */
[----:B------:R-:W-:-:S05]  /*2acc0*/  @!P3 LOP3.LUT R7, R7, R6, RZ, 0x3c, !PT ;  /* 0x000000060707b212 */ /* 0x000fca00078e3cff */
[----:B------:R1:W3:Y:S04]  /*2acd0*/  @!P3 LDG.E.U16 R76, desc[UR16][R6.64] ;  /* 0x00000010064cb981 */ /* 0x0002e8000c1e1500 */
[----:B------:R-:W3:Y:S01]  /*2ace0*/  LDL R7, [R1+0x858] ;  /* 0x0008580001077983 */ /* 0x000ee20000100800 */
[--C-:B-1----:R-:W-:Y:S02]  /*2acf0*/  SHF.R.U32.HI R6, RZ, 0x7, R26.reuse ;  /* 0x00000007ff067819 */ /* 0x102fe4000001161a */
[----:B------:R-:W-:Y:S02]  /*2ad00*/  SHF.R.U32.HI R26, RZ, 0x7, R26 ;  /* 0x00000007ff1a7819 */ /* 0x000fe4000001161a */
[----:B------:R-:W-:Y:S02]  /*2ad10*/  SGXT.U32 R6, R6, 0x1 ;  /* 0x000000010606781a */ /* 0x000fe40000000000 */
[----:B------:R-:W-:-:S02]  /*2ad20*/  SGXT.U32 R26, R26, 0x1 ;  /* 0x000000011a1a781a */ /* 0x000fc40000000000 */
[----:B------:R-:W-:Y:S02]  /*2ad30*/  LOP3.LUT R6, R6, 0xe, RZ, 0xfc, !PT ;  /* 0x0000000e06067812 */ /* 0x000fe400078efcff */
[----:B------:R-:W-:Y:S02]  /*2ad40*/  PRMT R66, RZ, 0x7610, R66 ;  /* 0x00007610ff427816 */ /* 0x000fe40000000042 */
[----:B------:R-:W-:Y:S01]  /*2ad50*/  ISETP.GE.AND P3, PT, R6, UR63, PT ;  /* 0x0000003f06007c0c */ /* 0x000fe2000bf66270 */
[----:B--2---:R-:W-:Y:S01]  /*2ad60*/  @!P2 IMAD.MOV.U32 R6, RZ, RZ, R27 ;  /* 0x000000ffff06a224 */ /* 0x004fe200078e001b */
[----:B------:R-:W-:Y:S01]  /*2ad70*/  LOP3.LUT R26, R26, 0x10, RZ, 0xfc, !PT ;  /* 0x000000101a1a7812 */ /* 0x000fe200078efcff */
[----:B------:R-:W2:Y:S01]  /*2ad80*/  LDL R27, [R1+0x87c] ;  /* 0x00087c00011b7983 */ /* 0x000ea20000100800 */
[----:B------:R-:W-:Y:S02]  /*2ad90*/  PRMT R43, RZ, 0x7610, R43 ;  /* 0x00007610ff2b7816 */ /* 0x000fe4000000002b */
[----:B------:R-:W-:Y:S01]  /*2ada0*/  PRMT R59, RZ, 0x7610, R59 ;  /* 0x00007610ff3b7816 */ /* 0x000fe2000000003b */
[----:B---3--:R1:W3:Y:S01]  /*2adb0*/  @!P2 LDG.E.U16 R66, desc[UR16][R6.64] ;  /* 0x000000100642a981 */ /* 0x0082e2000c1e1500 */
[----:B------:R-:W-:-:S02]  /*2adc0*/  ISETP.GE.AND P2, PT, R26, UR63, PT ;  /* 0x0000003f1a007c0c */ /* 0x000fc4000bf46270 */
[----:B------:R-:W0:Y:S01]  /*2add0*/  S2R R26, SR_TID.X ;  /* 0x00000000001a7919 */ /* 0x000e220000002100 */
[----:B-1----:R-:W-:Y:S02]  /*2ade0*/  @!P4 IMAD.MOV.U32 R6, RZ, RZ, R13 ;  /* 0x000000ffff06c224 */ /* 0x002fe400078e000d */
[----:B------:R-:W-:Y:S01]  /*2adf0*/  @!P4 IMAD.MOV.U32 R7, RZ, RZ, R14 ;  /* 0x000000ffff07c224 */ /* 0x000fe200078e000e */
[----:B------:R-:W-:Y:S01]  /*2ae00*/  PRMT R77, RZ, 0x7610, R77 ;  /* 0x00007610ff4d7816 */ /* 0x000fe2000000004d */
[----:B------:R-:W2:Y:S04]  /*2ae10*/  LDL R14, [R1+0x880] ;  /* 0x00088000010e7983 */ /* 0x000ea80000100800 */
[----:B------:R0:W2:Y:S04]  /*2ae20*/  @!P4 LDG.E.U16 R43, desc[UR16][R6.64] ;  /* 0x00000010062bc981 */ /* 0x0000a8000c1e1500 */
[----:B------:R-:W2:Y:S01]  /*2ae30*/  LDL R13, [R1+0x884] ;  /* 0x00088400010d7983 */ /* 0x000ea20000100800 */
[----:B0-----:R-:W-:-:S04]  /*2ae40*/  SHF.R.U32.HI R7, RZ, 0x7, R26 ;  /* 0x00000007ff077819 */ /* 0x001fc8000001161a */
[----:B------:R-:W-:-:S04]  /*2ae50*/  SGXT.U32 R7, R7, 0x1 ;  /* 0x000000010707781a */ /* 0x000fc80000000000 */
[----:B------:R-:W-:Y:S01]  /*2ae60*/  LOP3.LUT R7, R7, 0x12, RZ, 0xfc, !PT ;  /* 0x0000001207077812 */ /* 0x000fe200078efcff */
[----:B------:R-:W-:-:S03]  /*2ae70*/  @!P5 IMAD.MOV.U32 R6, RZ, RZ, R2 ;  /* 0x000000ffff06d224 */ /* 0x000fc600078e0002 */
[----:B------:R-:W-:Y:S01]  /*2ae80*/  ISETP.GE.AND P4, PT, R7, UR63, PT ;  /* 0x0000003f07007c0c */ /* 0x000fe2000bf86270 */
[----:B------:R-:W-:Y:S01]  /*2ae90*/  @!P5 IMAD.MOV.U32 R7, RZ, RZ, R12 ;  /* 0x000000ffff07d224 */ /* 0x000fe200078e000c */
[----:B------:R-:W-:Y:S01]  /*2aea0*/  SHF.R.U32.HI R2, RZ, 0x7, R26 ;  /* 0x00000007ff027819 */ /* 0x000fe2000001161a */
[----:B------:R-:W2:Y:S04]  /*2aeb0*/  LDL R12, [R1+0x888] ;  /* 0x00088800010c7983 */ /* 0x000ea80000100800 */
[----:B------:R0:W2:Y:S04]  /*2aec0*/  @!P5 LDG.E.U16 R59, desc[UR16][R6.64] ;  /* 0x00000010063bd981 */ /* 0x0000a8000c1e1500 */
[----:B------:R-:W0:Y:S04]  /*2aed0*/  LDL R6, [R1+0x870] ;  /* 0x0008700001067983 */ /* 0x000e280000100800 */
[----:B------:R-:W0:Y:S01]  /*2aee0*/  LDL R7, [R1+0x874] ;  /* 0x0008740001077983 */ /* 0x000e220000100800 */
[----:B------:R-:W-:-:S04]  /*2aef0*/  SGXT.U32 R2, R2, 0x1 ;  /* 0x000000010202781a */ /* 0x000fc80000000000 */
[----:B------:R-:W-:-:S04]  /*2af00*/  LOP3.LUT R2, R2, 0x14, RZ, 0xfc, !PT ;  /* 0x0000001402027812 */ /* 0x000fc800078efcff */
[----:B------:R-:W-:Y:S02]  /*2af10*/  ISETP.GE.AND P5, PT, R2, UR63, PT ;  /* 0x0000003f02007c0c */ /* 0x000fe4000bfa6270 */
[----:B------:R-:W2:Y:S01]  /*2af20*/  LDL R2, [R1+0x88c] ;  /* 0x00088c0001027983 */ /* 0x000ea20000100800 */
[----:B0-----:R-:W-:-:S04]  /*2af30*/  @!P3 LOP3.LUT R7, R7, R6, RZ, 0x3c, !PT ;  /* 0x000000060707b212 */ /* 0x001fc800078e3cff */
[----:B------:R-:W-:-:S04]  /*2af40*/  @!P3 LOP3.LUT R6, R7, R6, RZ, 0x3c, !PT ;  /* 0x000000060706b212 */ /* 0x000fc800078e3cff */
[----:B------:R-:W-:-:S05]  /*2af50*/  @!P3 LOP3.LUT R7, R7, R6, RZ, 0x3c, !PT ;  /* 0x000000060707b212 */ /* 0x000fca00078e3cff */
[----:B------:R0:W3:Y:S04]  /*2af60*/  @!P3 LDG.E.U16 R77, desc[UR16][R6.64] ;  /* 0x00000010064db981 */ /* 0x0000e8000c1e1500 */
[----:B------:R-:W3:Y:S01]  /*2af70*/  LDL R7, [R1+0x878] ;  /* 0x0008780001077983 */ /* 0x000ee20000100800 */
[--C-:B0-----:R-:W-:Y:S02]  /*2af80*/  SHF.R.U32.HI R6, RZ, 0x7, R26.reuse ;  /* 0x00000007ff067819 */ /* 0x101fe4000001161a */
        /* <DEDUP_REMOVED lines=13> */
[----:B------:R-:W1:Y:S01]  /*2b060*/  S2R R26, SR_TID.X ;  /* 0x00000000001a7919 */ /* 0x000e620000002100 */
[----:B0-----:R-:W-:Y:S02]  /*2b070*/  @!P4 IMAD.MOV.U32 R6, RZ, RZ, R13 ;  /* 0x000000ffff06c224 */ /* 0x001fe400078e000d */
[----:B------:R-:W-:Y:S01]  /*2b080*/  @!P4 IMAD.MOV.U32 R7, RZ, RZ, R14 ;  /* 0x000000ffff07c224 */ /* 0x000fe200078e000e */
[----:B------:R-:W-:Y:S01]  /*2b090*/  PRMT R84, RZ, 0x7610, R84 ;  /* 0x00007610ff547816 */ /* 0x000fe20000000054 */
[----:B------:R-:W2:Y:S04]  /*2b0a0*/  LDL R14, [R1+0x8a0] ;  /* 0x0008a000010e7983 */ /* 0x000ea80000100800 */
[----:B------:R1:W2:Y:S04]  /*2b0b0*/  @!P4 LDG.E.U16 R42, desc[UR16][R6.64] ;  /* 0x00000010062ac981 */ /* 0x0002a8000c1e1500 */
[----:B------:R-:W2:Y:S01]  /*2b0c0*/  LDL R13, [R1+0x8a4] ;  /* 0x0008a400010d7983 */ /* 0x000ea20000100800 */
[----:B-1----:R-:W-:-:S04]  /*2b0d0*/  SHF.R.U32.HI R7, RZ, 0x7, R26 ;  /* 0x00000007ff077819 */ /* 0x002fc8000001161a */
        /* <DEDUP_REMOVED lines=347> */
[----:B0-----:R-:W-:-:S04]  /*2c690*/  SHF.R.U32.HI R6, RZ, 0x7, R26 ;  /* 0x00000007ff067819 */ /* 0x001fc8000001161a */
[----:B------:R-:W-:-:S04]  /*2c6a0*/  SGXT.U32 R6, R6, 0x1 ;  /* 0x000000010606781a */ /* 0x000fc80000000000 */
[----:B------:R-:W-:-:S04]  /*2c6b0*/  LOP3.LUT R6, R6, 0x5e, RZ, 0xfc, !PT ;  /* 0x0000005e06067812 */ /* 0x000fc800078efcff */
[----:B------:R-:W-:Y:S01]  /*2c6c0*/  ISETP.GE.AND P3, PT, R6, UR63, PT ;  /* 0x0000003f06007c0c */ /* 0x000fe2000bf66270 */
[----:B--2---:R-:W-:Y:S02]  /*2c6d0*/  @!P2 IMAD.MOV.U32 R6, RZ, RZ, R27 ;  /* 0x000000ffff06a224 */ /* 0x004fe400078e001b */
[----:B------:R-:W0:Y:S01]  /*2c6e0*/  S2R R27, SR_TID.X ;  /* 0x00000000001b7919 */ /* 0x000e220000002100 */
[----:B------:R-:W-:Y:S02]  /*2c6f0*/  PRMT R37, RZ, 0x7610, R37 ;  /* 0x00007610ff257816 */ /* 0x000fe40000000025 */
[----:B------:R-:W-:Y:S02]  /*2c700*/  PRMT R53, RZ, 0x7610, R53 ;  /* 0x00007610ff357816 */ /* 0x000fe40000000035 */
[----:B------:R-:W-:Y:S02]  /*2c710*/  PRMT R71, RZ, 0x7610, R71 ;  /* 0x00007610ff477816 */ /* 0x000fe40000000047 */
[----:B---3--:R1:W2:Y:S02]  /*2c720*/  @!P2 LDG.E.U16 R37, desc[UR16][R6.64] ;  /* 0x000000100625a981 */ /* 0x0082a4000c1e1500 */
[----:B-1----:R-:W-:-:S02]  /*2c730*/  @!P4 IMAD.MOV.U32 R6, RZ, RZ, R13 ;  /* 0x000000ffff06c224 */ /* 0x002fc400078e000d */
[----:B------:R-:W-:Y:S01]  /*2c740*/  @!P4 IMAD.MOV.U32 R7, RZ, RZ, R14 ;  /* 0x000000ffff07c224 */ /* 0x000fe200078e000e */
[----:B------:R-:W-:Y:S01]  /*2c750*/  SHF.R.U32.HI R26, RZ, 0x7, R26 ;  /* 0x00000007ff1a7819 */ /* 0x000fe2000001161a */
[----:B------:R-:W3:Y:S04]  /*2c760*/  LDL R14, [R1+0x9bc] ;  /* 0x0009bc00010e7983 */ /* 0x000ee80000100800 */
[----:B------:R0:W2:Y:S01]  /*2c770*/  @!P4 LDG.E.U16 R53, desc[UR16][R6.64] ;  /* 0x000000100635c981 */ /* 0x0000a2000c1e1500 */
[----:B------:R-:W-:-:S03]  /*2c780*/  PRMT R105, RZ, 0x7610, R105 ;  /* 0x00007610ff697816 */ /* 0x000fc60000000069 */
[----:B------:R-:W2:Y:S01]  /*2c790*/  LDL R13, [R1+0x9c4] ;  /* 0x0009c400010d7983 */ /* 0x000ea20000100800 */
[----:B0-----:R-:W-:-:S04]  /*2c7a0*/  SHF.R.U32.HI R7, RZ, 0x7, R27 ;  /* 0x00000007ff077819 */ /* 0x001fc8000001161b */
[----:B------:R-:W-:-:S04]  /*2c7b0*/  SGXT.U32 R7, R7, 0x1 ;  /* 0x000000010707781a */ /* 0x000fc80000000000 */
[----:B------:R-:W-:Y:S01]  /*2c7c0*/  LOP3.LUT R7, R7, 0x62, RZ, 0xfc, !PT ;  /* 0x0000006207077812 */ /* 0x000fe200078efcff */
[----:B------:R-:W-:-:S03]  /*2c7d0*/  @!P5 IMAD.MOV.U32 R6, RZ, RZ, R2 ;  /* 0x000000ffff06d224 */ /* 0x000fc600078e0002 */
[----:B------:R-:W-:Y:S01]  /*2c7e0*/  ISETP.GE.AND P4, PT, R7, UR63, PT ;  /* 0x0000003f07007c0c */ /* 0x000fe2000bf86270 */
[----:B------:R-:W-:Y:S01]  /*2c7f0*/  @!P5 IMAD.MOV.U32 R7, RZ, RZ, R12 ;  /* 0x000000ffff07d224 */ /* 0x000fe200078e000c */
[----:B------:R-:W-:Y:S01]  /*2c800*/  SGXT.U32 R26, R26, 0x1 ;  /* 0x000000011a1a781a */ /* 0x000fe20000000000 */
[----:B------:R-:W2:Y:S04]  /*2c810*/  LDL R12, [R1+0x9c8] ;  /* 0x0009c800010c7983 */ /* 0x000ea80000100800 */
[----:B------:R0:W2:Y:S04]  /*2c820*/  @!P5 LDG.E.U16 R71, desc[UR16][R6.64] ;  /* 0x000000100647d981 */ /* 0x0000a8000c1e1500 */
[----:B------:R-:W0:Y:S04]  /*2c830*/  LDL R6, [R1+0x9b0] ;  /* 0x0009b00001067983 */ /* 0x000e280000100800 */
[----:B------:R-:W0:Y:S01]  /*2c840*/  LDL R7, [R1+0x9b4] ;  /* 0x0009b40001077983 */ /* 0x000e220000100800 */
[----:B------:R-:W-:-:S04]  /*2c850*/  LOP3.LUT R26, R26, 0x60, RZ, 0xfc, !PT ;  /* 0x000000601a1a7812 */ /* 0x000fc800078efcff */
[----:B------:R-:W-:Y:S02]  /*2c860*/  ISETP.GE.AND P2, PT, R26, UR63, PT ;  /* 0x0000003f1a007c0c */ /* 0x000fe4000bf46270 */
[----:B------:R-:W2:Y:S01]  /*2c870*/  LDL R26, [R1+0x9c0] ;  /* 0x0009c000011a7983 */ /* 0x000ea20000100800 */
[----:B------:R-:W-:-:S04]  /*2c880*/  SHF.R.U32.HI R2, RZ, 0x7, R27 ;  /* 0x00000007ff027819 */ /* 0x000fc8000001161b */
[----:B------:R-:W-:-:S04]  /*2c890*/  SGXT.U32 R2, R2, 0x1 ;  /* 0x000000010202781a */ /* 0x000fc80000000000 */
[----:B------:R-:W-:-:S04]  /*2c8a0*/  LOP3.LUT R2, R2, 0x64, RZ, 0xfc, !PT ;  /* 0x0000006402027812 */ /* 0x000fc800078efcff */
[----:B------:R-:W-:Y:S02]  /*2c8b0*/  ISETP.GE.AND P5, PT, R2, UR63, PT ;  /* 0x0000003f02007c0c */ /* 0x000fe4000bfa6270 */
[----:B------:R-:W2:Y:S01]  /*2c8c0*/  LDL R2, [R1+0x9cc] ;  /* 0x0009cc0001027983 */ /* 0x000ea20000100800 */
[----:B0-----:R-:W-:-:S04]  /*2c8d0*/  @!P3 LOP3.LUT R7, R7, R6, RZ, 0x3c, !PT ;  /* 0x000000060707b212 */ /* 0x001fc800078e3cff */
[----:B------:R-:W-:-:S04]  /*2c8e0*/  @!P3 LOP3.LUT R6, R7, R6, RZ, 0x3c, !PT ;  /* 0x000000060706b212 */ /* 0x000fc800078e3cff */
[----:B------:R-:W-:-:S05]  /*2c8f0*/  @!P3 LOP3.LUT R7, R7, R6, RZ, 0x3c, !PT ;  /* 0x000000060707b212 */ /* 0x000fca00078e3cff */
[----:B------:R0:W2:Y:S04]  /*2c900*/  @!P3 LDG.E.U16 R105, desc[UR16][R6.64] ;  /* 0x000000100669b981 */ /* 0x0000a8000c1e1500 */
[----:B------:R-:W2:Y:S01]  /*2c910*/  LDL R7, [R1+0x9b8] ;  /* 0x0009b80001077983 */ /* 0x000ea20000100800 */
[----:B0-----:R-:W-:-:S04]  /*2c920*/  SHF.R.U32.HI R6, RZ, 0x7, R27 ;  /* 0x00000007ff067819 */ /* 0x001fc8000001161b */
[----:B------:R-:W-:-:S04]  /*2c930*/  SGXT.U32 R6, R6, 0x1 ;  /* 0x000000010606781a */ /* 0x000fc80000000000 */
[----:B------:R-:W-:Y:S02]  /*2c940*/  LOP3.LUT R6, R6, 0x66, RZ, 0xfc, !PT ;  /* 0x0000006606067812 */ /* 0x000fe400078efcff */
[----:B------:R-:W-:Y:S02]  /*2c950*/  PRMT R36, RZ, 0x7610, R36 ;  /* 0x00007610ff247816 */ /* 0x000fe40000000024 */
[----:B------:R-:W-:Y:S01]  /*2c960*/  ISETP.GE.AND P3, PT, R6, UR63, PT ;  /* 0x0000003f06007c0c */ /* 0x000fe2000bf66270 */
[----:B---3--:R-:W-:Y:S01]  /*2c970*/  @!P2 IMAD.MOV.U32 R6, RZ, RZ, R14 ;  /* 0x000000ffff06a224 */ /* 0x008fe200078e000e */
[----:B------:R-:W-:Y:S01]  /*2c980*/  PRMT R52, RZ, 0x7610, R52 ;  /* 0x00007610ff347816 */ /* 0x000fe20000000034 */
[----:B------:R-:W3:Y:S01]  /*2c990*/  LDL R14, [R1+0x9d4] ;  /* 0x0009d400010e7983 */ /* 0x000ee20000100800 */
[----:B------:R-:W-:-:S03]  /*2c9a0*/  PRMT R72, RZ, 0x7610, R72 ;  /* 0x00007610ff487816 */ /* 0x000fc60000000048 */
[----:B--2---:R0:W2:Y:S02]  /*2c9b0*/  @!P2 LDG.E.U16 R36, desc[UR16][R6.64] ;  /* 0x000000100624a981 */ /* 0x0040a4000c1e1500 */
[----:B0-----:R-:W-:Y:S02]  /*2c9c0*/  @!P4 IMAD.MOV.U32 R7, RZ, RZ, R26 ;  /* 0x000000ffff07c224 */ /* 0x001fe400078e001a */
[----:B------:R-:W0:Y:S01]  /*2c9d0*/  S2R R26, SR_TID.X ;  /* 0x00000000001a7919 */ /* 0x000e220000002100 */
[----:B------:R-:W-:Y:S01]  /*2c9e0*/  @!P4 IMAD.MOV.U32 R6, RZ, RZ, R13 ;  /* 0x000000ffff06c224 */ /* 0x000fe200078e000d */
[----:B------:R-:W-:Y:S02]  /*2c9f0*/  PRMT R107, RZ, 0x7610, R107 ;  /* 0x00007610ff6b7816 */ /* 0x000fe4000000006b */
[----:B------:R-:W-:Y:S01]  /*2ca00*/  SHF.R.U32.HI R27, RZ, 0x7, R27 ;  /* 0x00000007ff1b7819 */ /* 0x000fe2000001161b */
[----:B------:R-:W2:Y:S04]  /*2ca10*/  LDL R13, [R1+0x9e4] ;  /* 0x0009e400010d7983 */ /* 0x000ea80000100800 */
[----:B------:R1:W2:Y:S02]  /*2ca20*/  @!P4 LDG.E.U16 R52, desc[UR16][R6.64] ;  /* 0x000000100634c981 */ /* 0x0002a4000c1e1500 */
[----:B-1----:R-:W-:Y:S01]  /*2ca30*/  @!P5 IMAD.MOV.U32 R6, RZ, RZ, R2 ;  /* 0x000000ffff06d224 */ /* 0x002fe200078e0002 */
[----:B------:R-:W-:Y:S01]  /*2ca40*/  SGXT.U32 R27, R27, 0x1 ;  /* 0x000000011b1b781a */ /* 0x000fe20000000000 */
[----:B------:R-:W2:Y:S01]  /*2ca50*/  LDL R2, [R1+0x9ec] ;  /* 0x0009ec0001027983 */ /* 0x000ea20000100800 */
[----:B0-----:R-:W-:-:S04]  /*2ca60*/  SHF.R.U32.HI R7, RZ, 0x7, R26 ;  /* 0x00000007ff077819 */ /* 0x001fc8000001161a */
[----:B------:R-:W-:-:S04]  /*2ca70*/  SGXT.U32 R7, R7, 0x1 ;  /* 0x000000010707781a */ /* 0x000fc80000000000 */
[----:B------:R-:W-:-:S04]  /*2ca80*/  LOP3.LUT R7, R7, 0x6a, RZ, 0xfc, !PT ;  /* 0x0000006a07077812 */ /* 0x000fc800078efcff */
[----:B------:R-:W-:Y:S01]  /*2ca90*/  ISETP.GE.AND P4, PT, R7, UR63, PT ;  /* 0x0000003f07007c0c */ /* 0x000fe2000bf86270 */
[----:B------:R-:W-:Y:S01]  /*2caa0*/  @!P5 IMAD.MOV.U32 R7, RZ, RZ, R12 ;  /* 0x000000ffff07d224 */ /* 0x000fe200078e000c */
[----:B------:R-:W-:Y:S01]  /*2cab0*/  LOP3.LUT R27, R27, 0x68, RZ, 0xfc, !PT ;  /* 0x000000681b1b7812 */ /* 0x000fe200078efcff */
[----:B------:R-:W2:Y:S04]  /*2cac0*/  LDL R12, [R1+0x9e8] ;  /* 0x0009e800010c7983 */ /* 0x000ea80000100800 */
[----:B------:R3:W2:Y:S04]  /*2cad0*/  @!P5 LDG.E.U16 R72, desc[UR16][R6.64] ;  /* 0x000000100648d981 */ /* 0x0006a8000c1e1500 */
[----:B------:R-:W2:Y:S01]  /*2cae0*/  LDL R7, [R1+0x9d0] ;  /* 0x0009d00001077983 */ /* 0x000ea20000100800 */
[----:B---3--:R-:W-:Y:S01]  /*2caf0*/  @!P3 IMAD.MOV.U32 R6, RZ, RZ, R14 ;  /* 0x000000ffff06b224 */ /* 0x008fe200078e000e */
[----:B------:R-:W-:-:S02]  /*2cb00*/  ISETP.GE.AND P2, PT, R27, UR63, PT ;  /* 0x0000003f1b007c0c */ /* 0x000fc4000bf46270 */
[----:B------:R-:W3:Y:S01]  /*2cb10*/  LDL R27, [R1+0x9e0] ;  /* 0x0009e000011b7983 */ /* 0x000ee20000100800 */
[----:B------:R-:W-:-:S04]  /*2cb20*/  SHF.R.U32.HI R26, RZ, 0x7, R26 ;  /* 0x00000007ff1a7819 */ /* 0x000fc8000001161a */
[----:B------:R-:W-:-:S04]  /*2cb30*/  SGXT.U32 R26, R26, 0x1 ;  /* 0x000000011a1a781a */ /* 0x000fc80000000000 */
[----:B------:R-:W-:-:S04]  /*2cb40*/  LOP3.LUT R26, R26, 0x6c, RZ, 0xfc, !PT ;  /* 0x0000006c1a1a7812 */ /* 0x000fc800078efcff */
[----:B------:R-:W-:Y:S01]  /*2cb50*/  ISETP.GE.AND P5, PT, R26, UR63, PT ;  /* 0x0000003f1a007c0c */ /* 0x000fe2000bfa6270 */
[----:B--2---:R0:W2:Y:S04]  /*2cb60*/  @!P3 LDG.E.U16 R107, desc[UR16][R6.64] ;  /* 0x00000010066bb981 */ /* 0x0040a8000c1e1500 */
[----:B------:R-:W0:Y:S04]  /*2cb70*/  LDL R6, [R1+0x9d8] ;  /* 0x0009d80001067983 */ /* 0x000e280000100800 */
[----:B------:R-:W0:Y:S01]  /*2cb80*/  LDL R7, [R1+0x9dc] ;  /* 0x0009dc0001077983 */ /* 0x000e220000100800 */
[----:B------:R-:W1:Y:S01]  /*2cb90*/  S2R R26, SR_TID.X ;  /* 0x00000000001a7919 */ /* 0x000e620000002100 */
[----:B------:R-:W-:-:S02]  /*2cba0*/  PRMT R39, RZ, 0x7610, R39 ;  /* 0x00007610ff277816 */ /* 0x000fc40000000027 */
[----:B------:R-:W-:Y:S02]  /*2cbb0*/  PRMT R55, RZ, 0x7610, R55 ;  /* 0x00007610ff377816 */ /* 0x000fe40000000037 */
[----:B------:R-:W-:Y:S02]  /*2cbc0*/  PRMT R73, RZ, 0x7610, R73 ;  /* 0x00007610ff497816 */ /* 0x000fe40000000049 */
[----:B-1----:R-:W-:-:S04]  /*2cbd0*/  SHF.R.U32.HI R14, RZ, 0x7, R26 ;  /* 0x00000007ff0e7819 */ /* 0x002fc8000001161a */
[----:B------:R-:W-:-:S04]  /*2cbe0*/  SGXT.U32 R14, R14, 0x1 ;  /* 0x000000010e0e781a */ /* 0x000fc80000000000 */
[----:B------:R-:W-:-:S04]  /*2cbf0*/  LOP3.LUT R14, R14, 0x6e, RZ, 0xfc, !PT ;  /* 0x0000006e0e0e7812 */ /* 0x000fc800078efcff */
[----:B------:R-:W-:Y:S02]  /*2cc00*/  ISETP.GE.AND P3, PT, R14, UR63, PT ;  /* 0x0000003f0e007c0c */ /* 0x000fe4000bf66270 */
[----:B------:R-:W2:Y:S01]  /*2cc10*/  LDL.LU R14, [R1+0xf88] ;  /* 0x000f8800010e7983 */ /* 0x000ea20000300800 */
[----:B0-----:R-:W-:-:S04]  /*2cc20*/  @!P2 LOP3.LUT R7, R7, R6, RZ, 0x3c, !PT ;  /* 0x000000060707a212 */ /* 0x001fc800078e3cff */
[----:B------:R-:W-:-:S04]  /*2cc30*/  @!P2 LOP3.LUT R6, R7, R6, RZ, 0x3c, !PT ;  /* 0x000000060706a212 */ /* 0x000fc800078e3cff */
[----:B------:R-:W-:-:S05]  /*2cc40*/  @!P2 LOP3.LUT R7, R7, R6, RZ, 0x3c, !PT ;  /* 0x000000060707a212 */ /* 0x000fca00078e3cff */
[----:B------:R0:W2:Y:S02]  /*2cc50*/  @!P2 LDG.E.U16 R39, desc[UR16][R6.64] ;  /* 0x000000100627a981 */ /* 0x0000a4000c1e1500 */
[----:B0-----:R-:W-:-:S04]  /*2cc60*/  SHF.R.U32.HI R7, RZ, 0x7, R26 ;  /* 0x00000007ff077819 */ /* 0x001fc8000001161a */
[----:B------:R-:W-:-:S04]  /*2cc70*/  SGXT.U32 R7, R7, 0x1 ;  /* 0x000000010707781a */ /* 0x000fc80000000000 */
[----:B------:R-:W-:Y:S01]  /*2cc80*/  LOP3.LUT R7, R7, 0x70, RZ, 0xfc, !PT ;  /* 0x0000007007077812 */ /* 0x000fe200078efcff */
[----:B------:R-:W-:-:S03]  /*2cc90*/  @!P4 IMAD.MOV.U32 R6, RZ, RZ, R13 ;  /* 0x000000ffff06c224 */ /* 0x000fc600078e000d */
[----:B------:R-:W-:Y:S01]  /*2cca0*/  ISETP.GE.AND P2, PT, R7, UR63, PT ;  /* 0x0000003f07007c0c */ /* 0x000fe2000bf46270 */
[----:B---3--:R-:W-:Y:S01]  /*2ccb0*/  @!P4 IMAD.MOV.U32 R7, RZ, RZ, R27 ;  /* 0x000000ffff07c224 */ /* 0x008fe200078e001b */
[----:B------:R-:W-:Y:S01]  /*2ccc0*/  SHF.R.U32.HI R13, RZ, 0x7, R26 ;  /* 0x00000007ff0d7819 */ /* 0x000fe2000001161a */
[----:B------:R-:W3:Y:S04]  /*2ccd0*/  LDL R27, [R1+0xa00] ;  /* 0x000a0000011b7983 */ /* 0x000ee80000100800 */
[----:B------:R0:W2:Y:S01]  /*2cce0*/  @!P4 LDG.E.U16 R55, desc[UR16][R6.64] ;  /* 0x000000100637c981 */ /* 0x0000a2000c1e1500 */
[----:B------:R-:W-:-:S03]  /*2ccf0*/  PRMT R4, RZ, 0x7610, R4 ;  /* 0x00007610ff047816 */ /* 0x000fc60000000004 */
[----:B------:R-:W2:Y:S01]  /*2cd00*/  LDL R26, [R1+0xa04] ;  /* 0x000a0400011a7983 */ /* 0x000ea20000100800 */
[----:B0-----:R-:W-:Y:S02]  /*2cd10*/  @!P5 IMAD.MOV.U32 R6, RZ, RZ, R2 ;  /* 0x000000ffff06d224 */ /* 0x001fe400078e0002 */
[----:B------:R-:W-:Y:S01]  /*2cd20*/  @!P5 IMAD.MOV.U32 R7, RZ, RZ, R12 ;  /* 0x000000ffff07d224 */ /* 0x000fe200078e000c */
[----:B------:R-:W-:Y:S01]  /*2cd30*/  SGXT.U32 R13, R13, 0x1 ;  /* 0x000000010d0d781a */ /* 0x000fe20000000000 */
[----:B------:R-:W2:Y:S04]  /*2cd40*/  LDL R2, [R1+0xa0c] ;  /* 0x000a0c0001027983 */ /* 0x000ea80000100800 */
[----:B------:R0:W2:Y:S04]  /*2cd50*/  @!P5 LDG.E.U16 R73, desc[UR16][R6.64] ;  /* 0x000000100649d981 */ /* 0x0000a8000c1e1500 */
[----:B------:R-:W0:Y:S04]  /*2cd60*/  LDL R6, [R1+0x9f0] ;  /* 0x0009f00001067983 */ /* 0x000e280000100800 */
[----:B------:R-:W0:Y:S01]  /*2cd70*/  LDL R7, [R1+0x9f4] ;  /* 0x0009f40001077983 */ /* 0x000e220000100800 */
[----:B------:R-:W1:Y:S01]  /*2cd80*/  S2R R12, SR_TID.X ;  /* 0x00000000000c7919 */ /* 0x000e620000002100 */
[----:B------:R-:W-:-:S04]  /*2cd90*/  LOP3.LUT R13, R13, 0x72, RZ, 0xfc, !PT ;  /* 0x000000720d0d7812 */ /* 0x000fc800078efcff */
[----:B------:R-:W-:Y:S02]  /*2cda0*/  ISETP.GE.AND P4, PT, R13, UR63, PT ;  /* 0x0000003f0d007c0c */ /* 0x000fe4000bf86270 */
[--C-:B-1----:R-:W-:Y:S02]  /*2cdb0*/  SHF.R.U32.HI R13, RZ, 0x7, R12.reuse ;  /* 0x00000007ff0d7819 */ /* 0x102fe4000001160c */
[----:B------:R-:W-:Y:S02]  /*2cdc0*/  SHF.R.U32.HI R12, RZ, 0x7, R12 ;  /* 0x00000007ff0c7819 */ /* 0x000fe4000001160c */
[----:B------:R-:W-:Y:S02]  /*2cdd0*/  SGXT.U32 R13, R13, 0x1 ;  /* 0x000000010d0d781a */ /* 0x000fe40000000000 */
[----:B------:R-:W-:Y:S02]  /*2cde0*/  SGXT.U32 R12, R12, 0x1 ;  /* 0x000000010c0c781a */ /* 0x000fe40000000000 */
[----:B------:R-:W-:-:S02]  /*2cdf0*/  LOP3.LUT R13, R13, 0x76, RZ, 0xfc, !PT ;  /* 0x000000760d0d7812 */ /* 0x000fc400078efcff */
[----:B------:R-:W-:Y:S02]  /*2ce00*/  LOP3.LUT R12, R12, 0x74, RZ, 0xfc, !PT ;  /* 0x000000740c0c7812 */ /* 0x000fe400078efcff */
[----:B------:R-:W-:Y:S02]  /*2ce10*/  ISETP.GE.AND P5, PT, R13, UR63, PT ;  /* 0x0000003f0d007c0c */ /* 0x000fe4000bfa6270 */
[----:B------:R-:W-:Y:S02]  /*2ce20*/  ISETP.GE.AND P6, PT, R12, UR63, PT ;  /* 0x0000003f0c007c0c */ /* 0x000fe4000bfc6270 */
[----:B------:R-:W2:Y:S04]  /*2ce30*/  LDL R12, [R1+0xa14] ;  /* 0x000a1400010c7983 */ /* 0x000ea80000100800 */
[----:B------:R-:W2:Y:S01]  /*2ce40*/  LDL.LU R13, [R1+0xf84] ;  /* 0x000f8400010d7983 */ /* 0x000ea20000300800 */
[----:B0-----:R-:W-:-:S04]  /*2ce50*/  @!P3 LOP3.LUT R7, R7, R6, RZ, 0x3c, !PT ;  /* 0x000000060707b212 */ /* 0x001fc800078e3cff */
[----:B------:R-:W-:-:S04]  /*2ce60*/  @!P3 LOP3.LUT R6, R7, R6, RZ, 0x3c, !PT ;  /* 0x000000060706b212 */ /* 0x000fc800078e3cff */
[----:B------:R-:W-:-:S05]  /*2ce70*/  @!P3 LOP3.LUT R7, R7, R6, RZ, 0x3c, !PT ;  /* 0x000000060707b212 */ /* 0x000fca00078e3cff */
[----:B------:R0:W2:Y:S04]  /*2ce80*/  @!P3 LDG.E.U16 R4, desc[UR16][R6.64] ;  /* 0x000000100604b981 */ /* 0x0000a8000c1e1500 */
[----:B------:R-:W0:Y:S04]  /*2ce90*/  LDL R6, [R1+0x9f8] ;  /* 0x0009f80001067983 */ /* 0x000e280000100800 */
[----:B------:R-:W0:Y:S01]  /*2cea0*/  LDL R7, [R1+0x9fc] ;  /* 0x0009fc0001077983 */ /* 0x000e220000100800 */
[----:B------:R-:W-:Y:S02]  /*2ceb0*/  PRMT R38, RZ, 0x7610, R38 ;  /* 0x00007610ff267816 */ /* 0x000fe40000000026 */
[----:B------:R-:W-:-:S02]  /*2cec0*/  PRMT R54, RZ, 0x7610, R54 ;  /* 0x00007610ff367816 */ /* 0x000fc40000000036 */
[----:B0-----:R-:W-:-:S04]  /*2ced0*/  @!P2 LOP3.LUT R7, R7, R6, RZ, 0x3c, !PT ;  /* 0x000000060707a212 */ /* 0x001fc800078e3cff */
[----:B------:R-:W-:-:S04]  /*2cee0*/  @!P2 LOP3.LUT R6, R7, R6, RZ, 0x3c, !PT ;  /* 0x000000060706a212 */ /* 0x000fc800078e3cff */
[----:B------:R-:W-:-:S05]  /*2cef0*/  @!P2 LOP3.LUT R7, R7, R6, RZ, 0x3c, !PT ;  /* 0x000000060707a212 */ /* 0x000fca00078e3cff */
[----:B------:R0:W4:Y:S02]  /*2cf00*/  @!P2 LDG.E.U16 R38, desc[UR16][R6.64] ;  /* 0x000000100626a981 */ /* 0x000124000c1e1500 */
[----:B0-----:R-:W0:Y:S01]  /*2cf10*/  S2R R7, SR_TID.X ;  /* 0x0000000000077919 */ /* 0x001e220000002100 */
[----:B--2---:R-:W-:Y:S01]  /*2cf20*/  @!P4 IMAD.MOV.U32 R6, RZ, RZ, R26 ;  /* 0x000000ffff06c224 */ /* 0x004fe200078e001a */
[----:B------:R-:W-:Y:S02]  /*2cf30*/  PRMT R74, RZ, 0x7610, R74 ;  /* 0x00007610ff4a7816 */ /* 0x000fe4000000004a */
[----:B------:R-:W-:Y:S01]  /*2cf40*/  PRMT R109, RZ, 0x7610, R109 ;  /* 0x00007610ff6d7816 */ /* 0x000fe2000000006d */
[----:B------:R-:W2:Y:S01]  /*2cf50*/  LDL R26, [R1+0xa24] ;  /* 0x000a2400011a7983 */ /* 0x000ea20000100800 */
[----:B0-----:R-:W-:-:S04]  /*2cf60*/  SHF.R.U32.HI R7, RZ, 0x7, R7 ;  /* 0x00000007ff077819 */ /* 0x001fc80000011607 */
[----:B------:R-:W-:-:S04]  /*2cf70*/  SGXT.U32 R7, R7, 0x1 ;  /* 0x000000010707781a */ /* 0x000fc80000000000 */
[----:B------:R-:W-:-:S04]  /*2cf80*/  LOP3.LUT R7, R7, 0x78, RZ, 0xfc, !PT ;  /* 0x0000007807077812 */ /* 0x000fc800078efcff */
[----:B------:R-:W-:Y:S01]  /*2cf90*/  ISETP.GE.AND P2, PT, R7, UR63, PT ;  /* 0x0000003f07007c0c */ /* 0x000fe2000bf46270 */
[----:B---3--:R-:W-:Y:S01]  /*2cfa0*/  @!P4 IMAD.MOV.U32 R7, RZ, RZ, R27 ;  /* 0x000000ffff07c224 */ /* 0x008fe200078e001b */
[----:B------:R-:W-:Y:S01]  /*2cfb0*/  PRMT R41, RZ, 0x7610, R41 ;  /* 0x00007610ff297816 */ /* 0x000fe20000000029 */
[----:B------:R-:W3:Y:S04]  /*2cfc0*/  LDL R27, [R1+0x830] ;  /* 0x00083000011b7983 */ /* 0x000ee80000100800 */
[----:B------:R0:W2:Y:S04]  /*2cfd0*/  @!P4 LDG.E.U16 R54, desc[UR16][R6.64] ;  /* 0x000000100636c981 */ /* 0x0000a8000c1e1500 */
[----:B------:R-:W2:Y:S01]  /*2cfe0*/  LDL R7, [R1+0xa08] ;  /* 0x000a080001077983 */ /* 0x000ea20000100800 */
[----:B0-----:R-:W-:-:S05]  /*2cff0*/  @!P6 IMAD.MOV.U32 R6, RZ, RZ, R2 ;  /* 0x000000ffff06e224 */ /* 0x001fca00078e0002 */
[----:B--2---:R0:W2:Y:S04]  /*2d000*/  @!P6 LDG.E.U16 R74, desc[UR16][R6.64] ;  /* 0x00000010064ae981 */ /* 0x0040a8000c1e1500 */
[----:B------:R-:W2:Y:S01]  /*2d010*/  LDL R7, [R1+0xa10] ;  /* 0x000a100001077983 */ /* 0x000ea20000100800 */
[----:B0-----:R-:W-:Y:S01]  /*2d020*/  @!P5 IMAD.MOV.U32 R6, RZ, RZ, R12 ;  /* 0x000000ffff06d224 */ /* 0x001fe200078e000c */
[----:B------:R-:W0:Y:S04]  /*2d030*/  S2R R2, SR_TID.X ;  /* 0x0000000000027919 */ /* 0x000e280000002100 */
[----:B--2---:R1:W2:Y:S04]  /*2d040*/  @!P5 LDG.E.U16 R109, desc[UR16][R6.64] ;  /* 0x00000010066dd981 */ /* 0x0042a8000c1e1500 */
[----:B------:R-:W1:Y:S04]  /*2d050*/  LDL R6, [R1+0xa18] ;  /* 0x000a180001067983 */ /* 0x000e680000100800 */
[----:B------:R-:W1:Y:S01]  /*2d060*/  LDL R7, [R1+0xa1c] ;  /* 0x000a1c0001077983 */ /* 0x000e620000100800 */
[----:B0-----:R-:W-:-:S04]  /*2d070*/  SHF.R.U32.HI R12, RZ, 0x7, R2 ;  /* 0x00000007ff0c7819 */ /* 0x001fc80000011602 */
[----:B------:R-:W-:-:S04]  /*2d080*/  SGXT.U32 R12, R12, 0x1 ;  /* 0x000000010c0c781a */ /* 0x000fc80000000000 */
[----:B------:R-:W-:-:S04]  /*2d090*/  LOP3.LUT R12, R12, 0x7a, RZ, 0xfc, !PT ;  /* 0x0000007a0c0c7812 */ /* 0x000fc800078efcff */
[----:B------:R-:W-:Y:S02]  /*2d0a0*/  ISETP.GE.AND P3, PT, R12, UR63, PT ;  /* 0x0000003f0c007c0c */ /* 0x000fe4000bf66270 */
[----:B------:R-:W2:Y:S01]  /*2d0b0*/  LDL.LU R12, [R1+0xf80] ;  /* 0x000f8000010c7983 */ /* 0x000ea20000300800 */
[----:B-1----:R-:W-:-:S04]  /*2d0c0*/  @!P2 LOP3.LUT R7, R7, R6, RZ, 0x3c, !PT ;  /* 0x000000060707a212 */ /* 0x002fc800078e3cff */
[----:B------:R-:W-:-:S04]  /*2d0d0*/  @!P2 LOP3.LUT R6, R7, R6, RZ, 0x3c, !PT ;  /* 0x000000060706a212 */ /* 0x000fc800078e3cff */
[----:B------:R-:W-:-:S05]  /*2d0e0*/  @!P2 LOP3.LUT R7, R7, R6, RZ, 0x3c, !PT ;  /* 0x000000060707a212 */ /* 0x000fca00078e3cff */
[----:B------:R0:W2:Y:S04]  /*2d0f0*/  @!P2 LDG.E.U16 R41, desc[UR16][R6.64] ;  /* 0x000000100629a981 */ /* 0x0000a8000c1e1500 */
[----:B------:R-:W0:Y:S04]  /*2d100*/  LDL R6, [R1+0x82c] ;  /* 0x00082c0001067983 */ /* 0x000e280000100800 */
[----:B------:R-:W0:Y:S01]  /*2d110*/  LDL R7, [R1+0xa20] ;  /* 0x000a200001077983 */ /* 0x000e220000100800 */
[----:B------:R-:W-:Y:S02]  /*2d120*/  PRMT R57, RZ, 0x7610, R57 ;  /* 0x00007610ff397816 */ /* 0x000fe40000000039 */
[----:B------:R-:W-:-:S04]  /*2d130*/  SHF.R.U32.HI R2, RZ, 0x7, R2 ;  /* 0x00000007ff027819 */ /* 0x000fc80000011602 */
[----:B------:R-:W-:-:S04]  /*2d140*/  SGXT.U32 R2, R2, 0x1 ;  /* 0x000000010202781a */ /* 0x000fc80000000000 */
[----:B------:R-:W-:-:S04]  /*2d150*/  LOP3.LUT R2, R2, 0x7c, RZ, 0xfc, !PT ;  /* 0x0000007c02027812 */ /* 0x000fc800078efcff */
[----:B------:R-:W-:Y:S02]  /*2d160*/  ISETP.GE.AND P2, PT, R2, UR63, PT ;  /* 0x0000003f02007c0c */ /* 0x000fe4000bf46270 */
[----:B------:R-:W-:Y:S02]  /*2d170*/  PRMT R75, RZ, 0x7610, R75 ;  /* 0x00007610ff4b7816 */ /* 0x000fe4000000004b */
[----:B0-----:R-:W-:-:S04]  /*2d180*/  @!P3 LOP3.LUT R7, R7, R6, RZ, 0x3c, !PT ;  /* 0x000000060707b212 */ /* 0x001fc800078e3cff */
[----:B------:R-:W-:-:S04]  /*2d190*/  @!P3 LOP3.LUT R6, R7, R6, RZ, 0x3c, !PT ;  /* 0x000000060706b212 */ /* 0x000fc800078e3cff */
[----:B------:R-:W-:-:S05]  /*2d1a0*/  @!P3 LOP3.LUT R7, R7, R6, RZ, 0x3c, !PT ;  /* 0x000000060707b212 */ /* 0x000fca00078e3cff */
[----:B------:R0:W2:Y:S02]  /*2d1b0*/  @!P3 LDG.E.U16 R57, desc[UR16][R6.64] ;  /* 0x000000100639b981 */ /* 0x0000a4000c1e1500 */
[----:B0-----:R-:W0:Y:S01]  /*2d1c0*/  S2R R7, SR_TID.X ;  /* 0x0000000000077919 */ /* 0x001e220000002100 */
[----:B------:R-:W-:Y:S01]  /*2d1d0*/  @!P2 IMAD.MOV.U32 R6, RZ, RZ, R26 ;  /* 0x000000ffff06a224 */ /* 0x000fe200078e001a */
[----:B------:R-:W1:Y:S01]  /*2d1e0*/  S2R R2, SR_TID.X ;  /* 0x0000000000027919 */ /* 0x000e620000002100 */
[----:B------:R-:W-:Y:S01]  /*2d1f0*/  PRMT R111, RZ, 0x7610, R111 ;  /* 0x00007610ff6f7816 */ /* 0x000fe2000000006f */
[----:B------:R-:W2:Y:S01]  /*2d200*/  LDL R26, [R1+0x4c4] ;  /* 0x0004c400011a7983 */ /* 0x000ea20000100800 */
[----:B0-----:R-:W-:-:S04]  /*2d210*/  SHF.R.U32.HI R7, RZ, 0x7, R7 ;  /* 0x00000007ff077819 */ /* 0x001fc80000011607 */
[----:B------:R-:W-:-:S04]  /*2d220*/  SGXT.U32 R7, R7, 0x1 ;  /* 0x000000010707781a */ /* 0x000fc80000000000 */
[----:B------:R-:W-:-:S04]  /*2d230*/  LOP3.LUT R7, R7, 0x7e, RZ, 0xfc, !PT ;  /* 0x0000007e07077812 */ /* 0x000fc800078efcff */
[----:B------:R-:W-:Y:S01]  /*2d240*/  ISETP.GE.AND P3, PT, R7, UR63, PT ;  /* 0x0000003f07007c0c */ /* 0x000fe2000bf66270 */
[----:B---3--:R-:W-:Y:S01]  /*2d250*/  @!P2 IMAD.MOV.U32 R7, RZ, RZ, R27 ;  /* 0x000000ffff07a224 */ /* 0x008fe200078e001b */
[----:B-1----:R-:W-:Y:S01]  /*2d260*/  LOP3.LUT R2, R2, 0x7f, RZ, 0xc0, !PT ;  /* 0x0000007f02027812 */ /* 0x002fe200078ec0ff */
[----:B------:R-:W3:Y:S04]  /*2d270*/  LDL R27, [R1+0x4c0] ;  /* 0x0004c000011b7983 */ /* 0x000ee80000100800 */
[----:B------:R0:W2:Y:S04]  /*2d280*/  @!P2 LDG.E.U16 R75, desc[UR16][R6.64] ;  /* 0x00000010064ba981 */ /* 0x0000a8000c1e1500 */
[----:B------:R-:W0:Y:S04]  /*2d290*/  LDL R6, [R1+0x828] ;  /* 0x0008280001067983 */ /* 0x000e280000100800 */
[----:B------:R-:W0:Y:S04]  /*2d2a0*/  LDL R7, [R1+0x834] ;  /* 0x0008340001077983 */ /* 0x000e280000100800 */
[----:B------:R-:W-:Y:S01]  /*2d2b0*/  STL [R1+0xf48], R2 ;  /* 0x000f480201007387 */ /* 0x000fe20000100800 */
[----:B0-----:R-:W-:-:S04]  /*2d2c0*/  @!P3 LOP3.LUT R7, R7, R6, RZ, 0x3c, !PT ;  /* 0x000000060707b212 */ /* 0x001fc800078e3cff */
[----:B------:R-:W-:-:S04]  /*2d2d0*/  @!P3 LOP3.LUT R6, R7, R6, RZ, 0x3c, !PT ;  /* 0x000000060706b212 */ /* 0x000fc800078e3cff */
[----:B------:R-:W-:-:S05]  /*2d2e0*/  @!P3 LOP3.LUT R7, R7, R6, RZ, 0x3c, !PT ;  /* 0x000000060707b212 */ /* 0x000fca00078e3cff */
[----:B------:R0:W2:Y:S04]  /*2d2f0*/  @!P3 LDG.E.U16 R111, desc[UR16][R6.64] ;  /* 0x00000010066fb981 */ /* 0x0000a8000c1e1500 */
[----:B------:R-:W0:Y:S04]  /*2d300*/  LDL R6, [R1+0x468] ;  /* 0x0004680001067983 */ /* 0x000e280000100800 */
[----:B------:R-:W0:Y:S01]  /*2d310*/  LDL R7, [R1+0x46c] ;  /* 0x00046c0001077983 */ /* 0x000e220000100800 */
[----:B------:R-:W-:Y:S02]  /*2d320*/  ISETP.GE.AND P2, PT, R2, UR63, PT ;  /* 0x0000003f02007c0c */ /* 0x000fe4000bf46270 */
[----:B------:R-:W-:Y:S01]  /*2d330*/  PRMT R113, RZ, 0x7610, R113 ;  /* 0x00007610ff717816 */ /* 0x000fe20000000071 */
[----:B------:R-:W-:Y:S10]  /*2d340*/  BAR.SYNC.DEFER_BLOCKING 0x0 ;  /* 0x0000000000007b1d */ /* 0x000ff40000010000 */
[----:B0-----:R-:W-:-:S04]  /*2d350*/  @!P2 LOP3.LUT R7, R7, R6, RZ, 0x3c, !PT ;  /* 0x000000060707a212 */ /* 0x001fc800078e3cff */
[----:B------:R-:W-:-:S04]  /*2d360*/  @!P2 LOP3.LUT R6, R7, R6, RZ, 0x3c, !PT ;  /* 0x000000060706a212 */ /* 0x000fc800078e3cff */
[----:B------:R-:W-:-:S05]  /*2d370*/  @!P2 LOP3.LUT R7, R7, R6, RZ, 0x3c, !PT ;  /* 0x000000060707a212 */ /* 0x000fca00078e3cff */
[----:B------:R0:W2:Y:S04]  /*2d380*/  @!P2 LDG.E.U16 R113, desc[UR16][R6.64] ;  /* 0x000000100671a981 */ /* 0x0000a8000c1e1500 */
[----:B------:R-:W0:Y:S04]  /*2d390*/  LDL R6, [R1+0x480] ;  /* 0x0004800001067983 */ /* 0x000e280000100800 */
[----:B------:R-:W0:Y:S01]  /*2d3a0*/  LDL R7, [R1+0x484] ;  /* 0x0004840001077983 */ /* 0x000e220000100800 */
[----:B------:R-:W-:Y:S02]  /*2d3b0*/  PRMT R115, RZ, 0x7610, R115 ;  /* 0x00007610ff737816 */ /* 0x000fe40000000073 */
        /* <DEDUP_REMOVED lines=19> */
[----:B--2---:R-:W-:Y:S02]  /*2d4f0*/  @!P2 IMAD.MOV.U32 R6, RZ, RZ, R26 ;  /* 0x000000ffff06a224 */ /* 0x004fe400078e001a */
[----:B---3--:R-:W-:Y:S01]  /*2d500*/  @!P2 IMAD.MOV.U32 R7, RZ, RZ, R27 ;  /* 0x000000ffff07a224 */ /* 0x008fe200078e001b */
[----:B------:R-:W-:Y:S01]  /*2d510*/  PRMT R122, RZ, 0x7610, R122 ;  /* 0x00007610ff7a7816 */ /* 0x000fe2000000007a */
[----:B------:R-:W2:Y:S04]  /*2d520*/  LDL R27, [R1+0x520] ;  /* 0x00052000011b7983 */ /* 0x000ea80000100800 */
[----:B------:R0:W3:Y:S01]  /*2d530*/  @!P2 LDG.E.U16 R121, desc[UR16][R6.64] ;  /* 0x000000100679a981 */ /* 0x0000e2000c1e1500 */
[----:B------:R-:W-:-:S02]  /*2d540*/  PRMT R124, RZ, 0x7610, R124 ;  /* 0x00007610ff7c7816 */ /* 0x000fc4000000007c */
[----:B------:R-:W-:Y:S01]  /*2d550*/  PRMT R11, RZ, 0x7610, R11 ;  /* 0x00007610ff0b7816 */ /* 0x000fe2000000000b */
[----:B------:R-:W2:Y:S04]  /*2d560*/  LDL R26, [R1+0x524] ;  /* 0x00052400011a7983 */ /* 0x000ea80000100800 */
[----:B------:R-:W0:Y:S04]  /*2d570*/  LDL R6, [R1+0x4d0] ;  /* 0x0004d00001067983 */ /* 0x000e280000100800 */
[----:B------:R-:W0:Y:S02]  /*2d580*/  LDL R7, [R1+0x4d4] ;  /* 0x0004d40001077983 */ /* 0x000e240000100800 */
[----:B0-----:R-:W-:-:S04]  /*2d590*/  @!P2 LOP3.LUT R7, R7, R6, RZ, 0x3c, !PT ;  /* 0x000000060707a212 */ /* 0x001fc800078e3cff */
[----:B------:R-:W-:-:S04]  /*2d5a0*/  @!P2 LOP3.LUT R6, R7, R6, RZ, 0x3c, !PT ;  /* 0x000000060706a212 */ /* 0x000fc800078e3cff */
[----:B------:R-:W-:-:S05]  /*2d5b0*/  @!P2 LOP3.LUT R7, R7, R6, RZ, 0x3c, !PT ;  /* 0x000000060707a212 */ /* 0x000fca00078e3cff */
[----:B------:R0:W2:Y:S04]  /*2d5c0*/  @!P2 LDG.E.U16 R122, desc[UR16][R6.64] ;  /* 0x00000010067aa981 */ /* 0x0000a8000c1e1500 */
        /* <DEDUP_REMOVED lines=11> */
[----:B------:R-:W2:Y:S04]  /*2d680*/  @!P2 LDG.E.U16 R11, desc[UR16][R6.64] ;  /* 0x00000010060ba981 */ /* 0x000ea8000c1e1500 */
[----:B--2---:R0:W-:Y:S04]  /*2d690*/  STL [R1+0x20], R11 ;  /* 0x0000200b01007387 */ /* 0x0041e80000100800 */
[----:B0-----:R-:W2:Y:S04]  /*2d6a0*/  LDL.LU R11, [R1+0xf7c] ;  /* 0x000f7c00010b7983 */ /* 0x001ea80000300800 */
[----:B------:R-:W2:Y:S04]  /*2d6b0*/  LDL R6, [R1+0x500] ;  /* 0x0005000001067983 */ /* 0x000ea80000100800 */
[----:B------:R-:W2:Y:S01]  /*2d6c0*/  LDL R7, [R1+0x504] ;  /* 0x0005040001077983 */ /* 0x000ea20000100800 */
[----:B------:R-:W-:-:S02]  /*2d6d0*/  PRMT R10, RZ, 0x7610, R10 ;  /* 0x00007610ff0a7816 */ /* 0x000fc4000000000a */
[----:B--2---:R-:W-:-:S04]  /*2d6e0*/  @!P2 LOP3.LUT R7, R7, R6, RZ, 0x3c, !PT ;  /* 0x000000060707a212 */ /* 0x004fc800078e3cff */
        /* <DEDUP_REMOVED lines=8> */
[----:B------:R-:W-:Y:S02]  /*2d770*/  PRMT R8, RZ, 0x7610, R8 ;  /* 0x00007610ff087816 */ /* 0x000fe40000000008 */
[----:B--2---:R-:W-:-:S04]  /*2d780*/  @!P2 LOP3.LUT R7, R7, R6, RZ, 0x3c, !PT ;  /* 0x000000060707a212 */ /* 0x004fc800078e3cff */
[----:B------:R-:W-:-:S04]  /*2d790*/  @!P2 LOP3.LUT R6, R7, R6, RZ, 0x3c, !PT ;  /* 0x000000060706a212 */ /* 0x000fc800078e3cff */
[----:B------:R-:W-:-:S05]  /*2d7a0*/  @!P2 LOP3.LUT R7, R7, R6, RZ, 0x3c, !PT ;  /* 0x000000060707a212 */ /* 0x000fca00078e3cff */
[----:B------:R0:W2:Y:S02]  /*2d7b0*/  @!P2 LDG.E.U16 R9, desc[UR16][R6.64] ;  /* 0x000000100609a981 */ /* 0x0000a4000c1e1500 */
[----:B0-----:R-:W-:Y:S02]  /*2d7c0*/  @!P2 IMAD.MOV.U32 R6, RZ, RZ, R26 ;  /* 0x000000ffff06a224 */ /* 0x001fe400078e001a */
[----:B------:R-:W-:-:S05]  /*2d7d0*/  @!P2 IMAD.MOV.U32 R7, RZ, RZ, R27 ;  /* 0x000000ffff07a224 */ /* 0x000fca00078e001b */
[----:B------:R-:W3:Y:S04]  /*2d7e0*/  @!P2 LDG.E.U16 R8, desc[UR16][R6.64] ;  /* 0x000000100608a981 */ /* 0x000ee8000c1e1500 */
[----:B--2---:R0:W-:Y:S04]  /*2d7f0*/  STL [R1+0x18], R9 ;  /* 0x0000180901007387 */ /* 0x0041e80000100800 */
[----:B0-----:R-:W2:Y:S04]  /*2d800*/  LDL.LU R9, [R1+0xf74] ;  /* 0x000f740001097983 */ /* 0x001ea80000300800 */
[----:B------:R-:W2:Y:S04]  /*2d810*/  LDL R27, [R1+0x570] ;  /* 0x00057000011b7983 */ /* 0x000ea80000100800 */
[----:B------:R-:W2:Y:S04]  /*2d820*/  LDL R26, [R1+0x574] ;  /* 0x00057400011a7983 */ /* 0x000ea80000100800 */
[----:B---3--:R0:W-:Y:S04]  /*2d830*/  STL [R1+0x14], R8 ;  /* 0x0000140801007387 */ /* 0x0081e80000100800 */
[----:B0-----:R-:W3:Y:S04]  /*2d840*/  LDL.LU R8, [R1+0xf70] ;  /* 0x000f700001087983 */ /* 0x001ee80000300800 */
        /* <DEDUP_REMOVED lines=33> */
[----:B------:R0:W2:Y:S01]  /*2da60*/  @!P2 LDG.E.U16 R2, desc[UR16][R6.64] ;  /* 0x000000100602a981 */ /* 0x0000a2000c1e1500 */
[----:B------:R-:W-:Y:S01]  /*2da70*/  PRMT R0, RZ, 0x7610, R0 ;  /* 0x00007610ff007816 */ /* 0x000fe20000000000 */
[----:B0-----:R-:W-:Y:S02]  /*2da80*/  @!P2 IMAD.MOV.U32 R6, RZ, RZ, R26 ;  /* 0x000000ffff06a224 */ /* 0x001fe400078e001a */
[----:B------:R-:W-:-:S05]  /*2da90*/  @!P2 IMAD.MOV.U32 R7, RZ, RZ, R27 ;  /* 0x000000ffff07a224 */ /* 0x000fca00078e001b */
[----:B------:R-:W3:Y:S04]  /*2daa0*/  @!P2 LDG.E.U16 R0, desc[UR16][R6.64] ;  /* 0x000000100600a981 */ /* 0x000ee8000c1e1500 */
[----:B--2---:R0:W-:Y:S04]  /*2dab0*/  STL [R1+0xf4c], R2 ;  /* 0x000f4c0201007387 */ /* 0x0041e80000100800 */
[----:B------:R-:W2:Y:S01]  /*2dac0*/  LDL R7, [R1+0x580] ;  /* 0x0005800001077983 */ /* 0x000ea20000100800 */
[----:B------:R-:W-:-:S03]  /*2dad0*/  PRMT R125, RZ, 0x7610, R125 ;  /* 0x00007610ff7d7816 */ /* 0x000fc6000000007d */
[----:B------:R-:W2:Y:S04]  /*2dae0*/  LDL R27, [R1+0x5b0] ;  /* 0x0005b000011b7983 */ /* 0x000ea80000100800 */
[----:B0-----:R-:W2:Y:S04]  /*2daf0*/  LDL R2, [R1+0x584] ;  /* 0x0005840001027983 */ /* 0x001ea80000100800 */
[----:B------:R-:W4:Y:S04]  /*2db00*/  LDL R26, [R1+0x5b4] ;  /* 0x0005b400011a7983 */ /* 0x000f280000100800 */
[----:B---3--:R0:W-:Y:S01]  /*2db10*/  STL [R1+0xf50], R0 ;  /* 0x000f500001007387 */ /* 0x0081e20000100800 */
[----:B------:R-:W-:-:S03]  /*2db20*/  PRMT R123, RZ, 0x7610, R123 ;  /* 0x00007610ff7b7816 */ /* 0x000fc6000000007b */
[----:B0-----:R-:W3:Y:S01]  /*2db30*/  LDL R0, [R1+0x5c4] ;  /* 0x0005c40001007983 */ /* 0x001ee20000100800 */
[----:B--2---:R-:W-:-:S03]  /*2db40*/  @!P2 IMAD.MOV.U32 R6, RZ, RZ, R2 ;  /* 0x000000ffff06a224 */ /* 0x004fc600078e0002 */
[----:B------:R-:W2:Y:S04]  /*2db50*/  LDL R2, [R1+0x5c0] ;  /* 0x0005c00001027983 */ /* 0x000ea80000100800 */
[----:B------:R-:W2:Y:S04]  /*2db60*/  @!P2 LDG.E.U16 R125, desc[UR16][R6.64] ;  /* 0x00000010067da981 */ /* 0x000ea8000c1e1500 */
[----:B------:R-:W3:Y:S04]  /*2db70*/  LDL R6, [R1+0x590] ;  /* 0x0005900001067983 */ /* 0x000ee80000100800 */
[----:B------:R-:W3:Y:S04]  /*2db80*/  LDL R7, [R1+0x594] ;  /* 0x0005940001077983 */ /* 0x000ee80000100800 */
[----:B--2---:R0:W-:Y:S04]  /*2db90*/  STL [R1+0xf54], R125 ;  /* 0x000f547d01007387 */ /* 0x0041e80000100800 */
[----:B0-----:R-:W2:Y:S01]  /*2dba0*/  LDL R125, [R1+0x5a4] ;  /* 0x0005a400017d7983 */ /* 0x001ea20000100800 */
[----:B---3--:R-:W-:-:S04]  /*2dbb0*/  @!P2 LOP3.LUT R7, R7, R6, RZ, 0x3c, !PT ;  /* 0x000000060707a212 */ /* 0x008fc800078e3cff */
[----:B------:R-:W-:-:S04]  /*2dbc0*/  @!P2 LOP3.LUT R6, R7, R6, RZ, 0x3c, !PT ;  /* 0x000000060706a212 */ /* 0x000fc800078e3cff */
[----:B------:R-:W-:-:S05]  /*2dbd0*/  @!P2 LOP3.LUT R7, R7, R6, RZ, 0x3c, !PT ;  /* 0x000000060707a212 */ /* 0x000fca00078e3cff */
[----:B------:R2:W3:Y:S04]  /*2dbe0*/  @!P2 LDG.E.U16 R123, desc[UR16][R6.64] ;  /* 0x00000010067ba981 */ /* 0x0004e8000c1e1500 */
[----:B------:R-:W3:Y:S01]  /*2dbf0*/  LDL R7, [R1+0x5a0] ;  /* 0x0005a00001077983 */ /* 0x000ee20000100800 */
[----:B------:R-:W-:Y:S01]  /*2dc00*/  PRMT R120, RZ, 0x7610, R120 ;  /* 0x00007610ff787816 */ /* 0x000fe20000000078 */
[----:B--2---:R-:W-:-:S05]  /*2dc10*/  @!P2 IMAD.MOV.U32 R6, RZ, RZ, R125 ;  /* 0x000000ffff06a224 */ /* 0x004fca00078e007d */
[----:B---3--:R-:W2:Y:S04]  /*2dc20*/  @!P2 LDG.E.U16 R120, desc[UR16][R6.64] ;  /* 0x000000100678a981 */ /* 0x008ea8000c1e1500 */
[----:B------:R0:W-:Y:S04]  /*2dc30*/  STL [R1+0xf58], R123 ;  /* 0x000f587b01007387 */ /* 0x0001e80000100800 */
[----:B0-----:R-:W3:Y:S04]  /*2dc40*/  LDL R123, [R1+0x5d4] ;  /* 0x0005d400017b7983 */ /* 0x001ee80000100800 */
[----:B--2---:R0:W-:Y:S01]  /*2dc50*/  STL [R1+0xf5c], R120 ;  /* 0x000f5c7801007387 */ /* 0x0041e20000100800 */
[----:B------:R-:W-:Y:S01]  /*2dc60*/  PRMT R118, RZ, 0x7610, R118 ;  /* 0x00007610ff767816 */ /* 0x000fe20000000076 */
[----:B----4-:R-:W-:-:S02]  /*2dc70*/  @!P2 IMAD.MOV.U32 R6, RZ, RZ, R26 ;  /* 0x000000ffff06a224 */ /* 0x010fc400078e001a */
[----:B------:R-:W-:Y:S01]  /*2dc80*/  @!P2 IMAD.MOV.U32 R7, RZ, RZ, R27 ;  /* 0x000000ffff07a224 */ /* 0x000fe200078e001b */
[----:B------:R-:W-:Y:S01]  /*2dc90*/  PRMT R116, RZ, 0x7610, R116 ;  /* 0x00007610ff747816 */ /* 0x000fe20000000074 */
[----:B------:R-:W2:Y:S04]  /*2dca0*/  LDL R27, [R1+0x5f0] ;  /* 0x0005f000011b7983 */ /* 0x000ea80000100800 */
[----:B0-----:R-:W4:Y:S04]  /*2dcb0*/  LDL R120, [R1+0x5d0] ;  /* 0x0005d00001787983 */ /* 0x001f280000100800 */
[----:B------:R0:W2:Y:S01]  /*2dcc0*/  @!P2 LDG.E.U16 R118, desc[UR16][R6.64] ;  /* 0x000000100676a981 */ /* 0x0000a2000c1e1500 */
[----:B------:R-:W-:-:S03]  /*2dcd0*/  PRMT R114, RZ, 0x7610, R114 ;  /* 0x00007610ff727816 */ /* 0x000fc60000000072 */
[----:B------:R-:W2:Y:S01]  /*2dce0*/  LDL R26, [R1+0x5f4] ;  /* 0x0005f400011a7983 */ /* 0x000ea20000100800 */
[----:B------:R-:W-:Y:S02]  /*2dcf0*/  PRMT R112, RZ, 0x7610, R112 ;  /* 0x00007610ff707816 */ /* 0x000fe40000000070 */
[----:B------:R-:W-:Y:S01]  /*2dd00*/  PRMT R110, RZ, 0x7610, R110 ;  /* 0x00007610ff6e7816 */ /* 0x000fe2000000006e */
[----:B------:R-:W2:Y:S01]  /*2dd10*/  LDL R125, [R1+0x604] ;  /* 0x00060400017d7983 */ /* 0x000ea20000100800 */
[----:B0-----:R-:W-:Y:S02]  /*2dd20*/  @!P2 IMAD.MOV.U32 R6, RZ, RZ, R0 ;  /* 0x000000ffff06a224 */ /* 0x001fe400078e0000 */
[----:B------:R-:W-:Y:S01]  /*2dd30*/  @!P2 IMAD.MOV.U32 R7, RZ, RZ, R2 ;  /* 0x000000ffff07a224 */ /* 0x000fe200078e0002 */
[----:B------:R-:W2:Y:S04]  /*2dd40*/  LDL R0, [R1+0x614] ;  /* 0x0006140001007983 */ /* 0x000ea80000100800 */
[----:B------:R3:W2:Y:S04]  /*2dd50*/  @!P2 LDG.E.U16 R116, desc[UR16][R6.64] ;  /* 0x000000100674a981 */ /* 0x0006a8000c1e1500 */
[----:B------:R-:W2:Y:S01]  /*2dd60*/  LDL R2, [R1+0x610] ;  /* 0x0006100001027983 */ /* 0x000ea20000100800 */
[----:B---3--:R-:W-:-:S03]  /*2dd70*/  @!P2 IMAD.MOV.U32 R6, RZ, RZ, R123 ;  /* 0x000000ffff06a224 */ /* 0x008fc600078e007b */
[----:B------:R-:W3:Y:S01]  /*2dd80*/  LDL R123, [R1+0x620] ;  /* 0x00062000017b7983 */ /* 0x000ee20000100800 */
[----:B----4-:R-:W-:-:S03]  /*2dd90*/  @!P2 IMAD.MOV.U32 R7, RZ, RZ, R120 ;  /* 0x000000ffff07a224 */ /* 0x010fc600078e0078 */
[----:B------:R-:W4:Y:S04]  /*2dda0*/  LDL R120, [R1+0x624] ;  /* 0x0006240001787983 */ /* 0x000f280000100800 */
[----:B------:R0:W2:Y:S04]  /*2ddb0*/  @!P2 LDG.E.U16 R114, desc[UR16][R6.64] ;  /* 0x000000100672a981 */ /* 0x0000a8000c1e1500 */
[----:B------:R-:W0:Y:S04]  /*2ddc0*/  LDL R6, [R1+0x5e0] ;  /* 0x0005e00001067983 */ /* 0x000e280000100800 */
[----:B------:R-:W0:Y:S02]  /*2ddd0*/  LDL R7, [R1+0x5e4] ;  /* 0x0005e40001077983 */ /* 0x000e240000100800 */
[----:B0-----:R-:W-:-:S04]  /*2dde0*/  @!P2 LOP3.LUT R7, R7, R6, RZ, 0x3c, !PT ;  /* 0x000000060707a212 */ /* 0x001fc800078e3cff */
[----:B------:R-:W-:-:S04]  /*2ddf0*/  @!P2 LOP3.LUT R6, R7, R6, RZ, 0x3c, !PT ;  /* 0x000000060706a212 */ /* 0x000fc800078e3cff */
[----:B------:R-:W-:-:S05]  /*2de00*/  @!P2 LOP3.LUT R7, R7, R6, RZ, 0x3c, !PT ;  /* 0x000000060707a212 */ /* 0x000fca00078e3cff */
[----:B------:R2:W3:Y:S02]  /*2de10*/  @!P2 LDG.E.U16 R112, desc[UR16][R6.64] ;  /* 0x000000100670a981 */ /* 0x0004e4000c1e1500 */
[----:B--2---:R-:W-:Y:S02]  /*2de20*/  @!P2 IMAD.MOV.U32 R6, RZ, RZ, R26 ;  /* 0x000000ffff06a224 */ /* 0x004fe400078e001a */
[----:B------:R-:W-:Y:S01]  /*2de30*/  @!P2 IMAD.MOV.U32 R7, RZ, RZ, R27 ;  /* 0x000000ffff07a224 */ /* 0x000fe200078e001b */
[----:B------:R-:W2:Y:S04]  /*2de40*/  LDL R26, [R1+0x634] ;  /* 0x00063400011a7983 */ /* 0x000ea80000100800 */
[----:B------:R0:W2:Y:S04]  /*2de50*/  @!P2 LDG.E.U16 R110, desc[UR16][R6.64] ;  /* 0x00000010066ea981 */ /* 0x0000a8000c1e1500 */
[----:B------:R-:W2:Y:S04]  /*2de60*/  LDL R27, [R1+0x630] ;  /* 0x00063000011b7983 */ /* 0x000ea80000100800 */
[----:B------:R-:W2:Y:S01]  /*2de70*/  LDL R7, [R1+0x600] ;  /* 0x0006000001077983 */ /* 0x000ea20000100800 */
[----:B------:R-:W-:Y:S01]  /*2de80*/  PRMT R108, RZ, 0x7610, R108 ;  /* 0x00007610ff6c7816 */ /* 0x000fe2000000006c */
[----:B0-----:R-:W-:Y:S01]  /*2de90*/  @!P2 IMAD.MOV.U32 R6, RZ, RZ, R125 ;  /* 0x000000ffff06a224 */ /* 0x001fe200078e007d */
[----:B------:R-:W-:Y:S01]  /*2dea0*/  PRMT R106, RZ, 0x7610, R106 ;  /* 0x00007610ff6a7816 */ /* 0x000fe2000000006a */
[----:B------:R-:W3:Y:S01]  /*2deb0*/  LDL R125, [R1+0x664] ;  /* 0x00066400017d7983 */ /* 0x000ee20000100800 */
[----:B------:R-:W-:-:S02]  /*2dec0*/  PRMT R104, RZ, 0x7610, R104 ;  /* 0x00007610ff687816 */ /* 0x000fc40000000068 */
[----:B------:R-:W-:Y:S01]  /*2ded0*/  PRMT R102, RZ, 0x7610, R102 ;  /* 0x00007610ff667816 */ /* 0x000fe20000000066 */
[----:B--2---:R0:W2:Y:S02]  /*2dee0*/  @!P2 LDG.E.U16 R108, desc[UR16][R6.64] ;  /* 0x00000010066ca981 */ /* 0x0040a4000c1e1500 */
[----:B0-----:R-:W-:Y:S02]  /*2def0*/  @!P2 IMAD.MOV.U32 R6, RZ, RZ, R0 ;  /* 0x000000ffff06a224 */ /* 0x001fe400078e0000 */
[----:B------:R-:W-:Y:S01]  /*2df00*/  @!P2 IMAD.MOV.U32 R7, RZ, RZ, R2 ;  /* 0x000000ffff07a224 */ /* 0x000fe200078e0002 */
[----:B------:R-:W2:Y:S04]  /*2df10*/  LDL R0, [R1+0x654] ;  /* 0x0006540001007983 */ /* 0x000ea80000100800 */
[----:B------:R4:W2:Y:S04]  /*2df20*/  @!P2 LDG.E.U16 R106, desc[UR16][R6.64] ;  /* 0x00000010066aa981 */ /* 0x0008a8000c1e1500 */
[----:B------:R-:W2:Y:S01]  /*2df30*/  LDL R2, [R1+0x650] ;  /* 0x0006500001027983 */ /* 0x000ea20000100800 */
[----:B----4-:R-:W-:-:S02]  /*2df40*/  @!P2 IMAD.MOV.U32 R6, RZ, RZ, R120 ;  /* 0x000000ffff06a224 */ /* 0x010fc400078e0078 */
[----:B---3--:R-:W-:Y:S01]  /*2df50*/  @!P2 IMAD.MOV.U32 R7, RZ, RZ, R123 ;  /* 0x000000ffff07a224 */ /* 0x008fe200078e007b */
[----:B------:R-:W-:Y:S01]  /*2df60*/  PRMT R100, RZ, 0x7610, R100 ;  /* 0x00007610ff647816 */ /* 0x000fe20000000064 */
[----:B------:R-:W3:Y:S04]  /*2df70*/  LDL R123, [R1+0x670] ;  /* 0x00067000017b7983 */ /* 0x000ee80000100800 */
[----:B------:R0:W4:Y:S01]  /*2df80*/  @!P2 LDG.E.U16 R104, desc[UR16][R6.64] ;  /* 0x000000100668a981 */ /* 0x000122000c1e1500 */
[----:B------:R-:W-:-:S03]  /*2df90*/  PRMT R99, RZ, 0x7610, R99 ;  /* 0x00007610ff637816 */ /* 0x000fc60000000063 */
[----:B------:R-:W2:Y:S01]  /*2dfa0*/  LDL R120, [R1+0x674] ;  /* 0x0006740001787983 */ /* 0x000ea20000100800 */
[----:B0-----:R-:W-:Y:S02]  /*2dfb0*/  @!P2 IMAD.MOV.U32 R6, RZ, RZ, R26 ;  /* 0x000000ffff06a224 */ /* 0x001fe400078e001a */
[----:B------:R-:W-:Y:S01]  /*2dfc0*/  @!P2 IMAD.MOV.U32 R7, RZ, RZ, R27 ;  /* 0x000000ffff07a224 */ /* 0x000fe200078e001b */
[----:B------:R-:W2:Y:S04]  /*2dfd0*/  LDL R26, [R1+0x684] ;  /* 0x00068400011a7983 */ /* 0x000ea80000100800 */
[----:B------:R0:W2:Y:S04]  /*2dfe0*/  @!P2 LDG.E.U16 R102, desc[UR16][R6.64] ;  /* 0x000000100666a981 */ /* 0x0000a8000c1e1500 */
[----:B------:R-:W2:Y:S04]  /*2dff0*/  LDL R27, [R1+0x680] ;  /* 0x00068000011b7983 */ /* 0x000ea80000100800 */
        /* <DEDUP_REMOVED lines=20> */
[----:B---3--:R-:W-:Y:S01]  /*2e140*/  @!P2 IMAD.MOV.U32 R7, RZ, RZ, R123 ;  /* 0x000000ffff07a224 */ /* 0x008fe200078e007b */
[----:B------:R-:W3:Y:S04]  /*2e150*/  LDL R120, [R1+0x6b4] ;  /* 0x0006b40001787983 */ /* 0x000ee80000100800 */
[----:B------:R0:W2:Y:S04]  /*2e160*/  @!P2 LDG.E.U16 R97, desc[UR16][R6.64] ;  /* 0x000000100661a981 */ /* 0x0000a8000c1e1500 */
[----:B------:R-:W2:Y:S01]  /*2e170*/  LDL R123, [R1+0x6b0] ;  /* 0x0006b000017b7983 */ /* 0x000ea20000100800 */
[----:B0-----:R-:W-:-:S02]  /*2e180*/  @!P2 IMAD.MOV.U32 R6, RZ, RZ, R26 ;  /* 0x000000ffff06a224 */ /* 0x001fc400078e001a */
[----:B------:R-:W-:Y:S01]  /*2e190*/  @!P2 IMAD.MOV.U32 R7, RZ, RZ, R27 ;  /* 0x000000ffff07a224 */ /* 0x000fe200078e001b */
[----:B------:R-:W-:Y:S01]  /*2e1a0*/  PRMT R94, RZ, 0x7610, R94 ;  /* 0x00007610ff5e7816 */ /* 0x000fe2000000005e */
[----:B------:R-:W2:Y:S04]  /*2e1b0*/  LDL R27, [R1+0x6d0] ;  /* 0x0006d000011b7983 */ /* 0x000ea80000100800 */
[----:B------:R0:W2:Y:S01]  /*2e1c0*/  @!P2 LDG.E.U16 R96, desc[UR16][R6.64] ;  /* 0x000000100660a981 */ /* 0x0000a2000c1e1500 */
        /* <DEDUP_REMOVED lines=12> */
[----:B------:R3:W4:Y:S02]  /*2e290*/  @!P2 LDG.E.U16 R94, desc[UR16][R6.64] ;  /* 0x00000010065ea981 */ /* 0x000724000c1e1500 */
[----:B---3--:R-:W-:Y:S02]  /*2e2a0*/  @!P2 IMAD.MOV.U32 R6, RZ, RZ, R120 ;  /* 0x000000ffff06a224 */ /* 0x008fe400078e0078 */
[----:B--2---:R-:W-:Y:S01]  /*2e2b0*/  @!P2 IMAD.MOV.U32 R7, RZ, RZ, R123 ;  /* 0x000000ffff07a224 */ /* 0x004fe200078e007b */
[----:B------:R-:W2:Y:S04]  /*2e2c0*/  LDL R120, [R1+0x6f4] ;  /* 0x0006f40001787983 */ /* 0x000ea80000100800 */
[----:B------:R0:W3:Y:S04]  /*2e2d0*/  @!P2 LDG.E.U16 R93, desc[UR16][R6.64] ;  /* 0x00000010065da981 */ /* 0x0000e8000c1e1500 */
        /* <DEDUP_REMOVED lines=32> */
[----:B--2---:R-:W-:Y:S02]  /*2e4e0*/  @!P2 IMAD.MOV.U32 R6, RZ, RZ, R26 ;  /* 0x000000ffff06a224 */ /* 0x004fe400078e001a */
[----:B------:R-:W-:Y:S01]  /*2e4f0*/  @!P2 IMAD.MOV.U32 R7, RZ, RZ, R27 ;  /* 0x000000ffff07a224 */ /* 0x000fe200078e001b */
[----:B------:R-:W2:Y:S04]  /*2e500*/  LDL R26, [R1+0x754] ;  /* 0x00075400011a7983 */ /* 0x000ea80000100800 */
[----:B------:R3:W2:Y:S04]  /*2e510*/  @!P2 LDG.E.U16 R87, desc[UR16][R6.64] ;  /* 0x000000100657a981 */ /* 0x0006a8000c1e1500 */
[----:B------:R-:W2:Y:S04]  /*2e520*/  LDL R27, [R1+0x750] ;  /* 0x00075000011b7983 */ /* 0x000ea80000100800 */
[----:B------:R-:W2:Y:S01]  /*2e530*/  LDL R7, [R1+0x720] ;  /* 0x0007200001077983 */ /* 0x000ea20000100800 */
[----:B------:R-:W-:Y:S01]  /*2e540*/  PRMT R86, RZ, 0x7610, R86 ;  /* 0x00007610ff567816 */ /* 0x000fe20000000056 */
[----:B---3--:R-:W-:Y:S01]  /*2e550*/  @!P2 IMAD.MOV.U32 R6, RZ, RZ, R125 ;  /* 0x000000ffff06a224 */ /* 0x008fe200078e007d */
        /* <DEDUP_REMOVED lines=43> */
[----:B------:R-:W-:Y:S01]  /*2e810*/  PRMT R16, RZ, 0x7610, R16 ;  /* 0x00007610ff107816 */ /* 0x000fe20000000010 */
[----:B------:R-:W2:Y:S04]  /*2e820*/  LDL R123, [R1+0x7d8] ;  /* 0x0007d800017b7983 */ /* 0x000ea80000100800 */
[----:B------:R0:W2:Y:S04]  /*2e830*/  @!P2 LDG.E.U16 R19, desc[UR16][R6.64] ;  /* 0x000000100613a981 */ /* 0x0000a8000c1e1500 */
[----:B------:R-:W2:Y:S01]  /*2e840*/  LDL R120, [R1+0x7dc] ;  /* 0x0007dc0001787983 */ /* 0x000ea20000100800 */
[----:B0-----:R-:W-:-:S02]  /*2e850*/  @!P2 IMAD.MOV.U32 R6, RZ, RZ, R26 ;  /* 0x000000ffff06a224 */ /* 0x001fc400078e001a */
[----:B------:R-:W-:Y:S01]  /*2e860*/  @!P2 IMAD.MOV.U32 R7, RZ, RZ, R27 ;  /* 0x000000ffff07a224 */ /* 0x000fe200078e001b */
[----:B------:R-:W2:Y:S04]  /*2e870*/  LDL R26, [R1+0x7e4] ;  /* 0x0007e400011a7983 */ /* 0x000ea80000100800 */
[----:B------:R0:W2:Y:S04]  /*2e880*/  @!P2 LDG.E.U16 R18, desc[UR16][R6.64] ;  /* 0x000000100612a981 */ /* 0x0000a8000c1e1500 */
[----:B------:R-:W2:Y:S01]  /*2e890*/  LDL R27, [R1+0x7e0] ;  /* 0x0007e000011b7983 */ /* 0x000ea20000100800 */
[----:B0-----:R-:W-:-:S02]  /*2e8a0*/  @!P2 IMAD.MOV.U32 R6, RZ, RZ, R0 ;  /* 0x000000ffff06a224 */ /* 0x001fc400078e0000 */
        /* <DEDUP_REMOVED lines=9> */
[----:B------:R3:W2:Y:S04]  /*2e940*/  @!P2 LDG.E.U16 R16, desc[UR16][R6.64] ;  /* 0x000000100610a981 */ /* 0x0006a8000c1e1500 */
[----:B------:R-:W2:Y:S01]  /*2e950*/  LDL R7, [R1+0x7d0] ;  /* 0x0007d00001077983 */ /* 0x000ea20000100800 */
[----:B------:R-:W-:Y:S01]  /*2e960*/  PRMT R15, RZ, 0x7610, R15 ;  /* 0x00007610ff0f7816 */ /* 0x000fe2000000000f */
[----:B---3--:R-:W-:Y:S01]  /*2e970*/  @!P2 IMAD.MOV.U32 R6, RZ, RZ, R125 ;  /* 0x000000ffff06a224 */ /* 0x008fe200078e007d */
[----:B------:R-:W-:Y:S01]  /*2e980*/  PRMT R14, RZ, 0x7610, R14 ;  /* 0x00007610ff0e7816 */ /* 0x000fe2000000000e */
[----:B------:R-:W3:Y:S01]  /*2e990*/  LDL R125, [R1+0x7f4] ;  /* 0x0007f400017d7983 */ /* 0x000ee20000100800 */
[----:B------:R-:W-:Y:S02]  /*2e9a0*/  PRMT R13, RZ, 0x7610, R13 ;  /* 0x00007610ff0d7816 */ /* 0x000fe4000000000d */
[----:B------:R-:W-:Y:S01]  /*2e9b0*/  PRMT R12, RZ, 0x7610, R12 ;  /* 0x00007610ff0c7816 */ /* 0x000fe2000000000c */
[----:B--2---:R0:W2:Y:S02]  /*2e9c0*/  @!P2 LDG.E.U16 R15, desc[UR16][R6.64] ;  /* 0x00000010060fa981 */ /* 0x0040a4000c1e1500 */
[----:B0-----:R-:W-:-:S02]  /*2e9d0*/  @!P2 IMAD.MOV.U32 R6, RZ, RZ, R120 ;  /* 0x000000ffff06a224 */ /* 0x001fc400078e0078 */
        /* <DEDUP_REMOVED lines=15> */
[----:B------:R-:W2:Y:S01]  /*2ead0*/  LDL R7, [R1+0x7f0] ;  /* 0x0007f00001077983 */ /* 0x000ea20000100800 */
[----:B---3--:R-:W-:Y:S01]  /*2eae0*/  @!P2 IMAD.MOV.U32 R6, RZ, RZ, R125 ;  /* 0x000000ffff06a224 */ /* 0x008fe200078e007d */
[----:B------:R-:W-:-:S02]  /*2eaf0*/  PRMT R10, RZ, 0x7610, R10 ;  /* 0x00007610ff0a7816 */ /* 0x000fc4000000000a */
[----:B------:R-:W-:Y:S01]  /*2eb00*/  PRMT R9, RZ, 0x7610, R9 ;  /* 0x00007610ff097816 */ /* 0x000fe20000000009 */
[----:B------:R-:W3:Y:S04]  /*2eb10*/  LDL R125, [R1+0x81c] ;  /* 0x00081c00017d7983 */ /* 0x000ee80000100800 */
[----:B--2---:R0:W2:Y:S04]  /*2eb20*/  @!P2 LDG.E.U16 R11, desc[UR16][R6.64] ;  /* 0x00000010060ba981 */ /* 0x0040a8000c1e1500 */
[----:B------:R-:W0:Y:S04]  /*2eb30*/  LDL R6, [R1+0x7f8] ;  /* 0x0007f80001067983 */ /* 0x000e280000100800 */
[----:B------:R-:W0:Y:S01]  /*2eb40*/  LDL R7, [R1+0x7fc] ;  /* 0x0007fc0001077983 */ /* 0x000e220000100800 */
[----:B------:R-:W-:-:S02]  /*2eb50*/  PRMT R8, RZ, 0x7610, R8 ;  /* 0x00007610ff087816 */ /* 0x000fc40000000008 */
[----:B0-----:R-:W-:-:S04]  /*2eb60*/  @!P2 LOP3.LUT R7, R7, R6, RZ, 0x3c, !PT ;  /* 0x000000060707a212 */ /* 0x001fc800078e3cff */
[----:B------:R-:W-:-:S04]  /*2eb70*/  @!P2 LOP3.LUT R6, R7, R6, RZ, 0x3c, !PT ;  /* 0x000000060706a212 */ /* 0x000fc800078e3cff */
[----:B------:R-:W-:-:S05]  /*2eb80*/  @!P2 LOP3.LUT R7, R7, R6, RZ, 0x3c, !PT ;  /* 0x000000060707a212 */ /* 0x000fca00078e3cff */
[----:B------:R0:W2:Y:S02]  /*2eb90*/  @!P2 LDG.E.U16 R10, desc[UR16][R6.64] ;  /* 0x00000010060aa981 */ /* 0x0000a4000c1e1500 */
[----:B0-----:R-:W-:Y:S02]  /*2eba0*/  @!P2 IMAD.MOV.U32 R6, RZ, RZ, R120 ;  /* 0x000000ffff06a224 */ /* 0x001fe400078e0078 */
[----:B------:R-:W-:Y:S01]  /*2ebb0*/  @!P2 IMAD.MOV.U32 R7, RZ, RZ, R123 ;  /* 0x000000ffff07a224 */ /* 0x000fe200078e007b */
[----:B------:R-:W2:Y:S04]  /*2ebc0*/  LDL R120, [R1+0x474] ;  /* 0x0004740001787983 */ /* 0x000ea80000100800 */
[----:B------:R0:W2:Y:S04]  /*2ebd0*/  @!P2 LDG.E.U16 R9, desc[UR16][R6.64] ;  /* 0x000000100609a981 */ /* 0x0000a8000c1e1500 */
[----:B------:R-:W2:Y:S01]  /*2ebe0*/  LDL R123, [R1+0x470] ;  /* 0x00047000017b7983 */ /* 0x000ea20000100800 */
[----:B0-----:R-:W-:-:S02]  /*2ebf0*/  @!P2 IMAD.MOV.U32 R6, RZ, RZ, R26 ;  /* 0x000000ffff06a224 */ /* 0x001fc400078e001a */
[----:B------:R-:W-:Y:S02]  /*2ec00*/  @!P2 IMAD.MOV.U32 R7, RZ, RZ, R27 ;  /* 0x000000ffff07a224 */ /* 0x000fe400078e001b */
[----:B------:R-:W-:Y:S02]  /*2ec10*/  @!P2 IMAD.MOV.U32 R26, RZ, RZ, R0 ;  /* 0x000000ffff1aa224 */ /* 0x000fe400078e0000 */
[----:B------:R-:W-:Y:S01]  /*2ec20*/  @!P2 IMAD.MOV.U32 R27, RZ, RZ, R2 ;  /* 0x000000ffff1ba224 */ /* 0x000fe200078e0002 */
[----:B------:R0:W2:Y:S04]  /*2ec30*/  @!P2 LDG.E.U16 R8, desc[UR16][R6.64] ;  /* 0x000000100608a981 */ /* 0x0000a8000c1e1500 */
[----:B------:R-:W2:Y:S04]  /*2ec40*/  LDL R2, [R1+0x488] ;  /* 0x0004880001027983 */ /* 0x000ea80000100800 */
[----:B------:R-:W2:Y:S01]  /*2ec50*/  LDL R0, [R1+0x48c] ;  /* 0x00048c0001007983 */ /* 0x000ea20000100800 */
[----:B0-----:R-:W-:-:S06]  /*2ec60*/  PRMT R7, RZ, 0x7610, R7 ;  /* 0x00007610ff077816 */ /* 0x001fcc0000000007 */
[----:B------:R3:W2:Y:S04]  /*2ec70*/  @!P2 LDG.E.U16 R7, desc[UR16][R26.64] ;  /* 0x000000101a07a981 */ /* 0x0006a8000c1e1500 */
[----:B------:R-:W2:Y:S01]  /*2ec80*/  LDL R27, [R1+0x818] ;  /* 0x00081800011b7983 */ /* 0x000ea20000100800 */
[----:B------:R-:W-:Y:S01]  /*2ec90*/  PRMT R6, RZ, 0x7610, R6 ;  /* 0x00007610ff067816 */ /* 0x000fe20000000006 */
[----:B---3--:R-:W-:Y:S01]  /*2eca0*/  @!P2 IMAD.MOV.U32 R26, RZ, RZ, R125 ;  /* 0x000000ffff1aa224 */ /* 0x008fe200078e007d */
[----:B------:R-:W-:Y:S01]  /*2ecb0*/  PRMT R5, RZ, 0x7610, R5 ;  /* 0x00007610ff057816 */ /* 0x000fe20000000005 */
[----:B------:R0:W-:Y:S01]  /*2ecc0*/  STS.U16 [R3+UR5+0x48000], R68 ;  /* 0x0480004403007988 */ /* 0x0001e20008000405 */
[----:B------:R-:W-:-:S03]  /*2ecd0*/  PRMT R70, RZ, 0x7610, R70 ;  /* 0x00007610ff467816 */ /* 0x000fc60000000046 */
[----:B------:R-:W3:Y:S04]  /*2ece0*/  LDL R125, [R1+0x4a4] ;  /* 0x0004a400017d7983 */ /* 0x000ee80000100800 */
[----:B--2---:R1:W2:Y:S04]  /*2ecf0*/  @!P2 LDG.E.U16 R6, desc[UR16][R26.64] ;  /* 0x000000101a06a981 */ /* 0x0042a8000c1e1500 */
[----:B------:R-:W1:Y:S04]  /*2ed00*/  LDL R26, [R1+0x820] ;  /* 0x00082000011a7983 */ /* 0x000e680000100800 */
[----:B------:R-:W1:Y:S01]  /*2ed10*/  LDL R27, [R1+0x824] ;  /* 0x00082400011b7983 */ /* 0x000e620000100800 */
[----:B0-----:R-:W-:-:S02]  /*2ed20*/  PRMT R68, RZ, 0x7610, R68 ;  /* 0x00007610ff447816 */ /* 0x001fc40000000044 */
[----:B-1----:R-:W-:-:S04]  /*2ed30*/  @!P2 LOP3.LUT R27, R27, R26, RZ, 0x3c, !PT ;  /* 0x0000001a1b1ba212 */ /* 0x002fc800078e3cff */
[----:B------:R-:W-:-:S04]  /*2ed40*/  @!P2 LOP3.LUT R26, R27, R26, RZ, 0x3c, !PT ;  /* 0x0000001a1b1aa212 */ /* 0x000fc800078e3cff */
[----:B------:R-:W-:-:S05]  /*2ed50*/  @!P2 LOP3.LUT R27, R27, R26, RZ, 0x3c, !PT ;  /* 0x0000001a1b1ba212 */ /* 0x000fca00078e3cff */
[----:B------:R0:W2:Y:S02]  /*2ed60*/  @!P2 LDG.E.U16 R5, desc[UR16][R26.64] ;  /* 0x000000101a05a981 */ /* 0x0000a4000c1e1500 */
[----:B0-----:R-:W-:Y:S02]  /*2ed70*/  @!P2 IMAD.MOV.U32 R26, RZ, RZ, R120 ;  /* 0x000000ffff1aa224 */ /* 0x001fe400078e0078 */
[----:B------:R-:W-:Y:S01]  /*2ed80*/  @!P2 IMAD.MOV.U32 R27, RZ, RZ, R123 ;  /* 0x000000ffff1ba224 */ /* 0x000fe200078e007b */
[----:B------:R0:W-:Y:S04]  /*2ed90*/  STS.U16 [R3+UR5+0x48400], R66 ;  /* 0x0484004203007988 */ /* 0x0001e80008000405 */
[----:B------:R1:W2:Y:S04]  /*2eda0*/  @!P2 LDG.E.U16 R70, desc[UR16][R26.64] ;  /* 0x000000101a46a981 */ /* 0x0002a8000c1e1500 */
[----:B------:R-:W2:Y:S04]  /*2edb0*/  LDL R123, [R1+0x4c8] ;  /* 0x0004c800017b7983 */ /* 0x000ea80000100800 */
[----:B------:R-:W2:Y:S01]  /*2edc0*/  LDL R120, [R1+0x4cc] ;  /* 0x0004cc0001787983 */ /* 0x000ea20000100800 */
[----:B-1----:R-:W-:-:S02]  /*2edd0*/  @!P2 IMAD.MOV.U32 R26, RZ, RZ, R0 ;  /* 0x000000ffff1aa224 */ /* 0x002fc400078e0000 */
[----:B------:R-:W-:Y:S01]  /*2ede0*/  @!P2 IMAD.MOV.U32 R27, RZ, RZ, R2 ;  /* 0x000000ffff1ba224 */ /* 0x000fe200078e0002 */
[----:B0-----:R-:W-:Y:S01]  /*2edf0*/  PRMT R66, RZ, 0x7610, R66 ;  /* 0x00007610ff427816 */ /* 0x001fe20000000042 */
[----:B------:R-:W2:Y:S04]  /*2ee00*/  LDL R2, [R1+0x4d8] ;  /* 0x0004d80001027983 */ /* 0x000ea80000100800 */
[----:B------:R3:W2:Y:S04]  /*2ee10*/  @!P2 LDG.E.U16 R68, desc[UR16][R26.64] ;  /* 0x000000101a44a981 */ /* 0x0006a8000c1e1500 */
[----:B------:R-:W2:Y:S04]  /*2ee20*/  LDL R0, [R1+0x4dc] ;  /* 0x0004dc0001007983 */ /* 0x000ea80000100800 */
[----:B------:R-:W2:Y:S01]  /*2ee30*/  LDL R27, [R1+0x4a0] ;  /* 0x0004a000011b7983 */ /* 0x000ea20000100800 */
[----:B---3--:R-:W-:-:S03]  /*2ee40*/  @!P2 IMAD.MOV.U32 R26, RZ, RZ, R125 ;  /* 0x000000ffff1aa224 */ /* 0x008fc600078e007d */
[----:B------:R-:W3:Y:S04]  /*2ee50*/  LDL R125, [R1+0x4ec] ;  /* 0x0004ec00017d7983 */ /* 0x000ee80000100800 */
[----:B------:R0:W-:Y:S04]  /*2ee60*/  STS.U16 [R3+UR5+0x49400], R31 ;  /* 0x0494001f03007988 */ /* 0x0001e80008000405 */
[----:B0-----:R-:W3:Y:S04]  /*2ee70*/  LDL R31, [R1+0x4e8] ;  /* 0x0004e800011f7983 */ /* 0x001ee80000100800 */
[----:B--2---:R0:W2:Y:S04]  /*2ee80*/  @!P2 LDG.E.U16 R66, desc[UR16][R26.64] ;  /* 0x000000101a42a981 */ /* 0x0040a8000c1e1500 */
[----:B------:R-:W0:Y:S04]  /*2ee90*/  LDL R26, [R1+0x4b8] ;  /* 0x0004b800011a7983 */ /* 0x000e280000100800 */
[----:B------:R-:W0:Y:S04]  /*2eea0*/  LDL R27, [R1+0x4bc] ;  /* 0x0004bc00011b7983 */ /* 0x000e280000100800 */
[----:B------:R1:W-:Y:S02]  /*2eeb0*/  STS.U16 [R3+UR5+0x48800], R64 ;  /* 0x0488004003007988 */ /* 0x0003e40008000405 */
[----:B-1----:R-:W-:-:S02]  /*2eec0*/  PRMT R64, RZ, 0x7610, R64 ;  /* 0x00007610ff407816 */ /* 0x002fc40000000040 */
[----:B------:R1:W-:Y:S04]  /*2eed0*/  STS.U16 [R3+UR5+0x48c00], R29 ;  /* 0x048c001d03007988 */ /* 0x0003e80008000405 */
[----:B------:R3:W-:Y:S01]  /*2eee0*/  STS.U16 [R3+UR5+0x49000], R28 ;  /* 0x0490001c03007988 */ /* 0x0007e20008000405 */
[----:B-1----:R-:W-:-:S03]  /*2eef0*/  @!P2 IMAD.MOV.U32 R29, RZ, RZ, R123 ;  /* 0x000000ffff1da224 */ /* 0x002fc600078e007b */
[----:B------:R1:W-:Y:S01]  /*2ef00*/  STS.U16 [R3+UR5+0x49800], R30 ;  /* 0x0498001e03007988 */ /* 0x0003e20008000405 */
[----:B---3--:R-:W-:-:S03]  /*2ef10*/  @!P2 IMAD.MOV.U32 R28, RZ, RZ, R120 ;  /* 0x000000ffff1ca224 */ /* 0x008fc600078e0078 */
[----:B------:R-:W3:Y:S04]  /*2ef20*/  LDL R123, [R1+0x508] ;  /* 0x00050800017b7983 */ /* 0x000ee80000100800 */
[----:B------:R-:W2:Y:S01]  /*2ef30*/  LDL R120, [R1+0x50c] ;  /* 0x00050c0001787983 */ /* 0x000ea20000100800 */
[----:B-1----:R-:W-:-:S03]  /*2ef40*/  @!P2 IMAD.MOV.U32 R30, RZ, RZ, R125 ;  /* 0x000000ffff1ea224 */ /* 0x002fc600078e007d */
[----:B------:R-:W2:Y:S04]  /*2ef50*/  LDL R125, [R1+0x52c] ;  /* 0x00052c00017d7983 */ /* 0x000ea80000100800 */
[----:B------:R1:W-:Y:S04]  /*2ef60*/  STS.U16 [R3+UR5+0x4a400], R35 ;  /* 0x04a4002303007988 */ /* 0x0003e80008000405 */
[----:B-1----:R-:W2:Y:S01]  /*2ef70*/  LDL R35, [R1+0x528] ;  /* 0x0005280001237983 */ /* 0x002ea20000100800 */
[----:B0-----:R-:W-:-:S04]  /*2ef80*/  @!P2 LOP3.LUT R27, R27, R26, RZ, 0x3c, !PT ;  /* 0x0000001a1b1ba212 */ /* 0x001fc800078e3cff */
[----:B------:R-:W-:-:S04]  /*2ef90*/  @!P2 LOP3.LUT R26, R27, R26, RZ, 0x3c, !PT ;  /* 0x0000001a1b1aa212 */ /* 0x000fc800078e3cff */
[----:B------:R-:W-:-:S05]  /*2efa0*/  @!P2 LOP3.LUT R27, R27, R26, RZ, 0x3c, !PT ;  /* 0x0000001a1b1ba212 */ /* 0x000fca00078e3cff */
[----:B------:R0:W4:Y:S02]  /*2efb0*/  @!P2 LDG.E.U16 R64, desc[UR16][R26.64] ;  /* 0x000000101a40a981 */ /* 0x000124000c1e1500 */
[----:B0-----:R-:W-:Y:S02]  /*2efc0*/  PRMT R26, RZ, 0x7610, R26 ;  /* 0x00007610ff1a7816 */ /* 0x001fe4000000001a */
[----:B------:R-:W-:-:S04]  /*2efd0*/  PRMT R27, RZ, 0x7610, R27 ;  /* 0x00007610ff1b7816 */ /* 0x000fc8000000001b */
[----:B------:R0:W4:Y:S02]  /*2efe0*/  @!P2 LDG.E.U16 R26, desc[UR16][R28.64] ;  /* 0x000000101c1aa981 */ /* 0x000124000c1e1500 */
[----:B0-----:R-:W-:Y:S02]  /*2eff0*/  @!P2 IMAD.MOV.U32 R28, RZ, RZ, R0 ;  /* 0x000000ffff1ca224 */ /* 0x001fe400078e0000 */
[----:B------:R-:W-:Y:S01]  /*2f000*/  @!P2 IMAD.MOV.U32 R29, RZ, RZ, R2 ;  /* 0x000000ffff1da224 */ /* 0x000fe200078e0002 */
[----:B------:R-:W4:Y:S04]  /*2f010*/  LDL R0, [R1+0x51c] ;  /* 0x00051c0001007983 */ /* 0x000f280000100800 */
[----:B------:R0:W4:Y:S04]  /*2f020*/  @!P2 LDG.E.U16 R27, desc[UR16][R28.64] ;  /* 0x000000101c1ba981 */ /* 0x000128000c1e1500 */
[----:B------:R-:W4:Y:S01]  /*2f030*/  LDL R2, [R1+0x518] ;  /* 0x0005180001027983 */ /* 0x000f220000100800 */
[----:B0-----:R-:W-:-:S06]  /*2f040*/  PRMT R28, RZ, 0x7610, R28 ;  /* 0x00007610ff1c7816 */ /* 0x001fcc000000001c */
[----:B------:R0:W4:Y:S04]  /*2f050*/  @!P2 LDG.E.U16 R28, desc[UR16][R30.64] ;  /* 0x000000101e1ca981 */ /* 0x000128000c1e1500 */
[----:B------:R-:W0:Y:S04]  /*2f060*/  LDL R30, [R1+0x4f8] ;  /* 0x0004f800011e7983 */ /* 0x000e280000100800 */
[----:B------:R-:W0:Y:S01]  /*2f070*/  LDL R31, [R1+0x4fc] ;  /* 0x0004fc00011f7983 */ /* 0x000e220000100800 */
[----:B------:R-:W-:-:S03]  /*2f080*/  PRMT R29, RZ, 0x7610, R29 ;  /* 0x00007610ff1d7816 */ /* 0x000fc6000000001d */
[----:B------:R3:W-:Y:S04]  /*2f090*/  STS.U16 [R3+UR5+0x49c00], R33 ;  /* 0x049c002103007988 */ /* 0x0007e80008000405 */
[----:B------:R2:W-:Y:S01]  /*2f0a0*/  STS.U16 [R3+UR5+0x4a000], R32 ;  /* 0x04a0002003007988 */ /* 0x0005e20008000405 */
[----:B---3--:R-:W-:-:S03]  /*2f0b0*/  @!P2 IMAD.MOV.U32 R33, RZ, RZ, R123 ;  /* 0x000000ffff21a224 */ /* 0x008fc600078e007b */
[----:B------:R1:W-:Y:S01]  /*2f0c0*/  STS.U16 [R3+UR5+0x4a800], R34 ;  /* 0x04a8002203007988 */ /* 0x0003e20008000405 */
[----:B--2---:R-:W-:-:S03]  /*2f0d0*/  @!P2 IMAD.MOV.U32 R32, RZ, RZ, R120 ;  /* 0x000000ffff20a224 */ /* 0x004fc600078e0078 */
[----:B------:R-:W2:Y:S04]  /*2f0e0*/  LDL R123, [R1+0x548] ;  /* 0x00054800017b7983 */ /* 0x000ea80000100800 */
[----:B------:R-:W3:Y:S01]  /*2f0f0*/  LDL R120, [R1+0x54c] ;  /* 0x00054c0001787983 */ /* 0x000ee20000100800 */
[----:B-1----:R-:W-:-:S03]  /*2f100*/  @!P2 IMAD.MOV.U32 R34, RZ, RZ, R125 ;  /* 0x000000ffff22a224 */ /* 0x002fc600078e007d */
[----:B------:R-:W2:Y:S04]  /*2f110*/  LDL R125, [R1+0x56c] ;  /* 0x00056c00017d7983 */ /* 0x000ea80000100800 */
[----:B------:R1:W-:Y:S04]  /*2f120*/  STS.U16 [R3+UR5+0x4b400], R39 ;  /* 0x04b4002703007988 */ /* 0x0003e80008000405 */
[----:B-1----:R-:W2:Y:S01]  /*2f130*/  LDL R39, [R1+0x568] ;  /* 0x0005680001277983 */ /* 0x002ea20000100800 */
[----:B0-----:R-:W-:-:S04]  /*2f140*/  @!P2 LOP3.LUT R31, R31, R30, RZ, 0x3c, !PT ;  /* 0x0000001e1f1fa212 */ /* 0x001fc800078e3cff */
[----:B------:R-:W-:-:S04]  /*2f150*/  @!P2 LOP3.LUT R30, R31, R30, RZ, 0x3c, !PT ;  /* 0x0000001e1f1ea212 */ /* 0x000fc800078e3cff */
[----:B------:R-:W-:-:S05]  /*2f160*/  @!P2 LOP3.LUT R31, R31, R30, RZ, 0x3c, !PT ;  /* 0x0000001e1f1fa212 */ /* 0x000fca00078e3cff */
[----:B------:R0:W3:Y:S02]  /*2f170*/  @!P2 LDG.E.U16 R29, desc[UR16][R30.64] ;  /* 0x000000101e1da981 */ /* 0x0000e4000c1e1500 */
[----:B0-----:R-:W-:Y:S02]  /*2f180*/  PRMT R30, RZ, 0x7610, R30 ;  /* 0x00007610ff1e7816 */ /* 0x001fe4000000001e */
[----:B------:R-:W-:-:S04]  /*2f190*/  PRMT R31, RZ, 0x7610, R31 ;  /* 0x00007610ff1f7816 */ /* 0x000fc8000000001f */
[----:B------:R4:W3:Y:S02]  /*2f1a0*/  @!P2 LDG.E.U16 R30, desc[UR16][R32.64] ;  /* 0x00000010201ea981 */ /* 0x0008e4000c1e1500 */
[----:B----4-:R-:W-:Y:S02]  /*2f1b0*/  @!P2 IMAD.MOV.U32 R32, RZ, RZ, R0 ;  /* 0x000000ffff20a224 */ /* 0x010fe400078e0000 */
        /* <DEDUP_REMOVED lines=11> */
[----:B--2---:R-:W-:-:S03]  /*2f270*/  @!P2 IMAD.MOV.U32 R37, RZ, RZ, R123 ;  /* 0x000000ffff25a224 */ /* 0x004fc600078e007b */
[----:B------:R1:W-:Y:S01]  /*2f280*/  STS.U16 [R3+UR5+0x4b800], R38 ;  /* 0x04b8002603007988 */ /* 0x0003e20008000405 */
[----:B---3--:R-:W-:-:S03]  /*2f290*/  @!P2 IMAD.MOV.U32 R36, RZ, RZ, R120 ;  /* 0x000000ffff24a224 */ /* 0x008fc600078e0078 */
[----:B------:R-:W2:Y:S04]  /*2f2a0*/  LDL R123, [R1+0x588] ;  /* 0x00058800017b7983 */ /* 0x000ea80000100800 */
[----:B------:R-:W3:Y:S01]  /*2f2b0*/  LDL R120, [R1+0x58c] ;  /* 0x00058c0001787983 */ /* 0x000ee20000100800 */
[----:B-1----:R-:W-:Y:S01]  /*2f2c0*/  @!P2 IMAD.MOV.U32 R38, RZ, RZ, R125 ;  /* 0x000000ffff26a224 */ /* 0x002fe200078e007d */
[----:B------:R-:W-:Y:S02]  /*2f2d0*/  LOP3.LUT R125, R3, 0x20, RZ, 0x3c, !PT ;  /* 0x00000020037d7812 */ /* 0x000fe400078e3cff */
[----:B------:R-:W-:Y:S04]  /*2f2e0*/  STS.U16 [R3+UR5+0x4bc00], R41 ;  /* 0x04bc002903007988 */ /* 0x000fe80008000405 */
[----:B------:R-:W-:Y:S04]  /*2f2f0*/  STS.U16 [R125+UR5+0x48100], R40 ;  /* 0x048100287d007988 */ /* 0x000fe80008000405 */
[----:B------:R1:W-:Y:S04]  /*2f300*/  STS.U16 [R125+UR5+0x48500], R43 ;  /* 0x0485002b7d007988 */ /* 0x0003e80008000405 */
[----:B------:R1:W-:Y:S04]  /*2f310*/  STS.U16 [R125+UR5+0x48900], R42 ;  /* 0x0489002a7d007988 */ /* 0x0003e80008000405 */
[----:B-1----:R-:W2:Y:S04]  /*2f320*/  LDL R43, [R1+0x5ac] ;  /* 0x0005ac00012b7983 */ /* 0x002ea80000100800 */
[----:B------:R-:W2:Y:S01]  /*2f330*/  LDL R42, [R1+0x5a8] ;  /* 0x0005a800012a7983 */ /* 0x000ea20000100800 */
[----:B0-----:R-:W-:-:S04]  /*2f340*/  @!P2 LOP3.LUT R35, R35, R34, RZ, 0x3c, !PT ;  /* 0x000000222323a212 */ /* 0x001fc800078e3cff */
[----:B------:R-:W-:-:S04]  /*2f350*/  @!P2 LOP3.LUT R34, R35, R34, RZ, 0x3c, !PT ;  /* 0x000000222322a212 */ /* 0x000fc800078e3cff */
[----:B------:R-:W-:-:S05]  /*2f360*/  @!P2 LOP3.LUT R35, R35, R34, RZ, 0x3c, !PT ;  /* 0x000000222323a212 */ /* 0x000fca00078e3cff */
[----:B------:R0:W2:Y:S02]  /*2f370*/  @!P2 LDG.E.U16 R33, desc[UR16][R34.64] ;  /* 0x000000102221a981 */ /* 0x0000a4000c1e1500 */
[----:B0-----:R-:W-:Y:S02]  /*2f380*/  PRMT R34, RZ, 0x7610, R34 ;  /* 0x00007610ff227816 */ /* 0x001fe40000000022 */
[----:B------:R-:W-:-:S04]  /*2f390*/  PRMT R35, RZ, 0x7610, R35 ;  /* 0x00007610ff237816 */ /* 0x000fc80000000023 */
[----:B------:R4:W2:Y:S02]  /*2f3a0*/  @!P2 LDG.E.U16 R34, desc[UR16][R36.64] ;  /* 0x000000102422a981 */ /* 0x0008a4000c1e1500 */
        /* <DEDUP_REMOVED lines=9> */
[----:B------:R-:W-:Y:S01]  /*2f440*/  PRMT R37, RZ, 0x7610, R37 ;  /* 0x00007610ff257816 */ /* 0x000fe20000000025 */
[----:B---3--:R-:W-:-:S02]  /*2f450*/  @!P2 IMAD.MOV.U32 R40, RZ, RZ, R120 ;  /* 0x000000ffff28a224 */ /* 0x008fc400078e0078 */
[----:B--2---:R-:W-:Y:S01]  /*2f460*/  @!P2 IMAD.MOV.U32 R41, RZ, RZ, R123 ;  /* 0x000000ffff29a224 */ /* 0x004fe200078e007b */
[-C--:B------:R-:W-:Y:S01]  /*2f470*/  @!P2 LOP3.LUT R43, R43, R42.reuse, RZ, 0x3c, !PT ;  /* 0x0000002a2b2ba212 */ /* 0x080fe200078e3cff */
[----:B------:R-:W2:Y:S03]  /*2f480*/  LDL R123, [R1+0x5c8] ;  /* 0x0005c800017b7983 */ /* 0x000ea60000100800 */
[C---:B------:R-:W-:Y:S01]  /*2f490*/  @!P2 LOP3.LUT R42, R43.reuse, R42, RZ, 0x3c, !PT ;  /* 0x0000002a2b2aa212 */ /* 0x040fe200078e3cff */
[----:B------:R-:W3:Y:S03]  /*2f4a0*/  LDL R120, [R1+0x5cc] ;  /* 0x0005cc0001787983 */ /* 0x000ee60000100800 */
[----:B------:R-:W-:Y:S01]  /*2f4b0*/  @!P2 LOP3.LUT R43, R43, R42, RZ, 0x3c, !PT ;  /* 0x0000002a2b2ba212 */ /* 0x000fe200078e3cff */
        /* <DEDUP_REMOVED lines=86> */
[----:B------:R1:W-:Y:S03]  /*2fa20*/  STS.U16 [R125+UR5+0x4bd00], R57 ;  /* 0x04bd00397d007988 */ /* 0x0003e60008000405 */
[C---:B------:R-:W-:Y:S01]  /*2fa30*/  @!P2 LOP3.LUT R54, R55.reuse, R54, RZ, 0x3c, !PT ;  /* 0x000000363736a212 */ /* 0x040fe200078e3cff */
[----:B------:R-:W2:Y:S03]  /*2fa40*/  LDL R123, [R1+0x688] ;  /* 0x00068800017b7983 */ /* 0x000ea60000100800 */
[----:B------:R-:W-:Y:S01]  /*2fa50*/  @!P2 LOP3.LUT R55, R55, R54, RZ, 0x3c, !PT ;  /* 0x000000363737a212 */ /* 0x000fe200078e3cff */
[----:B------:R-:W3:Y:S01]  /*2fa60*/  LDL R120, [R1+0x68c] ;  /* 0x00068c0001787983 */ /* 0x000ee20000100800 */
[----:B-1----:R-:W-:-:S05]  /*2fa70*/  LOP3.LUT R125, R3, 0x40, RZ, 0x3c, !PT ;  /* 0x00000040037d7812 */ /* 0x002fca00078e3cff */
        /* <DEDUP_REMOVED lines=58> */
[----:B------:R-:W-:Y:S02]  /*2fe20*/  @!P2 LOP3.LUT R63, R63, R62, RZ, 0x3c, !PT ;  /* 0x0000003e3f3fa212 */ /* 0x000fe400078e3cff */
        /* <DEDUP_REMOVED lines=10> */
[----:B------:R0:W2:Y:S04]  /*2fed0*/  @!P2 LDG.E.U16 R59, desc[UR16][R60.64] ;  /* 0x000000103c3ba981 */ /* 0x0000a8000c1e1500 */
[----:B------:R-:W2:Y:S01]  /*2fee0*/  LDL R2, [R1+0x718] ;  /* 0x0007180001027983 */ /* 0x000ea20000100800 */
[----:B0-----:R-:W-:-:S06]  /*2fef0*/  PRMT R60, RZ, 0x7610, R60 ;  /* 0x00007610ff3c7816 */ /* 0x001fcc000000003c */
[----:B------:R0:W2:Y:S04]  /*2ff00*/  @!P2 LDG.E.U16 R60, desc[UR16][R62.64] ;  /* 0x000000103e3ca981 */ /* 0x0000a8000c1e1500 */
[----:B------:R-:W0:Y:S04]  /*2ff10*/  LDL R62, [R1+0x6f8] ;  /* 0x0006f800013e7983 */ /* 0x000e280000100800 */
[----:B------:R-:W0:Y:S01]  /*2ff20*/  LDL R63, [R1+0x6fc] ;  /* 0x0006fc00013f7983 */ /* 0x000e220000100800 */
[----:B------:R-:W-:-:S03]  /*2ff30*/  PRMT R61, RZ, 0x7610, R61 ;  /* 0x00007610ff3d7816 */ /* 0x000fc6000000003d */
[----:B------:R-:W-:Y:S04]  /*2ff40*/  STS.U16 [R125+UR5+0x49e00], R85 ;  /* 0x049e00557d007988 */ /* 0x000fe80008000405 */
[----:B------:R1:W-:Y:S04]  /*2ff50*/  STS.U16 [R125+UR5+0x4a200], R65 ;  /* 0x04a200417d007988 */ /* 0x0003e80008000405 */
[----:B------:R3:W-:Y:S01]  /*2ff60*/  STS.U16 [R125+UR5+0x4a600], R67 ;  /* 0x04a600437d007988 */ /* 0x0007e20008000405 */
[----:B-1----:R-:W-:Y:S02]  /*2ff70*/  PRMT R65, RZ, 0x7610, R65 ;  /* 0x00007610ff417816 */ /* 0x002fe40000000041 */
[----:B---3--:R-:W-:-:S02]  /*2ff80*/  PRMT R67, RZ, 0x7610, R67 ;  /* 0x00007610ff437816 */ /* 0x008fc40000000043 */
[----:B0-----:R-:W-:-:S04]  /*2ff90*/  @!P2 LOP3.LUT R63, R63, R62, RZ, 0x3c, !PT ;  /* 0x0000003e3f3fa212 */ /* 0x001fc800078e3cff */
[----:B------:R-:W-:-:S04]  /*2ffa0*/  @!P2 LOP3.LUT R62, R63, R62, RZ, 0x3c, !PT ;  /* 0x0000003e3f3ea212 */ /* 0x000fc800078e3cff */
[----:B------:R-:W-:-:S05]  /*2ffb0*/  @!P2 LOP3.LUT R63, R63, R62, RZ, 0x3c, !PT ;  /* 0x0000003e3f3fa212 */ /* 0x000fca00078e3cff */
[----:B------:R0:W3:Y:S02]  /*2ffc0*/  @!P2 LDG.E.U16 R61, desc[UR16][R62.64] ;  /* 0x000000103e3da981 */ /* 0x0000e4000c1e1500 */
[----:B0-----:R-:W-:Y:S02]  /*2ffd0*/  @!P2 IMAD.MOV.U32 R62, RZ, RZ, R120 ;  /* 0x000000ffff3ea224 */ /* 0x001fe400078e0078 */
[----:B--2---:R-:W-:Y:S01]  /*2ffe0*/  @!P2 IMAD.MOV.U32 R63, RZ, RZ, R123 ;  /* 0x000000ffff3fa224 */ /* 0x004fe200078e007b */
[----:B------:R0:W-:Y:S04]  /*2fff0*/  STS.U16 [R125+UR5+0x4aa00], R69 ;  /* 0x04aa00457d007988 */ /* 0x0001e80008000405 */
[----:B------:R4:W2:Y:S04]  /*30000*/  @!P2 LDG.E.U16 R65, desc[UR16][R62.64] ;  /* 0x000000103e41a981 */ /* 0x0008a8000c1e1500 */
[----:B------:R-:W2:Y:S04]  /*30010*/  LDL R123, [R1+0x748] ;  /* 0x00074800017b7983 */ /* 0x000ea80000100800 */
[----:B------:R-:W2:Y:S01]  /*30020*/  LDL R120, [R1+0x74c] ;  /* 0x00074c0001787983 */ /* 0x000ea20000100800 */
[----:B----4-:R-:W-:-:S02]  /*30030*/  @!P2 IMAD.MOV.U32 R62, RZ, RZ, R0 ;  /* 0x000000ffff3ea224 */ /* 0x010fc400078e0000 */
[----:B------:R-:W-:Y:S01]  /*30040*/  @!P2 IMAD.MOV.U32 R63, RZ, RZ, R2 ;  /* 0x000000ffff3fa224 */ /* 0x000fe200078e0002 */
[----:B0-----:R-:W-:Y:S01]  /*30050*/  PRMT R69, RZ, 0x7610, R69 ;  /* 0x00007610ff457816 */ /* 0x001fe20000000045 */
[----:B------:R-:W4:Y:S04]  /*30060*/  LDL R2, [R1+0x758] ;  /* 0x0007580001027983 */ /* 0x000f280000100800 */
        /* <DEDUP_REMOVED lines=9> */
[----:B------:R-:W0:Y:S04]  /*30100*/  LDL R63, [R1+0x73c] ;  /* 0x00073c00013f7983 */ /* 0x000e280000100800 */
[----:B------:R1:W-:Y:S04]  /*30110*/  STS.U16 [R125+UR5+0x4ae00], R71 ;  /* 0x04ae00477d007988 */ /* 0x0003e80008000405 */
[----:B------:R3:W-:Y:S01]  /*30120*/  STS.U16 [R125+UR5+0x4b200], R72 ;  /* 0x04b200487d007988 */ /* 0x0007e20008000405 */
[----:B-1----:R-:W-:-:S02]  /*30130*/  PRMT R71, RZ, 0x7610, R71 ;  /* 0x00007610ff477816 */ /* 0x002fc40000000047 */
[----:B---3--:R-:W-:Y:S01]  /*30140*/  PRMT R72, RZ, 0x7610, R72 ;  /* 0x00007610ff487816 */ /* 0x008fe20000000048 */
[----:B------:R1:W-:Y:S02]  /*30150*/  STS.U16 [R125+UR5+0x4b600], R73 ;  /* 0x04b600497d007988 */ /* 0x0003e40008000405 */
[----:B-1----:R-:W-:Y:S02]  /*30160*/  PRMT R73, RZ, 0x7610, R73 ;  /* 0x00007610ff497816 */ /* 0x002fe40000000049 */
[----:B0-----:R-:W-:-:S04]  /*30170*/  @!P2 LOP3.LUT R63, R63, R62, RZ, 0x3c, !PT ;  /* 0x0000003e3f3fa212 */ /* 0x001fc800078e3cff */
[----:B------:R-:W-:-:S04]  /*30180*/  @!P2 LOP3.LUT R62, R63, R62, RZ, 0x3c, !PT ;  /* 0x0000003e3f3ea212 */ /* 0x000fc800078e3cff */
[----:B------:R-:W-:-:S05]  /*30190*/  @!P2 LOP3.LUT R63, R63, R62, RZ, 0x3c, !PT ;  /* 0x0000003e3f3fa212 */ /* 0x000fca00078e3cff */
[----:B------:R2:W3:Y:S02]  /*301a0*/  @!P2 LDG.E.U16 R71, desc[UR16][R62.64] ;  /* 0x000000103e47a981 */ /* 0x0004e4000c1e1500 */
[----:B--2---:R-:W-:Y:S02]  /*301b0*/  @!P2 IMAD.MOV.U32 R62, RZ, RZ, R120 ;  /* 0x000000ffff3ea224 */ /* 0x004fe400078e0078 */
[----:B------:R-:W-:Y:S01]  /*301c0*/  @!P2 IMAD.MOV.U32 R63, RZ, RZ, R123 ;  /* 0x000000ffff3fa224 */ /* 0x000fe200078e007b */
[----:B------:R0:W-:Y:S04]  /*301d0*/  STS.U16 [R125+UR5+0x4ba00], R74 ;  /* 0x04ba004a7d007988 */ /* 0x0001e80008000405 */
[----:B------:R1:W2:Y:S04]  /*301e0*/  @!P2 LDG.E.U16 R72, desc[UR16][R62.64] ;  /* 0x000000103e48a981 */ /* 0x0002a8000c1e1500 */
[----:B------:R-:W2:Y:S04]  /*301f0*/  LDL R123, [R1+0x788] ;  /* 0x00078800017b7983 */ /* 0x000ea80000100800 */
[----:B------:R-:W2:Y:S01]  /*30200*/  LDL R120, [R1+0x78c] ;  /* 0x00078c0001787983 */ /* 0x000ea20000100800 */
[----:B-1----:R-:W-:-:S02]  /*30210*/  @!P2 IMAD.MOV.U32 R62, RZ, RZ, R0 ;  /* 0x000000ffff3ea224 */ /* 0x002fc400078e0000 */
[----:B----4-:R-:W-:Y:S01]  /*30220*/  @!P2 IMAD.MOV.U32 R63, RZ, RZ, R2 ;  /* 0x000000ffff3fa224 */ /* 0x010fe200078e0002 */
        /* <DEDUP_REMOVED lines=12> */
[----:B------:R1:W-:Y:S02]  /*302f0*/  STS.U16 [R125+UR5+0x4be00], R75 ;  /* 0x04be004b7d007988 */ /* 0x0003e40008000405 */
[----:B-1----:R-:W-:-:S02]  /*30300*/  LOP3.LUT R125, R3, 0x60, RZ, 0x3c, !PT ;  /* 0x00000060037d7812 */ /* 0x002fc400078e3cff */
[----:B------:R-:W-:-:S03]  /*30310*/  PRMT R75, RZ, 0x7610, R75 ;  /* 0x00007610ff4b7816 */ /* 0x000fc6000000004b */
[----:B------:R1:W-:Y:S04]  /*30320*/  STS.U16 [R125+UR5+0x48300], R76 ;  /* 0x0483004c7d007988 */ /* 0x0003e80008000405 */
[----:B------:R3:W-:Y:S01]  /*30330*/  STS.U16 [R125+UR5+0x48700], R77 ;  /* 0x0487004d7d007988 */ /* 0x0007e20008000405 */
[----:B-1----:R-:W-:Y:S02]  /*30340*/  PRMT R76, RZ, 0x7610, R76 ;  /* 0x00007610ff4c7816 */ /* 0x002fe4000000004c */
[----:B---3--:R-:W-:Y:S02]  /*30350*/  PRMT R77, RZ, 0x7610, R77 ;  /* 0x00007610ff4d7816 */ /* 0x008fe4000000004d */
        /* <DEDUP_REMOVED lines=13> */
[----:B------:R0:W-:Y:S04]  /*30430*/  STS.U16 [R125+UR5+0x48f00], R83 ;  /* 0x048f00537d007988 */ /* 0x0001e80008000405 */
[----:B------:R1:W4:Y:S04]  /*30440*/  @!P2 LDG.E.U16 R77, desc[UR16][R62.64] ;  /* 0x000000103e4da981 */ /* 0x000328000c1e1500 */
[----:B------:R-:W2:Y:S04]  /*30450*/  LDL R2, [R1+0x398] ;  /* 0x0003980001027983 */ /* 0x000ea80000100800 */
[----:B------:R-:W2:Y:S04]  /*30460*/  LDL R0, [R1+0x39c] ;  /* 0x00039c0001007983 */ /* 0x000ea80000100800 */
[----:B------:R-:W1:Y:S04]  /*30470*/  LDL R62, [R1+0x7a8] ;  /* 0x0007a800013e7983 */ /* 0x000e680000100800 */
[----:B------:R-:W1:Y:S02]  /*30480*/  LDL R63, [R1+0x7ac] ;  /* 0x0007ac00013f7983 */ /* 0x000e640000100800 */
[----:B-1----:R-:W-:-:S04]  /*30490*/  @!P2 LOP3.LUT R63, R63, R62, RZ, 0x3c, !PT ;  /* 0x0000003e3f3fa212 */ /* 0x002fc800078e3cff */
[----:B------:R-:W-:-:S04]  /*304a0*/  @!P2 LOP3.LUT R62, R63, R62, RZ, 0x3c, !PT ;  /* 0x0000003e3f3ea212 */ /* 0x000fc800078e3cff */
[----:B------:R-:W-:-:S05]  /*304b0*/  @!P2 LOP3.LUT R63, R63, R62, RZ, 0x3c, !PT ;  /* 0x0000003e3f3fa212 */ /* 0x000fca00078e3cff */
[----:B------:R1:W2:Y:S04]  /*304c0*/  @!P2 LDG.E.U16 R84, desc[UR16][R62.64] ;  /* 0x000000103e54a981 */ /* 0x0002a8000c1e1500 */
[----:B------:R-:W1:Y:S04]  /*304d0*/  LDL R62, [R1+0x7b8] ;  /* 0x0007b800013e7983 */ /* 0x000e680000100800 */
[----:B------:R-:W1:Y:S01]  /*304e0*/  LDL R63, [R1+0x7bc] ;  /* 0x0007bc00013f7983 */ /* 0x000e620000100800 */
[----:B0-----:R-:W-:Y:S02]  /*304f0*/  PRMT R83, RZ, 0x7610, R83 ;  /* 0x00007610ff537816 */ /* 0x001fe40000000053 */
[----:B-1----:R-:W-:-:S04]  /*30500*/  @!P2 LOP3.LUT R63, R63, R62, RZ, 0x3c, !PT ;  /* 0x0000003e3f3fa212 */ /* 0x002fc800078e3cff */
        /* <DEDUP_REMOVED lines=24> */
[----:B------:R0:W-:Y:S04]  /*30690*/  STS.U16 [R125+UR5+0x4a300], R78 ;  /* 0x04a3004e7d007988 */ /* 0x0001e80008000405 */
[----:B------:R1:W2:Y:S04]  /*306a0*/  @!P2 LDG.E.U16 R80, desc[UR16][R62.64] ;  /* 0x000000103e50a981 */ /* 0x0002a8000c1e1500 */
        /* <DEDUP_REMOVED lines=16> */
[----:B------:R-:W0:Y:S01]  /*307b0*/  LDL R63, [R1+0x3e4] ;  /* 0x0003e400013f7983 */ /* 0x000e220000100800 */
        /* <DEDUP_REMOVED lines=30> */
[----:B0-----:R-:W-:-:S03]  /*309a0*/  PRMT R107, RZ, 0x7610, R107 ;  /* 0x00007610ff6b7816 */ /* 0x001fc6000000006b */
[----:B------:R0:W-:Y:S04]  /*309b0*/  STS.U16 [R125+UR5+0x4b700], R4 ;  /* 0x04b700047d007988 */ /* 0x0001e80008000405 */
[----:B0-----:R-:W2:Y:S01]  /*309c0*/  LDL.LU R4, [R1+0xf60] ;  /* 0x000f600001047983 */ /* 0x001ea20000300800 */
[----:B-1----:R-:W-:-:S04]  /*309d0*/  @!P2 LOP3.LUT R63, R63, R62, RZ, 0x3c, !PT ;  /* 0x0000003e3f3fa212 */ /* 0x002fc800078e3cff */
[----:B------:R-:W-:-:S04]  /*309e0*/  @!P2 LOP3.LUT R62, R63, R62, RZ, 0x3c, !PT ;  /* 0x0000003e3f3ea212 */ /* 0x000fc800078e3cff */
[----:B------:R-:W-:-:S05]  /*309f0*/  @!P2 LOP3.LUT R63, R63, R62, RZ, 0x3c, !PT ;  /* 0x0000003e3f3fa212 */ /* 0x000fca00078e3cff */
[----:B------:R0:W3:Y:S04]  /*30a00*/  @!P2 LDG.E.U16 R107, desc[UR16][R62.64] ;  /* 0x000000103e6ba981 */ /* 0x0000e8000c1e1500 */
[----:B------:R-:W0:Y:S04]  /*30a10*/  LDL R62, [R1+0x448] ;  /* 0x00044800013e7983 */ /* 0x000e280000100800 */
[----:B------:R-:W0:Y:S04]  /*30a20*/  LDL R63, [R1+0x44c] ;  /* 0x00044c00013f7983 */ /* 0x000e280000100800 */
[----:B------:R1:W-:Y:S04]  /*30a30*/  STS.U16 [R125+UR5+0x4bb00], R109 ;  /* 0x04bb006d7d007988 */ /* 0x0003e80008000405 */
[----:B------:R2:W-:Y:S01]  /*30a40*/  STS.U16 [R125+UR5+0x4bf00], R111 ;  /* 0x04bf006f7d007988 */ /* 0x0005e20008000405 */
[----:B-1----:R-:W-:-:S02]  /*30a50*/  PRMT R109, RZ, 0x7610, R109 ;  /* 0x00007610ff6d7816 */ /* 0x002fc4000000006d */
[----:B--2---:R-:W-:Y:S01]  /*30a60*/  PRMT R111, RZ, 0x7610, R111 ;  /* 0x00007610ff6f7816 */ /* 0x004fe2000000006f */
[----:B------:R1:W-:Y:S02]  /*30a70*/  STS.U16 [R4+UR5+0x20000], R113 ;  /* 0x0200007104007988 */ /* 0x0003e40008000405 */
[----:B-1----:R-:W-:Y:S02]  /*30a80*/  PRMT R113, RZ, 0x7610, R113 ;  /* 0x00007610ff717816 */ /* 0x002fe40000000071 */
[----:B0-----:R-:W-:-:S04]  /*30a90*/  @!P2 LOP3.LUT R63, R63, R62, RZ, 0x3c, !PT ;  /* 0x0000003e3f3fa212 */ /* 0x001fc800078e3cff */
[----:B------:R-:W-:-:S04]  /*30aa0*/  @!P2 LOP3.LUT R62, R63, R62, RZ, 0x3c, !PT ;  /* 0x0000003e3f3ea212 */ /* 0x000fc800078e3cff */
[----:B------:R-:W-:-:S05]  /*30ab0*/  @!P2 LOP3.LUT R63, R63, R62, RZ, 0x3c, !PT ;  /* 0x0000003e3f3fa212 */ /* 0x000fca00078e3cff */
[----:B------:R0:W2:Y:S02]  /*30ac0*/  @!P2 LDG.E.U16 R109, desc[UR16][R62.64] ;  /* 0x000000103e6da981 */ /* 0x0000a4000c1e1500 */
[----:B0-----:R-:W-:Y:S02]  /*30ad0*/  @!P2 IMAD.MOV.U32 R62, RZ, RZ, R120 ;  /* 0x000000ffff3ea224 */ /* 0x001fe400078e0078 */
[----:B------:R-:W-:Y:S01]  /*30ae0*/  @!P2 IMAD.MOV.U32 R63, RZ, RZ, R123 ;  /* 0x000000ffff3fa224 */ /* 0x000fe200078e007b */
[----:B------:R-:W2:Y:S04]  /*30af0*/  LDL.LU R120, [R1+0x20] ;  /* 0x0000200001787983 */ /* 0x000ea80000300800 */
[----:B------:R0:W2:Y:S04]  /*30b00*/  @!P2 LDG.E.U16 R111, desc[UR16][R62.64] ;  /* 0x000000103e6fa981 */ /* 0x0000a8000c1e1500 */
[----:B------:R-:W2:Y:S04]  /*30b10*/  LDL.LU R123, [R1+0x1c] ;  /* 0x00001c00017b7983 */ /* 0x000ea80000300800 */
[----:B------:R-:W2:Y:S01]  /*30b20*/  LDL.LU R125, [R1+0x18] ;  /* 0x00001800017d7983 */ /* 0x000ea20000300800 */
[----:B0-----:R-:W-:-:S02]  /*30b30*/  @!P2 IMAD.MOV.U32 R62, RZ, RZ, R0 ;  /* 0x000000ffff3ea224 */ /* 0x001fc400078e0000 */
[----:B------:R-:W-:Y:S01]  /*30b40*/  @!P2 IMAD.MOV.U32 R63, RZ, RZ, R2 ;  /* 0x000000ffff3fa224 */ /* 0x000fe200078e0002 */
[----:B------:R-:W2:Y:S04]  /*30b50*/  LDL.LU R0, [R1+0x14] ;  /* 0x0000140001007983 */ /* 0x000ea80000300800 */
[----:B------:R-:W2:Y:S04]  /*30b60*/  LDL.LU R2, [R1+0x10] ;  /* 0x0000100001027983 */ /* 0x000ea80000300800 */
[----:B------:R0:W2:Y:S04]  /*30b70*/  @!P2 LDG.E.U16 R113, desc[UR16][R62.64] ;  /* 0x000000103e71a981 */ /* 0x0000a8000c1e1500 */
[----:B------:R-:W0:Y:S04]  /*30b80*/  LDL R62, [R1+0x490] ;  /* 0x00049000013e7983 */ /* 0x000e280000100800 */
[----:B------:R-:W0:Y:S04]  /*30b90*/  LDL R63, [R1+0x494] ;  /* 0x00049400013f7983 */ /* 0x000e280000100800 */
[----:B------:R1:W-:Y:S02]  /*30ba0*/  STS.U16 [R4+UR5+0x20400], R115 ;  /* 0x0204007304007988 */ /* 0x0003e40008000405 */
[----:B-1----:R-:W-:-:S02]  /*30bb0*/  PRMT R115, RZ, 0x7610, R115 ;  /* 0x00007610ff737816 */ /* 0x002fc40000000073 */
[----:B0-----:R-:W-:-:S04]  /*30bc0*/  @!P2 LOP3.LUT R63, R63, R62, RZ, 0x3c, !PT ;  /* 0x0000003e3f3fa212 */ /* 0x001fc800078e3cff */
[----:B------:R-:W-:-:S04]  /*30bd0*/  @!P2 LOP3.LUT R62, R63, R62, RZ, 0x3c, !PT ;  /* 0x0000003e3f3ea212 */ /* 0x000fc800078e3cff */
[----:B------:R-:W-:-:S05]  /*30be0*/  @!P2 LOP3.LUT R63, R63, R62, RZ, 0x3c, !PT ;  /* 0x0000003e3f3fa212 */ /* 0x000fca00078e3cff */
        /* <DEDUP_REMOVED lines=32> */
[----:B------:R0:W3:Y:S04]  /*30df0*/  @!P2 LDG.E.U16 R122, desc[UR16][R62.64] ;  /* 0x000000103e7aa981 */ /* 0x0000e8000c1e1500 */
[----:B------:R-:W0:Y:S04]  /*30e00*/  LDL R62, [R1+0x90] ;  /* 0x00009000013e7983 */ /* 0x000e280000100800 */
[----:B------:R-:W0:Y:S04]  /*30e10*/  LDL R63, [R1+0x94] ;  /* 0x00009400013f7983 */ /* 0x000e280000100800 */
[----:B------:R1:W-:Y:S02]  /*30e20*/  STS.U16 [R4+UR5+0x21800], R124 ;  /* 0x0218007c04007988 */ /* 0x0003e40008000405 */
[----:B-1----:R-:W-:-:S02]  /*30e30*/  PRMT R124, RZ, 0x7610, R124 ;  /* 0x00007610ff7c7816 */ /* 0x002fc4000000007c */
[----:B--2---:R1:W-:Y:S04]  /*30e40*/  STS.U16 [R4+UR5+0x21c00], R120 ;  /* 0x021c007804007988 */ /* 0x0043e80008000405 */
[----:B------:R2:W-:Y:S04]  /*30e50*/  STS.U16 [R4+UR5+0x22000], R123 ;  /* 0x0220007b04007988 */ /* 0x0005e80008000405 */
[----:B------:R0:W-:Y:S04]  /*30e60*/  STS.U16 [R4+UR5+0x22400], R125 ;  /* 0x0224007d04007988 */ /* 0x0001e80008000405 */
[----:B------:R0:W-:Y:S04]  /*30e70*/  STS.U16 [R4+UR5+0x22800], R0 ;  /* 0x0228000004007988 */ /* 0x0001e80008000405 */
[----:B------:R0:W-:Y:S02]  /*30e80*/  STS.U16 [R4+UR5+0x22c00], R2 ;  /* 0x022c000204007988 */ /* 0x0001e40008000405 */
[----:B0-----:R-:W-:-:S04]  /*30e90*/  @!P2 LOP3.LUT R63, R63, R62, RZ, 0x3c, !PT ;  /* 0x0000003e3f3fa212 */ /* 0x001fc800078e3cff */
[----:B------:R-:W-:-:S04]  /*30ea0*/  @!P2 LOP3.LUT R62, R63, R62, RZ, 0x3c, !PT ;  /* 0x0000003e3f3ea212 */ /* 0x000fc800078e3cff */
[----:B------:R-:W-:-:S05]  /*30eb0*/  @!P2 LOP3.LUT R63, R63, R62, RZ, 0x3c, !PT ;  /* 0x0000003e3f3fa212 */ /* 0x000fca00078e3cff */
[----:B------:R-:W3:Y:S04]  /*30ec0*/  @!P2 LDG.E.U16 R124, desc[UR16][R62.64] ;  /* 0x000000103e7ca981 */ /* 0x000ee8000c1e1500 */
[----:B------:R-:W3:Y:S04]  /*30ed0*/  LDL.LU R62, [R1+0xc] ;  /* 0x00000c00013e7983 */ /* 0x000ee80000300800 */
[----:B------:R-:W4:Y:S04]  /*30ee0*/  LDL.LU R63, [R1+0x8] ;  /* 0x00000800013f7983 */ /* 0x000f280000300800 */
[----:B-1----:R-:W4:Y:S04]  /*30ef0*/  LDL.LU R120, [R1+0xf5c] ;  /* 0x000f5c0001787983 */ /* 0x002f280000300800 */
[----:B--2---:R-:W2:Y:S04]  /*30f00*/  LDL.LU R123, [R1+0xf58] ;  /* 0x000f5800017b7983 */ /* 0x004ea80000300800 */
[----:B------:R-:W2:Y:S04]  /*30f10*/  LDL.LU R125, [R1+0xf54] ;  /* 0x000f5400017d7983 */ /* 0x000ea80000300800 */
[----:B------:R-:W2:Y:S04]  /*30f20*/  LDL.LU R0, [R1+0xf50] ;  /* 0x000f500001007983 */ /* 0x000ea80000300800 */
[----:B------:R-:W2:Y:S04]  /*30f30*/  LDL.LU R2, [R1+0xf4c] ;  /* 0x000f4c0001027983 */ /* 0x000ea80000300800 */
[----:B------:R0:W-:Y:S04]  /*30f40*/  STS.U16 [R4+UR5+0x33c00], R21 ;  /* 0x033c001504007988 */ /* 0x0001e80008000405 */
        /* <DEDUP_REMOVED lines=46> */
[----:B----4-:R-:W-:Y:S04]  /*31230*/  STS.U16 [R4+UR5+0x23400], R63 ;  /* 0x0234003f04007988 */ /* 0x010fe80008000405 */
[----:B------:R-:W-:Y:S04]  /*31240*/  STS.U16 [R4+UR5+0x24800], R120 ;  /* 0x0248007804007988 */ /* 0x000fe80008000405 */
[----:B--2---:R-:W-:Y:S04]  /*31250*/  STS.U16 [R4+UR5+0x24400], R123 ;  /* 0x0244007b04007988 */ /* 0x004fe80008000405 */
[----:B------:R-:W-:Y:S04]  /*31260*/  STS.U16 [R4+UR5+0x24000], R125 ;  /* 0x0240007d04007988 */ /* 0x000fe80008000405 */
[----:B------:R-:W-:Y:S04]  /*31270*/  STS.U16 [R4+UR5+0x23c00], R0 ;  /* 0x023c000004007988 */ /* 0x000fe80008000405 */
[----:B------:R0:W-:Y:S04]  /*31280*/  STS.U16 [R4+UR5+0x23800], R2 ;  /* 0x0238000204007988 */ /* 0x0001e80008000405 */
        /* <DEDUP_REMOVED lines=44> */
[----:B0-----:R-:W2:Y:S04]  /*31550*/  LDL.LU R2, [R1+0xf48] ;  /* 0x000f480001027983 */ /* 0x001ea80000300800 */
[----:B------:R-:W-:Y:S04]  /*31560*/  STS.U16 [R21+UR5+0x33100], R72 ;  /* 0x0331004815007988 */ /* 0x000fe80008000405 */
[----:B------:R-:W3:Y:S04]  /*31570*/  LDL.LU R0, [R1+0xf44] ;  /* 0x000f440001007983 */ /* 0x000ee80000300800 */
[----:B------:R-:W-:Y:S04]  /*31580*/  STS.U16 [R21+UR5+0x33500], R73 ;  /* 0x0335004915007988 */ /* 0x000fe80008000405 */
[----:B------:R-:W4:Y:S04]  /*31590*/  LDL R23, [R1+0x2c] ;  /* 0x00002c0001177983 */ /* 0x000f280000100800 */
[----:B------:R-:W4:Y:S04]  /*315a0*/  LDL R22, [R1+0x28] ;  /* 0x0000280001167983 */ /* 0x000f280000100800 */
[----:B------:R-:W-:Y:S04]  /*315b0*/  STS.U16 [R21+UR5+0x33900], R74 ;  /* 0x0339004a15007988 */ /* 0x000fe80008000405 */
[----:B------:R-:W-:Y:S04]  /*315c0*/  STS.U16 [R21+UR5+0x33d00], R75 ;  /* 0x033d004b15007988 */ /* 0x000fe80008000405 */
[----:B------:R-:W-:Y:S04]  /*315d0*/  STS.U16 [R21+UR5+0x34100], R76 ;  /* 0x0341004c15007988 */ /* 0x000fe80008000405 */
[----:B------:R-:W-:Y:S04]  /*315e0*/  STS.U16 [R21+UR5+0x34500], R77 ;  /* 0x0345004d15007988 */ /* 0x000fe80008000405 */
[----:B------:R-:W-:Y:S04]  /*315f0*/  STS.U16 [R21+UR5+0x34900], R84 ;  /* 0x0349005415007988 */ /* 0x000fe80008000405 */
        /* <DEDUP_REMOVED lines=16> */
[----:B------:R0:W-:Y:S04]  /*31700*/  STS.U16 [R21+UR5+0x37d00], R111 ;  /* 0x037d006f15007988 */ /* 0x0001e80008000405 */
[----:B------:R-:W4:Y:S04]  /*31710*/  LDL R20, [R1+0x6c] ;  /* 0x00006c0001147983 */ /* 0x000f280000100800 */
[----:B------:R-:W4:Y:S04]  /*31720*/  LDL R15, [R1+0x78] ;  /* 0x00007800010f7983 */ /* 0x000f280000100800 */
[----:B0-----:R-:W4:Y:S04]  /*31730*/  LDL R21, [R1+0x68] ;  /* 0x0000680001157983 */ /* 0x001f280000100800 */
[----:B------:R-:W4:Y:S04]  /*31740*/  LDL R14, [R1+0x7c] ;  /* 0x00007c00010e7983 */ /* 0x000f280000100800 */
[----:B------:R-:W4:Y:S04]  /*31750*/  LDL R9, [R1+0x88] ;  /* 0x0000880001097983 */ /* 0x000f280000100800 */
[----:B------:R-:W4:Y:S01]  /*31760*/  LDL R8, [R1+0x8c] ;  /* 0x00008c0001087983 */ /* 0x000f220000100800 */
[----:B------:R-:W-:-:S03]  /*31770*/  LOP3.LUT R19, R4, 0x40, RZ, 0x3c, !PT ;  /* 0x0000004004137812 */ /* 0x000fc600078e3cff */
[----:B------:R-:W4:Y:S04]  /*31780*/  LDL R17, [R1+0x98] ;  /* 0x0000980001117983 */ /* 0x000f280000100800 */
[----:B------:R-:W4:Y:S04]  /*31790*/  LDL R16, [R1+0x9c] ;  /* 0x00009c0001107983 */ /* 0x000f280000100800 */
        /* <DEDUP_REMOVED lines=8> */
[----:B------:R0:W-:Y:S04]  /*31820*/  STS.U16 [R19+UR5+0x21a00], R124 ;  /* 0x021a007c13007988 */ /* 0x0001e80008000405 */
[----:B------:R-:W4:Y:S04]  /*31830*/  LDL R18, [R1+0xac] ;  /* 0x0000ac0001127983 */ /* 0x000f280000100800 */
[----:B------:R-:W4:Y:S04]  /*31840*/  LDL R13, [R1+0xb0] ;  /* 0x0000b000010d7983 */ /* 0x000f280000100800 */
[----:B0-----:R-:W4:Y:S01]  /*31850*/  LDL R19, [R1+0xa8] ;  /* 0x0000a80001137983 */ /* 0x001f220000100800 */
[----:B------:R-:W-:-:S03]  /*31860*/  PRMT R124, RZ, 0x7610, R124 ;  /* 0x00007610ff7c7816 */ /* 0x000fc6000000007c */
[----:B------:R-:W4:Y:S01]  /*31870*/  LDL R12, [R1+0xb4] ;  /* 0x0000b400010c7983 */ /* 0x000f220000100800 */
[----:B--2---:R-:W-:-:S03]  /*31880*/  PRMT R2, RZ, 0x7610, R2 ;  /* 0x00007610ff027816 */ /* 0x004fc60000000002 */
[----:B------:R-:W2:Y:S01]  /*31890*/  LDL R27, [R1+0x1c8] ;  /* 0x0001c800011b7983 */ /* 0x000ea20000100800 */
[----:B------:R-:W-:Y:S02]  /*318a0*/  PRMT R120, RZ, 0x7610, R120 ;  /* 0x00007610ff787816 */ /* 0x000fe40000000078 */
[----:B------:R-:W-:Y:S01]  /*318b0*/  PRMT R118, RZ, 0x7610, R118 ;  /* 0x00007610ff767816 */ /* 0x000fe20000000076 */
[----:B------:R-:W2:Y:S01]  /*318c0*/  LDL R26, [R1+0x1cc] ;  /* 0x0001cc00011a7983 */ /* 0x000ea20000100800 */
[----:B---3--:R-:W-:-:S03]  /*318d0*/  PRMT R0, RZ, 0x7610, R0 ;  /* 0x00007610ff007816 */ /* 0x008fc60000000000 */
[----:B------:R-:W3:Y:S01]  /*318e0*/  LDL R29, [R1+0x1d8] ;  /* 0x0001d800011d7983 */ /* 0x000ee20000100800 */
[----:B------:R-:W-:Y:S02]  /*318f0*/  PRMT R116, RZ, 0x7610, R116 ;  /* 0x00007610ff747816 */ /* 0x000fe40000000074 */
[----:B------:R-:W-:Y:S01]  /*31900*/  PRMT R114, RZ, 0x7610, R114 ;  /* 0x00007610ff727816 */ /* 0x000fe20000000072 */
[----:B------:R-:W2:Y:S01]  /*31910*/  LDL R28, [R1+0x1dc] ;  /* 0x0001dc00011c7983 */ /* 0x000ea20000100800 */
[----:B----4-:R-:W-:Y:S01]  /*31920*/  @!P2 IMAD.MOV.U32 R6, RZ, RZ, R23 ;  /* 0x000000ffff06a224 */ /* 0x010fe200078e0017 */
[----:B------:R-:W-:Y:S02]  /*31930*/  PRMT R112, RZ, 0x7610, R112 ;  /* 0x00007610ff707816 */ /* 0x000fe40000000070 */
[----:B------:R-:W4:Y:S01]  /*31940*/  LDL R23, [R1+0x1a8] ;  /* 0x0001a80001177983 */ /* 0x000f220000100800 */
[----:B------:R-:W-:Y:S01]  /*31950*/  @!P2 IMAD.MOV.U32 R7, RZ, RZ, R22 ;  /* 0x000000ffff07a224 */ /* 0x000fe200078e0016 */
[----:B------:R-:W-:-:S02]  /*31960*/  PRMT R122, RZ, 0x7610, R122 ;  /* 0x00007610ff7a7816 */ /* 0x000fc4000000007a */
[----:B------:R-:W2:Y:S04]  /*31970*/  LDL R22, [R1+0x1ac] ;  /* 0x0001ac0001167983 */ /* 0x000ea80000100800 */
[----:B------:R0:W2:Y:S01]  /*31980*/  @!P2 LDG.E.U16 R0, desc[UR16][R6.64] ;  /* 0x000000100600a981 */ /* 0x0000a2000c1e1500 */
[----:B------:R-:W-:Y:S02]  /*31990*/  PRMT R110, RZ, 0x7610, R110 ;  /* 0x00007610ff6e7816 */ /* 0x000fe4000000006e */
[----:B------:R-:W-:Y:S01]  /*319a0*/  PRMT R108, RZ, 0x7610, R108 ;  /* 0x00007610ff6c7816 */ /* 0x000fe2000000006c */
[----:B------:R-:W2:Y:S01]  /*319b0*/  LDL R31, [R1+0x1e8] ;  /* 0x0001e800011f7983 */ /* 0x000ea20000100800 */
[----:B------:R-:W-:Y:S02]  /*319c0*/  PRMT R106, RZ, 0x7610, R106 ;  /* 0x00007610ff6a7816 */ /* 0x000fe4000000006a */
[----:B------:R-:W-:Y:S01]  /*319d0*/  PRMT R104, RZ, 0x7610, R104 ;  /* 0x00007610ff687816 */ /* 0x000fe20000000068 */
[----:B------:R-:W2:Y:S01]  /*319e0*/  LDL R30, [R1+0x1ec] ;  /* 0x0001ec00011e7983 */ /* 0x000ea20000100800 */
[----:B------:R-:W-:-:S02]  /*319f0*/  PRMT R102, RZ, 0x7610, R102 ;  /* 0x00007610ff667816 */ /* 0x000fc40000000066 */
[----:B------:R-:W-:Y:S01]  /*31a00*/  PRMT R100, RZ, 0x7610, R100 ;  /* 0x00007610ff647816 */ /* 0x000fe20000000064 */
[----:B------:R-:W2:Y:S01]  /*31a10*/  LDL R33, [R1+0x1f8] ;  /* 0x0001f80001217983 */ /* 0x000ea20000100800 */
[----:B------:R-:W-:Y:S02]  /*31a20*/  PRMT R98, RZ, 0x7610, R98 ;  /* 0x00007610ff627816 */ /* 0x000fe40000000062 */
[----:B------:R-:W-:Y:S01]  /*31a30*/  PRMT R96, RZ, 0x7610, R96 ;  /* 0x00007610ff607816 */ /* 0x000fe20000000060 */
[----:B------:R-:W2:Y:S01]  /*31a40*/  LDL R32, [R1+0x1fc] ;  /* 0x0001fc0001207983 */ /* 0x000ea20000100800 */
[----:B------:R-:W-:Y:S02]  /*31a50*/  PRMT R94, RZ, 0x7610, R94 ;  /* 0x00007610ff5e7816 */ /* 0x000fe4000000005e */
[----:B------:R-:W-:Y:S01]  /*31a60*/  PRMT R92, RZ, 0x7610, R92 ;  /* 0x00007610ff5c7816 */ /* 0x000fe2000000005c */
[----:B------:R-:W2:Y:S01]  /*31a70*/  LDL R39, [R1+0x208] ;  /* 0x0002080001277983 */ /* 0x000ea20000100800 */
[----:B0-----:R-:W-:Y:S01]  /*31a80*/  @!P2 IMAD.MOV.U32 R6, RZ, RZ, R25 ;  /* 0x000000ffff06a224 */ /* 0x001fe200078e0019 */
[----:B------:R-:W-:-:S02]  /*31a90*/  PRMT R90, RZ, 0x7610, R90 ;  /* 0x00007610ff5a7816 */ /* 0x000fc4000000005a */
[----:B------:R-:W2:Y:S01]  /*31aa0*/  LDL R25, [R1+0x1b8] ;  /* 0x0001b80001197983 */ /* 0x000ea20000100800 */
[----:B------:R-:W-:Y:S01]  /*31ab0*/  @!P2 IMAD.MOV.U32 R7, RZ, RZ, R24 ;  /* 0x000000ffff07a224 */ /* 0x000fe200078e0018 */
[----:B------:R-:W-:Y:S02]  /*31ac0*/  PRMT R88, RZ, 0x7610, R88 ;  /* 0x00007610ff587816 */ /* 0x000fe40000000058 */
[----:B------:R-:W2:Y:S04]  /*31ad0*/  LDL R24, [R1+0x1bc] ;  /* 0x0001bc0001187983 */ /* 0x000ea80000100800 */
[----:B------:R0:W2:Y:S01]  /*31ae0*/  @!P2 LDG.E.U16 R2, desc[UR16][R6.64] ;  /* 0x000000100602a981 */ /* 0x0000a2000c1e1500 */
        /* <DEDUP_REMOVED lines=9> */
[----:B------:R-:W-:-:S03]  /*31b80*/  PRMT R64, RZ, 0x7610, R64 ;  /* 0x00007610ff407816 */ /* 0x000fc60000000040 */
[----:B------:R-:W2:Y:S04]  /*31b90*/  LDL R37, [R1+0x228] ;  /* 0x0002280001257983 */ /* 0x000ea80000100800 */
[----:B------:R-:W2:Y:S01]  /*31ba0*/  LDL R36, [R1+0x22c] ;  /* 0x00022c0001247983 */ /* 0x000ea20000100800 */
[----:B0-----:R-:W-:Y:S01]  /*31bb0*/  @!P2 IMAD.MOV.U32 R7, RZ, RZ, R63 ;  /* 0x000000ffff07a224 */ /* 0x001fe200078e003f */
[----:B------:R-:W-:Y:S02]  /*31bc0*/  PRMT R84, RZ, 0x7610, R84 ;  /* 0x00007610ff547816 */ /* 0x000fe40000000054 */
[----:B------:R-:W2:Y:S01]  /*31bd0*/  LDL R43, [R1+0x238] ;  /* 0x00023800012b7983 */ /* 0x000ea20000100800 */
        /* <DEDUP_REMOVED lines=9> */
[----:B------:R-:W2:Y:S04]  /*31c70*/  LDL R40, [R1+0x254] ;  /* 0x0002540001287983 */ /* 0x000ea80000100800 */
[----:B------:R-:W2:Y:S04]  /*31c80*/  LDL R47, [R1+0x270] ;  /* 0x00027000012f7983 */ /* 0x000ea80000100800 */
[----:B------:R-:W2:Y:S04]  /*31c90*/  LDL R46, [R1+0x274] ;  /* 0x00027400012e7983 */ /* 0x000ea80000100800 */
[----:B------:R-:W2:Y:S01]  /*31ca0*/  LDL R45, [R1+0x280] ;  /* 0x00028000012d7983 */ /* 0x000ea20000100800 */
[----:B0-----:R-:W-:-:S03]  /*31cb0*/  @!P2 IMAD.MOV.U32 R6, RZ, RZ, R20 ;  /* 0x000000ffff06a224 */ /* 0x001fc600078e0014 */
[----:B------:R-:W2:Y:S04]  /*31cc0*/  LDL R20, [R1+0xbc] ;  /* 0x0000bc0001147983 */ /* 0x000ea80000100800 */
[----:B------:R-:W3:Y:S01]  /*31cd0*/  LDL R44, [R1+0x284] ;  /* 0x00028400012c7983 */ /* 0x000ee20000100800 */
[----:B------:R-:W-:-:S03]  /*31ce0*/  @!P2 IMAD.MOV.U32 R7, RZ, RZ, R21 ;  /* 0x000000ffff07a224 */ /* 0x000fc600078e0015 */
[----:B------:R-:W3:Y:S04]  /*31cf0*/  LDL R21, [R1+0xb8] ;  /* 0x0000b80001157983 */ /* 0x000ee80000100800 */
[----:B------:R0:W4:Y:S04]  /*31d00*/  @!P2 LDG.E.U16 R122, desc[UR16][R6.64] ;  /* 0x00000010067aa981 */ /* 0x000128000c1e1500 */
[----:B------:R-:W4:Y:S04]  /*31d10*/  LDL R49, [R1+0x290] ;  /* 0x0002900001317983 */ /* 0x000f280000100800 */
[----:B------:R-:W4:Y:S01]  /*31d20*/  LDL R48, [R1+0x294] ;  /* 0x0002940001307983 */ /* 0x000f220000100800 */
[----:B0-----:R-:W-:-:S02]  /*31d30*/  @!P2 IMAD.MOV.U32 R6, RZ, RZ, R14 ;  /* 0x000000ffff06a224 */ /* 0x001fc400078e000e */
[----:B------:R-:W-:Y:S01]  /*31d40*/  @!P2 IMAD.MOV.U32 R7, RZ, RZ, R15 ;  /* 0x000000ffff07a224 */ /* 0x000fe200078e000f */
[----:B------:R-:W4:Y:S04]  /*31d50*/  LDL R14, [R1+0xc4] ;  /* 0x0000c400010e7983 */ /* 0x000f280000100800 */
[----:B------:R-:W4:Y:S04]  /*31d60*/  LDL R15, [R1+0xc0] ;  /* 0x0000c000010f7983 */ /* 0x000f280000100800 */
        /* <DEDUP_REMOVED lines=37> */
[----:B------:R-:W4:Y:S04]  /*31fc0*/  LDL R60, [R1+0x2f4] ;  /* 0x0002f400013c7983 */ /* 0x000f280000100800 */
[----:B------:R-:W4:Y:S04]  /*31fd0*/  LDL R63, [R1+0x328] ;  /* 0x00032800013f7983 */ /* 0x000f280000100800 */
[----:B------:R-:W4:Y:S01]  /*31fe0*/  LDL R62, [R1+0x32c] ;  /* 0x00032c00013e7983 */ /* 0x000f220000100800 */
[----:B--2---:R-:W-:-:S03]  /*31ff0*/  @!P2 IMAD.MOV.U32 R6, RZ, RZ, R20 ;  /* 0x000000ffff06a224 */ /* 0x004fc600078e0014 */
[----:B------:R-:W2:Y:S01]  /*32000*/  LDL R20, [R1+0xf4] ;  /* 0x0000f40001147983 */ /* 0x000ea20000100800 */
[----:B---3--:R-:W-:-:S03]  /*32010*/  @!P2 IMAD.MOV.U32 R7, RZ, RZ, R21 ;  /* 0x000000ffff07a224 */ /* 0x008fc600078e0015 */
[----:B------:R-:W3:Y:S04]  /*32020*/  LDL R21, [R1+0xf0] ;  /* 0x0000f00001157983 */ /* 0x000ee80000100800 */
[----:B------:R4:W3:Y:S02]  /*32030*/  @!P2 LDG.E.U16 R108, desc[UR16][R6.64] ;  /* 0x00000010066ca981 */ /* 0x0008e4000c1e1500 */
[----:B----4-:R-:W-:Y:S02]  /*32040*/  @!P2 IMAD.MOV.U32 R6, RZ, RZ, R14 ;  /* 0x000000ffff06a224 */ /* 0x010fe400078e000e */
[----:B------:R-:W4:Y:S01]  /*32050*/  LDL R14, [R1+0xfc] ;  /* 0x0000fc00010e7983 */ /* 0x000f220000100800 */
[----:B------:R-:W-:-:S03]  /*32060*/  @!P2 IMAD.MOV.U32 R7, RZ, RZ, R15 ;  /* 0x000000ffff07a224 */ /* 0x000fc600078e000f */
[----:B------:R-:W4:Y:S04]  /*32070*/  LDL R15, [R1+0xf8] ;  /* 0x0000f800010f7983 */ /* 0x000f280000100800 */
[----:B------:R0:W4:Y:S02]  /*32080*/  @!P2 LDG.E.U16 R106, desc[UR16][R6.64] ;  /* 0x00000010066aa981 */ /* 0x000124000c1e1500 */
[----:B0-----:R-:W-:Y:S02]  /*32090*/  @!P2 IMAD.MOV.U32 R6, RZ, RZ, R8 ;  /* 0x000000ffff06a224 */ /* 0x001fe400078e0008 */
        /* <DEDUP_REMOVED lines=24> */
[----:B--2---:R-:W-:Y:S02]  /*32220*/  @!P2 IMAD.MOV.U32 R6, RZ, RZ, R20 ;  /* 0x000000ffff06a224 */ /* 0x004fe400078e0014 */
        /* <DEDUP_REMOVED lines=78> */
[----:B------:R0:W4:Y:S04]  /*32710*/  @!P2 LDG.E.U16 R64, desc[UR16][R6.64] ;  /* 0x000000100640a981 */ /* 0x000128000c1e1500 */
[----:B------:R1:W4:Y:S01]  /*32720*/  @!P2 LDG.E.U16 R5, desc[UR16][R8.64] ;  /* 0x000000100805a981 */ /* 0x000322000c1e1500 */
[----:B0-----:R-:W-:Y:S02]  /*32730*/  PRMT R7, RZ, 0x7610, R7 ;  /* 0x00007610ff077816 */ /* 0x001fe40000000007 */
[----:B------:R-:W-:Y:S01]  /*32740*/  PRMT R6, RZ, 0x7610, R6 ;  /* 0x00007610ff067816 */ /* 0x000fe20000000006 */
[----:B-1----:R-:W-:-:S02]  /*32750*/  @!P2 IMAD.MOV.U32 R8, RZ, RZ, R16 ;  /* 0x000000ffff08a224 */ /* 0x002fc400078e0010 */
[----:B------:R-:W4:Y:S01]  /*32760*/  LDL R16, [R1+0x1b4] ;  /* 0x0001b40001107983 */ /* 0x000f220000100800 */
[----:B------:R-:W-:-:S03]  /*32770*/  @!P2 IMAD.MOV.U32 R9, RZ, RZ, R17 ;  /* 0x000000ffff09a224 */ /* 0x000fc600078e0011 */
[----:B------:R-:W4:Y:S04]  /*32780*/  LDL R17, [R1+0x1b0] ;  /* 0x0001b00001117983 */ /* 0x000f280000100800 */
[----:B------:R0:W4:Y:S04]  /*32790*/  @!P2 LDG.E.U16 R6, desc[UR16][R8.64] ;  /* 0x000000100806a981 */ /* 0x000128000c1e1500 */
[----:B------:R1:W4:Y:S01]  /*327a0*/  @!P2 LDG.E.U16 R7, desc[UR16][R10.64] ;  /* 0x000000100a07a981 */ /* 0x000322000c1e1500 */
[----:B0-----:R-:W-:Y:S01]  /*327b0*/  PRMT R9, RZ, 0x7610, R9 ;  /* 0x00007610ff097816 */ /* 0x001fe20000000009 */
[----:B-1----:R-:W-:-:S02]  /*327c0*/  @!P2 IMAD.MOV.U32 R10, RZ, RZ, R18 ;  /* 0x000000ffff0aa224 */ /* 0x002fc400078e0012 */
[----:B------:R-:W4:Y:S01]  /*327d0*/  LDL R18, [R1+0x1c4] ;  /* 0x0001c40001127983 */ /* 0x000f220000100800 */
[----:B------:R-:W-:-:S03]  /*327e0*/  @!P2 IMAD.MOV.U32 R11, RZ, RZ, R19 ;  /* 0x000000ffff0ba224 */ /* 0x000fc600078e0013 */
[----:B------:R-:W4:Y:S04]  /*327f0*/  LDL R19, [R1+0x1c0] ;  /* 0x0001c00001137983 */ /* 0x000f280000100800 */
[----:B------:R2:W4:Y:S02]  /*32800*/  @!P2 LDG.E.U16 R9, desc[UR16][R12.64] ;  /* 0x000000100c09a981 */ /* 0x000524000c1e1500 */
[----:B--2---:R-:W-:Y:S02]  /*32810*/  @!P2 IMAD.MOV.U32 R12, RZ, RZ, R20 ;  /* 0x000000ffff0ca224 */ /* 0x004fe400078e0014 */
[----:B------:R-:W2:Y:S01]  /*32820*/  LDL R20, [R1+0x1d4] ;  /* 0x0001d40001147983 */ /* 0x000ea20000100800 */
[----:B---3--:R-:W-:-:S03]  /*32830*/  @!P2 IMAD.MOV.U32 R13, RZ, RZ, R21 ;  /* 0x000000ffff0da224 */ /* 0x008fc600078e0015 */
[----:B------:R-:W2:Y:S01]  /*32840*/  LDL R21, [R1+0x1d0] ;  /* 0x0001d00001157983 */ /* 0x000ea20000100800 */
[----:B------:R-:W-:-:S06]  /*32850*/  PRMT R8, RZ, 0x7610, R8 ;  /* 0x00007610ff087816 */ /* 0x000fcc0000000008 */
[----:B------:R0:W3:Y:S02]  /*32860*/  @!P2 LDG.E.U16 R8, desc[UR16][R10.64] ;  /* 0x000000100a08a981 */ /* 0x0000e4000c1e1500 */
[----:B0-----:R-:W-:Y:S02]  /*32870*/  PRMT R10, RZ, 0x7610, R10 ;  /* 0x00007610ff0a7816 */ /* 0x001fe4000000000a */
[----:B------:R-:W-:-:S04]  /*32880*/  PRMT R11, RZ, 0x7610, R11 ;  /* 0x00007610ff0b7816 */ /* 0x000fc8000000000b */
[----:B------:R0:W3:Y:S04]  /*32890*/  @!P2 LDG.E.U16 R10, desc[UR16][R12.64] ;  /* 0x000000100c0aa981 */ /* 0x0000e8000c1e1500 */
[----:B----4-:R1:W4:Y:S01]  /*328a0*/  @!P2 LDG.E.U16 R11, desc[UR16][R14.64] ;  /* 0x000000100e0ba981 */ /* 0x010322000c1e1500 */
[----:B0-----:R-:W-:Y:S02]  /*328b0*/  PRMT R13, RZ, 0x7610, R13 ;  /* 0x00007610ff0d7816 */ /* 0x001fe4000000000d */
[----:B------:R-:W-:Y:S01]  /*328c0*/  PRMT R12, RZ, 0x7610, R12 ;  /* 0x00007610ff0c7816 */ /* 0x000fe2000000000c */
[----:B-1----:R-:W-:Y:S02]  /*328d0*/  @!P2 IMAD.MOV.U32 R14, RZ, RZ, R22 ;  /* 0x000000ffff0ea224 */ /* 0x002fe400078e0016 */
[----:B------:R-:W-:Y:S01]  /*328e0*/  @!P2 IMAD.MOV.U32 R15, RZ, RZ, R23 ;  /* 0x000000ffff0fa224 */ /* 0x000fe200078e0017 */
[----:B------:R-:W3:Y:S04]  /*328f0*/  LDL R22, [R1+0x1e4] ;  /* 0x0001e40001167983 */ /* 0x000ee80000100800 */
[----:B------:R-:W3:Y:S04]  /*32900*/  LDL R23, [R1+0x1e0] ;  /* 0x0001e00001177983 */ /* 0x000ee80000100800 */
[----:B------:R0:W4:Y:S04]  /*32910*/  @!P2 LDG.E.U16 R12, desc[UR16][R14.64] ;  /* 0x000000100e0ca981 */ /* 0x000128000c1e1500 */
[----:B------:R1:W4:Y:S01]  /*32920*/  @!P2 LDG.E.U16 R13, desc[UR16][R16.64] ;  /* 0x00000010100da981 */ /* 0x000322000c1e1500 */
[----:B0-----:R-:W-:Y:S01]  /*32930*/  PRMT R15, RZ, 0x7610, R15 ;  /* 0x00007610ff0f7816 */ /* 0x001fe2000000000f */
[----:B-1----:R-:W-:-:S02]  /*32940*/  @!P2 IMAD.MOV.U32 R16, RZ, RZ, R24 ;  /* 0x000000ffff10a224 */ /* 0x002fc400078e0018 */
[----:B------:R-:W-:Y:S01]  /*32950*/  @!P2 IMAD.MOV.U32 R17, RZ, RZ, R25 ;  /* 0x000000ffff11a224 */ /* 0x000fe200078e0019 */
[----:B------:R-:W4:Y:S04]  /*32960*/  LDL R24, [R1+0x1f4] ;  /* 0x0001f40001187983 */ /* 0x000f280000100800 */
[----:B------:R-:W4:Y:S01]  /*32970*/  LDL R25, [R1+0x1f0] ;  /* 0x0001f00001197983 */ /* 0x000f220000100800 */
[----:B------:R-:W-:-:S06]  /*32980*/  PRMT R14, RZ, 0x7610, R14 ;  /* 0x00007610ff0e7816 */ /* 0x000fcc000000000e */
[----:B------:R0:W4:Y:S02]  /*32990*/  @!P2 LDG.E.U16 R14, desc[UR16][R16.64] ;  /* 0x00000010100ea981 */ /* 0x000124000c1e1500 */
[----:B0-----:R-:W-:Y:S02]  /*329a0*/  PRMT R17, RZ, 0x7610, R17 ;  /* 0x00007610ff117816 */ /* 0x001fe40000000011 */
[----:B------:R0:W4:Y:S02]  /*329b0*/  @!P2 LDG.E.U16 R15, desc[UR16][R18.64] ;  /* 0x00000010120fa981 */ /* 0x000124000c1e1500 */
[----:B0-----:R-:W-:Y:S02]  /*329c0*/  @!P2 IMAD.MOV.U32 R18, RZ, RZ, R26 ;  /* 0x000000ffff12a224 */ /* 0x001fe400078e001a */
[----:B------:R-:W-:Y:S01]  /*329d0*/  @!P2 IMAD.MOV.U32 R19, RZ, RZ, R27 ;  /* 0x000000ffff13a224 */ /* 0x000fe200078e001b */
[----:B------:R-:W4:Y:S04]  /*329e0*/  LDL R26, [R1+0x204] ;  /* 0x00020400011a7983 */ /* 0x000f280000100800 */
[----:B------:R-:W4:Y:S04]  /*329f0*/  LDL R27, [R1+0x200] ;  /* 0x00020000011b7983 */ /* 0x000f280000100800 */
[----:B--2---:R0:W2:Y:S02]  /*32a00*/  @!P2 LDG.E.U16 R17, desc[UR16][R20.64] ;  /* 0x000000101411a981 */ /* 0x0040a4000c1e1500 */
[----:B0-----:R-:W-:-:S02]  /*32a10*/  @!P2 IMAD.MOV.U32 R20, RZ, RZ, R28 ;  /* 0x000000ffff14a224 */ /* 0x001fc400078e001c */
[----:B------:R-:W-:Y:S01]  /*32a20*/  @!P2 IMAD.MOV.U32 R21, RZ, RZ, R29 ;  /* 0x000000ffff15a224 */ /* 0x000fe200078e001d */
[----:B------:R-:W2:Y:S04]  /*32a30*/  LDL R28, [R1+0x214] ;  /* 0x00021400011c7983 */ /* 0x000ea80000100800 */
[----:B------:R-:W2:Y:S01]  /*32a40*/  LDL R29, [R1+0x210] ;  /* 0x00021000011d7983 */ /* 0x000ea20000100800 */
[----:B------:R-:W-:-:S06]  /*32a50*/  PRMT R16, RZ, 0x7610, R16 ;  /* 0x00007610ff107816 */ /* 0x000fcc0000000010 */
[----:B------:R0:W2:Y:S02]  /*32a60*/  @!P2 LDG.E.U16 R16, desc[UR16][R18.64] ;  /* 0x000000101210a981 */ /* 0x0000a4000c1e1500 */
[----:B0-----:R-:W-:Y:S02]  /*32a70*/  PRMT R18, RZ, 0x7610, R18 ;  /* 0x00007610ff127816 */ /* 0x001fe40000000012 */
[----:B------:R-:W-:-:S04]  /*32a80*/  PRMT R19, RZ, 0x7610, R19 ;  /* 0x00007610ff137816 */ /* 0x000fc80000000013 */
[----:B------:R0:W2:Y:S04]  /*32a90*/  @!P2 LDG.E.U16 R18, desc[UR16][R20.64] ;  /* 0x000000101412a981 */ /* 0x0000a8000c1e1500 */
[----:B---3--:R1:W3:Y:S01]  /*32aa0*/  @!P2 LDG.E.U16 R19, desc[UR16][R22.64] ;  /* 0x000000101613a981 */ /* 0x0082e2000c1e1500 */
[----:B0-----:R-:W-:Y:S02]  /*32ab0*/  PRMT R21, RZ, 0x7610, R21 ;  /* 0x00007610ff157816 */ /* 0x001fe40000000015 */
[----:B------:R-:W-:Y:S01]  /*32ac0*/  PRMT R20, RZ, 0x7610, R20 ;  /* 0x00007610ff147816 */ /* 0x000fe20000000014 */
[----:B-1----:R-:W-:Y:S02]  /*32ad0*/  @!P2 IMAD.MOV.U32 R22, RZ, RZ, R30 ;  /* 0x000000ffff16a224 */ /* 0x002fe400078e001e */
[----:B------:R-:W-:Y:S01]  /*32ae0*/  @!P2 IMAD.MOV.U32 R23, RZ, RZ, R31 ;  /* 0x000000ffff17a224 */ /* 0x000fe200078e001f */
[----:B------:R-:W3:Y:S04]  /*32af0*/  LDL R30, [R1+0x224] ;  /* 0x00022400011e7983 */ /* 0x000ee80000100800 */
[----:B------:R-:W3:Y:S04]  /*32b00*/  LDL R31, [R1+0x220] ;  /* 0x00022000011f7983 */ /* 0x000ee80000100800 */
[----:B------:R0:W3:Y:S04]  /*32b10*/  @!P2 LDG.E.U16 R20, desc[UR16][R22.64] ;  /* 0x000000101614a981 */ /* 0x0000e8000c1e1500 */
[----:B----4-:R1:W4:Y:S01]  /*32b20*/  @!P2 LDG.E.U16 R21, desc[UR16][R24.64] ;  /* 0x000000101815a981 */ /* 0x010322000c1e1500 */
        /* <DEDUP_REMOVED lines=37> */
[----:B------:R-:W-:-:S03]  /*32d80*/  PRMT R31, RZ, 0x7610, R31 ;  /* 0x00007610ff1f7816 */ /* 0x000fc6000000001f */
[----:B------:R0:W4:Y:S02]  /*32d90*/  @!P2 LDG.E.U16 R30, desc[UR16][R32.64] ;  /* 0x00000010201ea981 */ /* 0x000124000c1e1500 */
[----:B0-----:R-:W-:Y:S02]  /*32da0*/  @!P2 IMAD.MOV.U32 R32, RZ, RZ, R38 ;  /* 0x000000ffff20a224 */ /* 0x001fe400078e0026 */
[----:B------:R-:W4:Y:S01]  /*32db0*/  LDL R38, [R1+0x26c] ;  /* 0x00026c0001267983 */ /* 0x000f220000100800 */
[----:B------:R-:W-:-:S03]  /*32dc0*/  @!P2 IMAD.MOV.U32 R33, RZ, RZ, R39 ;  /* 0x000000ffff21a224 */ /* 0x000fc600078e0027 */
[----:B------:R-:W4:Y:S04]  /*32dd0*/  LDL R39, [R1+0x268] ;  /* 0x0002680001277983 */ /* 0x000f280000100800 */
[----:B------:R0:W4:Y:S02]  /*32de0*/  @!P2 LDG.E.U16 R31, desc[UR16][R32.64] ;  /* 0x00000010201fa981 */ /* 0x000124000c1e1500 */
[----:B0-----:R-:W-:-:S06]  /*32df0*/  PRMT R32, RZ, 0x7610, R32 ;  /* 0x00007610ff207816 */ /* 0x001fcc0000000020 */
[----:B--2---:R0:W2:Y:S02]  /*32e00*/  @!P2 LDG.E.U16 R32, desc[UR16][R34.64] ;  /* 0x000000102220a981 */ /* 0x0040a4000c1e1500 */
[----:B0-----:R-:W-:Y:S02]  /*32e10*/  @!P2 IMAD.MOV.U32 R34, RZ, RZ, R40 ;  /* 0x000000ffff22a224 */ /* 0x001fe400078e0028 */
[----:B------:R-:W-:Y:S01]  /*32e20*/  @!P2 IMAD.MOV.U32 R35, RZ, RZ, R41 ;  /* 0x000000ffff23a224 */ /* 0x000fe200078e0029 */
[----:B------:R-:W2:Y:S04]  /*32e30*/  LDL R40, [R1+0x27c] ;  /* 0x00027c0001287983 */ /* 0x000ea80000100800 */
[----:B------:R-:W2:Y:S01]  /*32e40*/  LDL R41, [R1+0x278] ;  /* 0x0002780001297983 */ /* 0x000ea20000100800 */
[----:B------:R-:W-:-:S06]  /*32e50*/  PRMT R33, RZ, 0x7610, R33 ;  /* 0x00007610ff217816 */ /* 0x000fcc0000000021 */
[----:B------:R0:W2:Y:S02]  /*32e60*/  @!P2 LDG.E.U16 R33, desc[UR16][R34.64] ;  /* 0x000000102221a981 */ /* 0x0000a4000c1e1500 */
[----:B0-----:R-:W-:Y:S02]  /*32e70*/  PRMT R34, RZ, 0x7610, R34 ;  /* 0x00007610ff227816 */ /* 0x001fe40000000022 */
[----:B------:R-:W-:-:S04]  /*32e80*/  PRMT R35, RZ, 0x7610, R35 ;  /* 0x00007610ff237816 */ /* 0x000fc80000000023 */
[----:B---3--:R4:W3:Y:S02]  /*32e90*/  @!P2 LDG.E.U16 R34, desc[UR16][R36.64] ;  /* 0x000000102422a981 */ /* 0x0088e4000c1e1500 */
[----:B----4-:R-:W-:Y:S02]  /*32ea0*/  @!P2 IMAD.MOV.U32 R36, RZ, RZ, R42 ;  /* 0x000000ffff24a224 */ /* 0x010fe400078e002a */
[----:B------:R-:W4:Y:S01]  /*32eb0*/  LDL R42, [R1+0x28c] ;  /* 0x00028c00012a7983 */ /* 0x000f220000100800 */
[----:B------:R-:W-:-:S03]  /*32ec0*/  @!P2 IMAD.MOV.U32 R37, RZ, RZ, R43 ;  /* 0x000000ffff25a224 */ /* 0x000fc600078e002b */
[----:B------:R-:W4:Y:S04]  /*32ed0*/  LDL R43, [R1+0x288] ;  /* 0x00028800012b7983 */ /* 0x000f280000100800 */
[----:B------:R0:W3:Y:S02]  /*32ee0*/  @!P2 LDG.E.U16 R35, desc[UR16][R36.64] ;  /* 0x000000102423a981 */ /* 0x0000e4000c1e1500 */
[----:B0-----:R-:W-:Y:S02]  /*32ef0*/  PRMT R36, RZ, 0x7610, R36 ;  /* 0x00007610ff247816 */ /* 0x001fe40000000024 */
[----:B------:R-:W-:-:S04]  /*32f00*/  PRMT R37, RZ, 0x7610, R37 ;  /* 0x00007610ff257816 */ /* 0x000fc80000000025 */
[----:B------:R0:W3:Y:S02]  /*32f10*/  @!P2 LDG.E.U16 R36, desc[UR16][R38.64] ;  /* 0x000000102624a981 */ /* 0x0000e4000c1e1500 */
[----:B0-----:R-:W-:Y:S02]  /*32f20*/  @!P2 IMAD.MOV.U32 R38, RZ, RZ, R46 ;  /* 0x000000ffff26a224 */ /* 0x001fe400078e002e */
[----:B------:R-:W-:Y:S01]  /*32f30*/  @!P2 IMAD.MOV.U32 R39, RZ, RZ, R47 ;  /* 0x000000ffff27a224 */ /* 0x000fe200078e002f */
[----:B------:R-:W3:Y:S04]  /*32f40*/  LDL R46, [R1+0x2ac] ;  /* 0x0002ac00012e7983 */ /* 0x000ee80000100800 */
[----:B------:R0:W3:Y:S04]  /*32f50*/  @!P2 LDG.E.U16 R37, desc[UR16][R38.64] ;  /* 0x000000102625a981 */ /* 0x0000e8000c1e1500 */
[----:B------:R-:W3:Y:S01]  /*32f60*/  LDL R47, [R1+0x2a8] ;  /* 0x0002a800012f7983 */ /* 0x000ee20000100800 */
[----:B0-----:R-:W-:-:S06]  /*32f70*/  PRMT R38, RZ, 0x7610, R38 ;  /* 0x00007610ff267816 */ /* 0x001fcc0000000026 */
[----:B--2---:R0:W2:Y:S02]  /*32f80*/  @!P2 LDG.E.U16 R38, desc[UR16][R40.64] ;  /* 0x000000102826a981 */ /* 0x0040a4000c1e1500 */
[----:B0-----:R-:W-:Y:S02]  /*32f90*/  @!P2 IMAD.MOV.U32 R40, RZ, RZ, R44 ;  /* 0x000000ffff28a224 */ /* 0x001fe400078e002c */
[----:B------:R-:W-:Y:S01]  /*32fa0*/  @!P2 IMAD.MOV.U32 R41, RZ, RZ, R45 ;  /* 0x000000ffff29a224 */ /* 0x000fe200078e002d */
[----:B------:R-:W2:Y:S04]  /*32fb0*/  LDL R44, [R1+0x29c] ;  /* 0x00029c00012c7983 */ /* 0x000ea80000100800 */
[----:B------:R-:W2:Y:S01]  /*32fc0*/  LDL R45, [R1+0x298] ;  /* 0x00029800012d7983 */ /* 0x000ea20000100800 */
[----:B------:R-:W-:-:S06]  /*32fd0*/  PRMT R39, RZ, 0x7610, R39 ;  /* 0x00007610ff277816 */ /* 0x000fcc0000000027 */
[----:B------:R0:W3:Y:S02]  /*32fe0*/  @!P2 LDG.E.U16 R39, desc[UR16][R40.64] ;  /* 0x000000102827a981 */ /* 0x0000e4000c1e1500 */
[----:B0-----:R-:W-:Y:S02]  /*32ff0*/  PRMT R40, RZ, 0x7610, R40 ;  /* 0x00007610ff287816 */ /* 0x001fe40000000028 */
[----:B------:R-:W-:-:S04]  /*33000*/  PRMT R41, RZ, 0x7610, R41 ;  /* 0x00007610ff297816 */ /* 0x000fc80000000029 */
[----:B----4-:R0:W4:Y:S02]  /*33010*/  @!P2 LDG.E.U16 R40, desc[UR16][R42.64] ;  /* 0x000000102a28a981 */ /* 0x010124000c1e1500 */
[----:B0-----:R-:W-:Y:S02]  /*33020*/  @!P2 IMAD.MOV.U32 R42, RZ, RZ, R48 ;  /* 0x000000ffff2aa224 */ /* 0x001fe400078e0030 */
[----:B------:R-:W-:Y:S01]  /*33030*/  @!P2 IMAD.MOV.U32 R43, RZ, RZ, R49 ;  /* 0x000000ffff2ba224 */ /* 0x000fe200078e0031 */
[----:B------:R-:W4:Y:S04]  /*33040*/  LDL R48, [R1+0x2bc] ;  /* 0x0002bc0001307983 */ /* 0x000f280000100800 */
        /* <DEDUP_REMOVED lines=13> */
[----:B0-----:R-:W-:Y:S02]  /*33120*/  @!P2 IMAD.MOV.U32 R46, RZ, RZ, R54 ;  /* 0x000000ffff2ea224 */ /* 0x001fe400078e0036 */
[----:B------:R-:W-:Y:S01]  /*33130*/  @!P2 IMAD.MOV.U32 R47, RZ, RZ, R55 ;  /* 0x000000ffff2fa224 */ /* 0x000fe200078e0037 */
[----:B------:R-:W3:Y:S04]  /*33140*/  LDL R54, [R1+0x2ec] ;  /* 0x0002ec0001367983 */ /* 0x000ee80000100800 */
[----:B------:R0:W3:Y:S04]  /*33150*/  @!P2 LDG.E.U16 R45, desc[UR16][R46.64] ;  /* 0x000000102e2da981 */ /* 0x0000e8000c1e1500 */
[----:B------:R-:W3:Y:S01]  /*33160*/  LDL R55, [R1+0x2e8] ;  /* 0x0002e80001377983 */ /* 0x000ee20000100800 */
[----:B0-----:R-:W-:-:S06]  /*33170*/  PRMT R46, RZ, 0x7610, R46 ;  /* 0x00007610ff2e7816 */ /* 0x001fcc000000002e */
[----:B----4-:R0:W4:Y:S02]  /*33180*/  @!P2 LDG.E.U16 R46, desc[UR16][R48.64] ;  /* 0x00000010302ea981 */ /* 0x010124000c1e1500 */
[----:B0-----:R-:W-:Y:S02]  /*33190*/  @!P2 IMAD.MOV.U32 R48, RZ, RZ, R52 ;  /* 0x000000ffff30a224 */ /* 0x001fe400078e0034 */
[----:B------:R-:W-:Y:S01]  /*331a0*/  @!P2 IMAD.MOV.U32 R49, RZ, RZ, R53 ;  /* 0x000000ffff31a224 */ /* 0x000fe200078e0035 */
[----:B------:R-:W3:Y:S04]  /*331b0*/  LDL R52, [R1+0x2dc] ;  /* 0x0002dc0001347983 */ /* 0x000ee80000100800 */
[----:B------:R-:W3:Y:S01]  /*331c0*/  LDL R53, [R1+0x2d8] ;  /* 0x0002d80001357983 */ /* 0x000ee20000100800 */
[----:B------:R-:W-:-:S06]  /*331d0*/  PRMT R47, RZ, 0x7610, R47 ;  /* 0x00007610ff2f7816 */ /* 0x000fcc000000002f */
        /* <DEDUP_REMOVED lines=8> */
[----:B------:R0:W4:Y:S02]  /*33260*/  @!P2 LDG.E.U16 R49, desc[UR16][R50.64] ;  /* 0x000000103231a981 */ /* 0x000124000c1e1500 */
        /* <DEDUP_REMOVED lines=8> */
[----:B0-----:R-:W-:-:S02]  /*332f0*/  PRMT R52, RZ, 0x7610, R52 ;  /* 0x00007610ff347816 */ /* 0x001fc40000000034 */
        /* <DEDUP_REMOVED lines=8> */
[----:B--2---:R0:W2:Y:S04]  /*33380*/  @!P2 LDG.E.U16 R54, desc[UR16][R56.64] ;  /* 0x000000103836a981 */ /* 0x0040a8000c1e1500 */
[----:B------:R-:W0:Y:S04]  /*33390*/  LDL R56, [R1+0x300] ;  /* 0x0003000001387983 */ /* 0x000e280000100800 */
[----:B------:R-:W0:Y:S01]  /*333a0*/  LDL R57, [R1+0x304] ;  /* 0x0003040001397983 */ /* 0x000e220000100800 */
[----:B------:R-:W-:Y:S02]  /*333b0*/  PRMT R55, RZ, 0x7610, R55 ;  /* 0x00007610ff377816 */ /* 0x000fe40000000037 */
[----:B0-----:R-:W-:-:S04]  /*333c0*/  @!P2 LOP3.LUT R57, R57, R56, RZ, 0x3c, !PT ;  /* 0x000000383939a212 */ /* 0x001fc800078e3cff */
[----:B------:R-:W-:-:S04]  /*333d0*/  @!P2 LOP3.LUT R56, R57, R56, RZ, 0x3c, !PT ;  /* 0x000000383938a212 */ /* 0x000fc800078e3cff */
[----:B------:R-:W-:-:S05]  /*333e0*/  @!P2 LOP3.LUT R57, R57, R56, RZ, 0x3c, !PT ;  /* 0x000000383939a212 */ /* 0x000fca00078e3cff */
[----:B------:R0:W2:Y:S02]  /*333f0*/  @!P2 LDG.E.U16 R55, desc[UR16][R56.64] ;  /* 0x000000103837a981 */ /* 0x0000a4000c1e1500 */
[----:B0-----:R-:W-:-:S06]  /*33400*/  PRMT R56, RZ, 0x7610, R56 ;  /* 0x00007610ff387816 */ /* 0x001fcc0000000038 */
[----:B---3--:R0:W3:Y:S04]  /*33410*/  @!P2 LDG.E.U16 R56, desc[UR16][R58.64] ;  /* 0x000000103a38a981 */ /* 0x0080e8000c1e1500 */
        /* <DEDUP_REMOVED lines=8> */
[----:B------:R0:W2:Y:S04]  /*334a0*/  @!P2 LDG.E.U16 R58, desc[UR16][R60.64] ;  /* 0x000000103c3aa981 */ /* 0x0000a8000c1e1500 */
        /* <DEDUP_REMOVED lines=232> */
[----:B------:R0:W3:Y:S02]  /*34330*/  @!P2 LDG.E.U16 R125, desc[UR16][R62.64] ;  /* 0x000000103e7da981 */ /* 0x0000e4000c1e1500 */
[----:B0-----:R-:W-:-:S05]  /*34340*/  LOP3.LUT R62, R4, 0x40, RZ, 0x3c, !PT ;  /* 0x00000040043e7812 */ /* 0x001fca00078e3cff */
        /* <DEDUP_REMOVED lines=34> */
[----:B----4-:R-:W-:Y:S04]  /*34570*/  STS.U16 [R62+UR5+0x32600], R47 ;  /* 0x0326002f3e007988 */ /* 0x010fe80008000405 */
[----:B------:R-:W-:Y:S04]  /*34580*/  STS.U16 [R62+UR5+0x32a00], R49 ;  /* 0x032a00313e007988 */ /* 0x000fe80008000405 */
[----:B------:R-:W-:Y:S04]  /*34590*/  STS.U16 [R62+UR5+0x32e00], R51 ;  /* 0x032e00333e007988 */ /* 0x000fe80008000405 */
[----:B------:R-:W-:Y:S04]  /*345a0*/  STS.U16 [R62+UR5+0x33200], R53 ;  /* 0x033200353e007988 */ /* 0x000fe80008000405 */
[----:B--2---:R-:W-:Y:S04]  /*345b0*/  STS.U16 [R62+UR5+0x33600], R55 ;  /* 0x033600373e007988 */ /* 0x004fe80008000405 */
        /* <DEDUP_REMOVED lines=20> */
[----:B0-----:R0:W5:Y:S04]  /*34700*/  LDL.LU R0, [R1+0xf40] ;  /* 0x000f400001007983 */ /* 0x0011680000300800 */
[----:B------:R1:W-:Y:S04]  /*34710*/  STS.U16 [R63+UR5+0x20700], R2 ;  /* 0x020700023f007988 */ /* 0x0003e80008000405 */
        /* <DEDUP_REMOVED lines=43> */
[----:B---3--:R0:W-:Y:S04]  /*349d0*/  STS.U16 [R63+UR5+0x33700], R56 ;  /* 0x033700383f007988 */ /* 0x0081e80008000405 */
        /* <DEDUP_REMOVED lines=12> */
[----:B------:R0:W-:Y:S01]  /*34aa0*/  STS.U16 [R63+UR5+0x36b00], R115 ;  /* 0x036b00733f007988 */ /* 0x0001e20008000405 */
[----:B-1----:R-:W1:Y:S03]  /*34ab0*/  S2R R2, SR_TID.X ;  /* 0x0000000000027919 */ /* 0x002e660000002100 */
[----:B------:R0:W-:Y:S04]  /*34ac0*/  STS.U16 [R63+UR5+0x36f00], R117 ;  /* 0x036f00753f007988 */ /* 0x0001e80008000405 */
[----:B------:R0:W-:Y:S04]  /*34ad0*/  STS.U16 [R63+UR5+0x37300], R119 ;  /* 0x037300773f007988 */ /* 0x0001e80008000405 */
[----:B------:R0:W-:Y:S04]  /*34ae0*/  STS.U16 [R63+UR5+0x37700], R121 ;  /* 0x037700793f007988 */ /* 0x0001e80008000405 */
[----:B------:R0:W-:Y:S04]  /*34af0*/  STS.U16 [R63+UR5+0x37b00], R123 ;  /* 0x037b007b3f007988 */ /* 0x0001e80008000405 */
[----:B------:R0:W-:Y:S01]  /*34b00*/  STS.U16 [R63+UR5+0x37f00], R125 ;  /* 0x037f007d3f007988 */ /* 0x0001e20008000405 */
[----:B------:R2:W-:Y:S06]  /*34b10*/  MEMBAR.ALL.CTA ;  /* 0x0000000000007992 */ /* 0x0005ec0000008000 */
[----:B--2---:R-:W2:Y:S01]  /*34b20*/  FENCE.VIEW.ASYNC.S ;  /* 0x00000000000073c6 */ /* 0x004ea20000000000 */
[----:B------:R-:W-:-:S04]  /*34b30*/  ULEA UR77, UR71, UR5, 0x3 ;  /* 0x00000005474d7291 */ /* 0x000fc8000f8e18ff */
[----:B------:R-:W-:Y:S01]  /*34b40*/  UIADD3 UR77, UPT, UPT, UR77, 0x50000, URZ ;  /* 0x000500004d4d7890 */ /* 0x000fe2000fffe0ff */
[----:B-1----:R-:W-:Y:S01]  /*34b50*/  LOP3.LUT R2, R2, 0x7f, RZ, 0xc0, !PT ;  /* 0x0000007f02027812 */ /* 0x002fe200078ec0ff */
[----:B--2---:R-:W-:Y:S06]  /*34b60*/  BAR.SYNC.DEFER_BLOCKING 0x0 ;  /* 0x0000000000007b1d */ /* 0x004fec0000010000 */
[----:B0-----:R-:W-:Y:S05]  /*34b70*/  @P0 BRA `(.L_x_9) ;  /* 0x0000000000b80947 */ /* 0x001fea0003800000 */
[----:B------:R-:W-:Y:S01]  /*34b80*/  UMOV UR72, UR10 ;  /* 0x0000000a00487c82 */ /* 0x000fe20008000000 */
[----:B------:R-:W-:Y:S01]  /*34b90*/  UMOV UR73, 0x40004040 ;  /* 0x4000404000497882 */ /* 0x000fe20000000000 */
        /* <DEDUP_REMOVED lines=9> */
[----:B------:R-:W-:Y:S01]  /*34c30*/  UTCHMMA gdesc[UR18], gdesc[UR12], tmem[UR4], tmem[UR68], idesc[UR69], UPT ;  /* 0x00ff440c120075ea */ /* 0x000fe2000b800004 */
[----:B------:R-:W-:Y:S01]  /*34c40*/  UTCHMMA gdesc[UR22], gdesc[UR24], tmem[UR4], tmem[UR62], idesc[UR63], UPT ;  /* 0x00ff3e18160075ea */ /* 0x000fe2000b800004 */
[----:B------:R1:W-:Y:S01]  /*34c50*/  UTCHMMA gdesc[UR26], gdesc[UR28], tmem[UR4], tmem[UR74], idesc[UR75], UPT ;  /* 0x00ff4a1c1a0075ea */ /* 0x0003e2000b800004 */
[----:B------:R-:W-:Y:S01]  /*34c60*/  UMOV UR64, 0x0 ;  /* 0x0000000000407882 */ /* 0x000fe20000000000 */
[----:B------:R-:W-:Y:S01]  /*34c70*/  UMOV UR65, 0x8408490 ;  /* 0x0840849000417882 */ /* 0x000fe20000000000 */
[----:B------:R-:W-:Y:S01]  /*34c80*/  UIADD3 UR76, UPT, UPT, UR4, 0x100, URZ ;  /* 0x00000100044c7890 */ /* 0x000fe2000fffe0ff */
[----:B------:R-:W-:Y:S01]  /*34c90*/  MOV.SPILL R5, UR7 ;  /* 0x0000000700057c02 */ /* 0x000fe20009000f00 */
[----:B0-----:R-:W-:Y:S01]  /*34ca0*/  UIADD3 UR73, UPT, UPT, UR4, 0x100, URZ ;  /* 0x0000010004497890 */ /* 0x001fe2000fffe0ff */
[----:B------:R-:W-:Y:S01]  /*34cb0*/  MOV.SPILL R6, UR6 ;  /* 0x0000000600067c02 */ /* 0x000fe20009000f00 */
[----:B------:R-:W-:Y:S01]  /*34cc0*/  UMOV UR6, 0x0 ;  /* 0x0000000000067882 */ /* 0x000fe20000000000 */
[----:B------:R-:W-:Y:S01]  /*34cd0*/  UMOV UR7, 0x8408490 ;  /* 0x0840849000077882 */ /* 0x000fe20000000000 */
[----:B------:R-:W-:Y:S01]  /*34ce0*/  UTCHMMA gdesc[UR30], gdesc[UR32], tmem[UR4], tmem[UR64], idesc[UR65], UPT ;  /* 0x00ff40201e0075ea */ /* 0x000fe2000b800004 */
[----:B-1----:R-:W-:-:S02]  /*34cf0*/  UIADD3 UR74, UPT, UPT, UR4, 0x100, URZ ;  /* 0x00000100044a7890 */ /* 0x002fc4000fffe0ff */
[----:B------:R-:W-:Y:S01]  /*34d00*/  UTCHMMA gdesc[UR34], gdesc[UR36], tmem[UR4], tmem[UR66], idesc[UR67], UPT ;  /* 0x00ff4224220075ea */ /* 0x000fe2000b800004 */
[----:B------:R-:W-:Y:S02]  /*34d10*/  UIADD3 UR75, UPT, UPT, UR4, 0x100, URZ ;  /* 0x00000100044b7890 */ /* 0x000fe4000fffe0ff */
[----:B------:R0:W-:Y:S01]  /*34d20*/  UTCHMMA gdesc[UR38], gdesc[UR40], tmem[UR4], tmem[UR6], idesc[UR7], UPT ;  /* 0x00ff0628260075ea */ /* 0x0001e2000b800004 */
[----:B------:R-:W-:Y:S02]  /*34d30*/  UIADD3 UR72, UPT, UPT, UR4, 0x100, URZ ;  /* 0x0000010004487890 */ /* 0x000fe4000fffe0ff */
[----:B------:R-:W-:Y:S01]  /*34d40*/  UTCHMMA gdesc[UR42], gdesc[UR44], tmem[UR4], tmem[UR68], idesc[UR69], UPT ;  /* 0x00ff442c2a0075ea */ /* 0x000fe2000b800004 */
[----:B------:R-:W-:Y:S01]  /*34d50*/  UTCHMMA gdesc[UR20], gdesc[UR46], tmem[UR73], tmem[UR62], idesc[UR63], UPT ;  /* 0x00ff3e2e140075ea */ /* 0x000fe2000b800049 */
[----:B------:R-:W-:Y:S02]  /*34d60*/  UTCHMMA gdesc[UR18], gdesc[UR48], tmem[UR74], tmem[UR64], idesc[UR65], UPT ;  /* 0x00ff4030120075ea */ /* 0x000fe4000b80004a */
[----:B------:R-:W-:Y:S01]  /*34d70*/  UTCHMMA gdesc[UR22], gdesc[UR50], tmem[UR75], tmem[UR66], idesc[UR67], UPT ;  /* 0x00ff4232160075ea */ /* 0x000fe2000b80004b */
[----:B------:R1:W-:Y:S02]  /*34d80*/  UTCHMMA gdesc[UR26], gdesc[UR52], tmem[UR76], tmem[UR68], idesc[UR69], UPT ;  /* 0x00ff44341a0075ea */ /* 0x0003e4000b80004c */
[----:B------:R2:W-:Y:S01]  /*34d90*/  UTCHMMA gdesc[UR30], gdesc[UR54], tmem[UR72], tmem[UR62], idesc[UR63], UPT ;  /* 0x00ff3e361e0075ea */ /* 0x0005e2000b800048 */
[----:B------:R2:W-:Y:S01]  /*34da0*/  UTCHMMA gdesc[UR34], gdesc[UR56], tmem[UR73], tmem[UR64], idesc[UR65], UPT ;  /* 0x00ff4038220075ea */ /* 0x0005e2000b800049 */
[----:B------:R2:W-:Y:S01]  /*34db0*/  UTCHMMA gdesc[UR38], gdesc[UR58], tmem[UR74], tmem[UR66], idesc[UR67], UPT ;  /* 0x00ff423a260075ea */ /* 0x0005e2000b80004a */
[----:B0-----:R-:W-:-:S02]  /*34dc0*/  R2UR.FILL UR7, R5 ;  /* 0x00000000050772ca */ /* 0x001fc400004e0000 */
[----:B------:R-:W-:Y:S01]  /*34dd0*/  R2UR.FILL UR6, R6 ;  /* 0x00000000060672ca */ /* 0x000fe200004e0000 */
[----:B-1----:R-:W-:Y:S01]  /*34de0*/  UMOV UR68, UR77 ;  /* 0x0000004d00447c82 */ /* 0x002fe20008000000 */
[----:B------:R-:W-:Y:S02]  /*34df0*/  UMOV UR69, URZ ;  /* 0x000000ff00457c82 */ /* 0x000fe40008000000 */
[----:B------:R-:W-:Y:S01]  /*34e00*/  UMOV UR76, UR68 ;  /* 0x00000044004c7c82 */ /* 0x000fe20008000000 */
[----:B------:R-:W-:Y:S01]  /*34e10*/  UMOV UR68, 0x0 ;  /* 0x0000000000447882 */ /* 0x000fe20000000000 */
[----:B------:R-:W-:Y:S02]  /*34e20*/  UMOV UR69, 0x8408490 ;  /* 0x0840849000457882 */ /* 0x000fe40000000000 */
[----:B------:R2:W-:Y:S01]  /*34e30*/  UTCHMMA gdesc[UR42], gdesc[UR60], tmem[UR75], tmem[UR68], idesc[UR69], UPT ;  /* 0x00ff443c2a0075ea */ /* 0x0005e2000b80004b */
[----:B------:R2:W-:Y:S01]  /*34e40*/  UTCBAR [UR76], URZ ;  /* 0x000000ff4c0073e9 */ /* 0x0005e200080000ff */
[----:B------:R-:W-:-:S05]  /*34e50*/  NOP ;  /* 0x0000000000007918 */ /* 0x000fca0000000000 */
.L_x_9:
[----:B------:R-:W3:Y:S01]  /*34e60*/  LDL R5, [R1+0xa34] ;  /* 0x000a340001057983 */ /* 0x000ee20000100800 */
[----:B------:R-:W-:-:S04]  /*34e70*/  UIADD3 UR71, UPT, UPT, UR71, 0x1, URZ ;  /* 0x0000000147477890 */ /* 0x000fc8000fffe0ff */
[----:B------:R-:W-:-:S04]  /*34e80*/  UISETP.GT.AND UP1, UPT, UR71, 0x1, UPT ;  /* 0x000000014700788c */ /* 0x000fc8000bf24270 */
[----:B--2---:R-:W-:Y:S02]  /*34e90*/  USEL UR62, URZ, 0x1, !UP1 ;  /* 0x00000001ff3e7887 */ /* 0x004fe4000c800000 */
[----:B------:R-:W-:Y:S02]  /*34ea0*/  USEL UR71, UR71, URZ, !UP1 ;  /* 0x000000ff47477287 */ /* 0x000fe4000c800000 */
[----:B------:R-:W-:-:S03]  /*34eb0*/  ULOP3.LUT UR63, UR7, UR62, URZ, 0x3c, !UPT ;  /* 0x0000003e073f7292 */ /* 0x000fc6000f8e3cff */
[----:B------:R-:W-:-:S04]  /*34ec0*/  UMOV UR62, UR7 ;  /* 0x00000007003e7c82 */ /* 0x000fc80008000000 */
[----:B------:R-:W-:Y:S01]  /*34ed0*/  UMOV UR7, UR63 ;  /* 0x0000003f00077c82 */ /* 0x000fe20008000000 */
[----:B---3--:R-:W-:-:S13]  /*34ee0*/  ISETP.NE.U32.AND P2, PT, R5, UR15, PT ;  /* 0x0000000f05007c0c */ /* 0x008fda000bf45070 */
[----:B------:R-:W-:Y:S05]  /*34ef0*/  @P2 BRA `(.L_x_10) ;  /* 0xfffffee000442947 */ /* 0x000fea000383ffff */
.L_x_7:
[----:B------:R-:W0:Y:S01]  /*34f00*/  LDC R5, c[0x0][0x3a0] ;  /* 0x0000e800ff057b82 */ /* 0x000e220000000800 */
[----:B------:R-:W1:Y:S01]  /*34f10*/  LDCU.128 UR8, c[0x0][0x390] ;  /* 0x00007200ff0877ac */ /* 0x000e620008000c00 */
[----:B0-----:R-:W-:-:S05]  /*34f20*/  VIADD R5, R5, 0x7f ;  /* 0x0000007f05057836 */ /* 0x001fca0000000000 */
[----:B------:R-:W-:-:S13]  /*34f30*/  ISETP.GE.AND P0, PT, R5, 0x80, PT ;  /* 0x000000800500780c */ /* 0x000fda0003f06270 */
[----:B-1----:R-:W-:Y:S05]  /*34f40*/  @!P0 BRA `(.L_x_11) ;  /* 0x0000000000108947 */ /* 0x002fea0003800000 */
[----:B------:R-:W-:-:S06]  /*34f50*/  USHF.L.U32 UR62, UR62, 0x1f, URZ ;  /* 0x0000001f3e3e7899 */ /* 0x000fcc00080006ff */
[----:B-----5:R-:W-:-:S04]  /*34f60*/  IMAD.U32 R3, RZ, RZ, UR62 ;  /* 0x0000003eff037e24 */ /* 0x020fc8000f8e00ff */
[----:B------:R-:W0:Y:S02]  /*34f70*/  SYNCS.PHASECHK.TRANS64.TRYWAIT P0, [UR77], R3 ;  /* 0x00000003ff0075a7 */ /* 0x000e24000800114d */
[----:B0-----:R-:W-:Y:S05]  /*34f80*/  @!P0 BRA `(.L_x_12) ;  /* 0x000000a400bc8947 */ /* 0x001fea0003800000 */
.L_x_11:
[----:B------:R-:W2:Y:S01]  /*34f90*/  LDL.LU R67, [R1+0xb40] ;  /* 0x000b400001437983 */ /* 0x000ea20000300800 */
[----:B------:R-:W0:Y:S01]  /*34fa0*/  LDCU UR7, c[0x0][0x39c] ;  /* 0x00007380ff0777ac */ /* 0x000e220008000800 */
[----:B------:R-:W-:Y:S06]  /*34fb0*/  BAR.SYNC.DEFER_BLOCKING 0x0 ;  /* 0x0000000000007b1d */ /* 0x000fec0000010000 */
[----:B------:R-:W1:Y:S02]  /*34fc0*/  @!P1 SYNCS.CCTL.IV [UR5+0x50000] ;  /* 0x05000000ff0099b1 */ /* 0x000e640008000005 */
[----:B-1----:R-:W-:Y:S06]  /*34fd0*/  BAR.SYNC.DEFER_BLOCKING 0x0 ;  /* 0x0000000000007b1d */ /* 0x002fec0000010000 */
[----:B------:R-:W1:Y:S01]  /*34fe0*/  S2R R68, SR_TID.X ;  /* 0x0000000000447919 */ /* 0x000e620000002100 */
[----:B------:R-:W3:Y:S01]  /*34ff0*/  S2R R2, SR_TID.X ;  /* 0x0000000000027919 */ /* 0x000ee20000002100 */
[----:B------:R-:W4:Y:S01]  /*35000*/  @!P1 SYNCS.CCTL.IV [UR5+0x50008] ;  /* 0x05000800ff0099b1 */ /* 0x000f220008000005 */
[----:B--2---:R2:W-:Y:S04]  /*35010*/  STL [R1+0xff8], R67 ;  /* 0x000ff84301007387 */ /* 0x0045e80000100800 */
[----:B-----5:R-:W3:Y:S04]  /*35020*/  LDL.LU R3, [R1+0xb80] ;  /* 0x000b800001037983 */ /* 0x020ee80000300800 */
[----:B------:R-:W-:Y:S01]  /*35030*/  STL [R1+0xfb4], R0 ;  /* 0x000fb40001007387 */ /* 0x000fe20000100800 */
[----:B--2---:R-:W2:Y:S03]  /*35040*/  LDTM.x64 R4, tmem[UR6] ;  /* 0x00000006000479ee */ /* 0x004ea60008340000 */
[----:B--2---:R-:W-:Y:S04]  /*35050*/  STL.64 [R1], R4 ;  /* 0x0000000401007387 */ /* 0x004fe80000100a00 */
[----:B------:R-:W-:Y:S04]  /*35060*/  STL [R1+0xc], R7 ;  /* 0x00000c0701007387 */ /* 0x000fe80000100800 */
[----:B------:R-:W-:Y:S04]  /*35070*/  STL.64 [R1+0x10], R8 ;  /* 0x0000100801007387 */ /* 0x000fe80000100a00 */
        /* <DEDUP_REMOVED lines=28> */
[----:B------:R2:W-:Y:S04]  /*35240*/  STL.64 [R1+0xf8], R66 ;  /* 0x0000f84201007387 */ /* 0x0005e80000100a00 */
[----:B--2---:R-:W0:Y:S01]  /*35250*/  LDL.LU R67, [R1+0xff8] ;  /* 0x000ff80001437983 */ /* 0x004e220000300800 */
[----:B------:R-:W-:-:S03]  /*35260*/  IMAD.MOV.U32 R66, RZ, RZ, R6 ;  /* 0x000000ffff427224 */ /* 0x000fc600078e0006 */
[----:B------:R-:W2:Y:S04]  /*35270*/  LDL.LU R65, [R1] ;  /* 0x0000000001417983 */ /* 0x000ea80000300800 */
        /* <DEDUP_REMOVED lines=62> */
[----:B-1----:R-:W-:-:S02]  /*35660*/  LOP3.LUT R124, R68, 0x80, RZ, 0xc0, !PT ;  /* 0x00000080447c7812 */ /* 0x002fc400078ec0ff */
[----:B---3--:R-:W-:Y:S02]  /*35670*/  LOP3.LUT R2, R2, 0x7f, RZ, 0xc0, !PT ;  /* 0x0000007f02027812 */ /* 0x008fe400078ec0ff */
[----:B------:R-:W-:Y:S01]  /*35680*/  LEA R124, R124, UR5, 0x5 ;  /* 0x000000057c7c7c11 */ /* 0x000fe2000f8e28ff */
[----:B------:R1:W-:Y:S04]  /*35690*/  STL [R1+0xfbc], R3 ;  /* 0x000fbc0301007387 */ /* 0x0003e80000100800 */
[----:B------:R-:W-:Y:S01]  /*356a0*/  IMAD R124, R2, 0x10, R124 ;  /* 0x00000010027c7824 */ /* 0x000fe200078e027c */
[----:B------:R-:W-:Y:S01]  /*356b0*/  ISETP.GE.AND P0, PT, R3, UR10, PT ;  /* 0x0000000a03007c0c */ /* 0x000fe2000bf06270 */
[----:B------:R-:W3:Y:S03]  /*356c0*/  LDCU UR10, c[0x0][0x39c] ;  /* 0x00007380ff0a77ac */ /* 0x000ee60008000800 */
[----:B------:R-:W-:Y:S01]  /*356d0*/  STL [R1+0xfb8], R124 ;  /* 0x000fb87c01007387 */ /* 0x000fe20000100800 */
[----:B--2---:R-:W-:-:S02]  /*356e0*/  F2FP.BF16.F32.PACK_AB R2, R66, R65 ;  /* 0x000000414202723e */ /* 0x004fc400000010ff */
[----:B----4-:R-:W-:Y:S02]  /*356f0*/  F2FP.BF16.F32.PACK_AB R4, R64, R4 ;  /* 0x000000044004723e */ /* 0x010fe400000010ff */
[----:B0-----:R-:W-:Y:S01]  /*35700*/  ISETP.LT.AND P2, PT, R67, UR7, !P0 ;  /* 0x0000000743007c0c */ /* 0x001fe2000c741270 */
[----:B------:R-:W0:Y:S02]  /*35710*/  LDCU UR7, c[0x0][0x3b4] ;  /* 0x00007680ff0777ac */ /* 0x000e240008000800 */
[----:B------:R-:W-:Y:S01]  /*35720*/  STL [R1+0xfc0], R4 ;  /* 0x000fc00401007387 */ /* 0x000fe20000100800 */
[----:B-1----:R-:W-:-:S03]  /*35730*/  F2FP.BF16.F32.PACK_AB R3, R63, R62 ;  /* 0x0000003e3f03723e */ /* 0x002fc600000010ff */
[----:B------:R1:W-:Y:S01]  /*35740*/  STL [R1+0x190], R2 ;  /* 0x0001900201007387 */ /* 0x0003e20000100800 */
[----:B------:R-:W-:Y:S02]  /*35750*/  F2FP.BF16.F32.PACK_AB R10, R61, R10 ;  /* 0x0000000a3d0a723e */ /* 0x000fe400000010ff */
[----:B-1----:R-:W-:Y:S02]  /*35760*/  F2FP.BF16.F32.PACK_AB R2, R60, R59 ;  /* 0x0000003b3c02723e */ /* 0x002fe400000010ff */
[----:B------:R-:W1:Y:S01]  /*35770*/  LDTM.x64 R60, tmem[UR6+0x40] ;  /* 0x00004006003c79ee */ /* 0x000e620008340000 */
[----:B------:R-:W-:Y:S01]  /*35780*/  STL [R1+0xfc4], R3 ;  /* 0x000fc40301007387 */ /* 0x000fe20000100800 */
[----:B------:R-:W-:-:S03]  /*35790*/  F2FP.BF16.F32.PACK_AB R9, R58, R9 ;  /* 0x000000093a09723e */ /* 0x000fc600000010ff */
[----:B------:R-:W-:Y:S04]  /*357a0*/  STL [R1+0xfc8], R10 ;  /* 0x000fc80a01007387 */ /* 0x000fe80000100800 */
[----:B------:R-:W-:Y:S01]  /*357b0*/  STL [R1+0xfcc], R9 ;  /* 0x000fcc0901007387 */ /* 0x000fe20000100800 */
[----:B------:R-:W-:-:S03]  /*357c0*/  F2FP.BF16.F32.PACK_AB R125, R57, R56 ;  /* 0x00000038397d723e */ /* 0x000fc600000010ff */
[----:B------:R2:W-:Y:S04]  /*357d0*/  STL [R1+0x198], R2 ;  /* 0x0001980201007387 */ /* 0x0005e80000100800 */
[----:B------:R-:W-:Y:S01]  /*357e0*/  STL [R1+0xfd0], R125 ;  /* 0x000fd07d01007387 */ /* 0x000fe20000100800 */
[----:B--2---:R-:W-:Y:S02]  /*357f0*/  F2FP.BF16.F32.PACK_AB R2, R55, R54 ;  /* 0x000000363702723e */ /* 0x004fe400000010ff */
[----:B------:R-:W-:-:S03]  /*35800*/  F2FP.BF16.F32.PACK_AB R4, R53, R52 ;  /* 0x000000343504723e */ /* 0x000fc600000010ff */
[----:B------:R-:W-:Y:S04]  /*35810*/  STL [R1+0xfd4], R2 ;  /* 0x000fd40201007387 */ /* 0x000fe80000100800 */
[----:B------:R-:W-:Y:S04]  /*35820*/  STL [R1+0xfd8], R4 ;  /* 0x000fd80401007387 */ /* 0x000fe80000100800 */
[----:B-1----:R-:W-:Y:S04]  /*35830*/  STL [R1+0xff4], R117 ;  /* 0x000ff47501007387 */ /* 0x002fe80000100800 */
[----:B------:R-:W-:Y:S04]  /*35840*/  STL [R1+0xff0], R118 ;  /* 0x000ff07601007387 */ /* 0x000fe80000100800 */
[----:B------:R1:W-:Y:S04]  /*35850*/  STL [R1+0xfec], R119 ;  /* 0x000fec7701007387 */ /* 0x0003e80000100800 */
[----:B------:R2:W-:Y:S04]  /*35860*/  STL [R1+0xfe8], R120 ;  /* 0x000fe87801007387 */ /* 0x0005e80000100800 */
[----:B------:R-:W-:Y:S04]  /*35870*/  STL [R1+0xfe4], R121 ;  /* 0x000fe47901007387 */ /* 0x000fe80000100800 */
[----:B------:R4:W-:Y:S04]  /*35880*/  STL [R1+0xfe0], R122 ;  /* 0x000fe07a01007387 */ /* 0x0009e80000100800 */
[----:B------:R0:W-:Y:S01]  /*35890*/  STL [R1+0xfdc], R123 ;  /* 0x000fdc7b01007387 */ /* 0x0001e20000100800 */
[----:B-1----:R-:W-:-:S02]  /*358a0*/  F2FP.BF16.F32.PACK_AB R119, R79, R77 ;  /* 0x0000004d4f77723e */ /* 0x002fc400000010ff */
[----:B------:R-:W-:Y:S02]  /*358b0*/  F2FP.BF16.F32.PACK_AB R82, R82, R80 ;  /* 0x000000505252723e */ /* 0x000fe400000010ff */
[----:B--2---:R-:W-:Y:S01]  /*358c0*/  F2FP.BF16.F32.PACK_AB R120, R66, R64 ;  /* 0x000000404278723e */ /* 0x004fe200000010ff */
[----:B------:R-:W-:Y:S01]  /*358d0*/  IMAD.MOV.U32 R80, RZ, RZ, R119 ;  /* 0x000000ffff507224 */ /* 0x000fe200078e0077 */
[----:B------:R-:W-:Y:S02]  /*358e0*/  F2FP.BF16.F32.PACK_AB R81, R83, R81 ;  /* 0x000000515351723e */ /* 0x000fe400000010ff */
[----:B----4-:R-:W-:Y:S02]  /*358f0*/  F2FP.BF16.F32.PACK_AB R122, R62, R60 ;  /* 0x0000003c3e7a723e */ /* 0x010fe400000010ff */
[----:B------:R-:W-:-:S05]  /*35900*/  F2FP.BF16.F32.PACK_AB R117, R42, R41 ;  /* 0x000000292a75723e */ /* 0x000fca00000010ff */
[----:B------:R-:W-:Y:S01]  /*35910*/  IMAD.MOV.U32 R77, RZ, RZ, R117 ;  /* 0x000000ffff4d7224 */ /* 0x000fe200078e0075 */
[----:B------:R-:W-:Y:S02]  /*35920*/  F2FP.BF16.F32.PACK_AB R86, R86, R84 ;  /* 0x000000545656723e */ /* 0x000fe400000010ff */
[----:B------:R-:W-:Y:S02]  /*35930*/  F2FP.BF16.F32.PACK_AB R4, R40, R39 ;  /* 0x000000272804723e */ /* 0x000fe400000010ff */
[----:B0-----:R-:W-:-:S05]  /*35940*/  F2FP.BF16.F32.PACK_AB R123, R35, R34 ;  /* 0x00000022237b723e */ /* 0x001fca00000010ff */
[----:B------:R-:W-:Y:S01]  /*35950*/  IMAD.MOV.U32 R84, RZ, RZ, R123 ;  /* 0x000000ffff547224 */ /* 0x000fe200078e007b */
[----:B------:R-:W-:-:S05]  /*35960*/  F2FP.BF16.F32.PACK_AB R2, R27, R26 ;  /* 0x0000001a1b02723e */ /* 0x000fca00000010ff */
[----:B------:R-:W-:Y:S01]  /*35970*/  STL [R1+0x120], R2 ;  /* 0x0001200201007387 */ /* 0x000fe20000100800 */
[----:B------:R-:W-:-:S05]  /*35980*/  F2FP.BF16.F32.PACK_AB R22, R23, R22 ;  /* 0x000000161716723e */ /* 0x000fca00000010ff */
[----:B------:R-:W-:Y:S01]  /*35990*/  STL [R1+0x124], R22 ;  /* 0x0001241601007387 */ /* 0x000fe20000100800 */
[----:B------:R-:W-:-:S05]  /*359a0*/  F2FP.BF16.F32.PACK_AB R18, R19, R18 ;  /* 0x000000121312723e */ /* 0x000fca00000010ff */
[----:B------:R-:W-:Y:S01]  /*359b0*/  STL [R1+0x128], R18 ;  /* 0x0001281201007387 */ /* 0x000fe20000100800 */
[----:B------:R-:W-:Y:S02]  /*359c0*/  F2FP.BF16.F32.PACK_AB R121, R17, R16 ;  /* 0x000000101179723e */ /* 0x000fe400000010ff */
[----:B------:R-:W-:Y:S02]  /*359d0*/  F2FP.BF16.F32.PACK_AB R16, R67, R65 ;  /* 0x000000414310723e */ /* 0x000fe400000010ff */
[----:B------:R-:W-:Y:S02]  /*359e0*/  F2FP.BF16.F32.PACK_AB R15, R15, R14 ;  /* 0x0000000e0f0f723e */ /* 0x000fe400000010ff */
[----:B------:R-:W-:-:S03]  /*359f0*/  F2FP.BF16.F32.PACK_AB R14, R63, R61 ;  /* 0x0000003d3f0e723e */ /* 0x000fc600000010ff */
[----:B------:R0:W-:Y:S04]  /*35a00*/  STL [R1+0x12c], R15 ;  /* 0x00012c0f01007387 */ /* 0x0001e80000100800 */
[----:B------:R1:W-:Y:S01]  /*35a10*/  STL [R1+0x100], R14 ;  /* 0x0001000e01007387 */ /* 0x0003e20000100800 */
[----:B0-----:R-:W-:-:S03]  /*35a20*/  F2FP.BF16.F32.PACK_AB R15, R70, R68 ;  /* 0x00000044460f723e */ /* 0x001fc600000010ff */
[----:B------:R0:W-:Y:S01]  /*35a30*/  STL [R1+0x104], R16 ;  /* 0x0001041001007387 */ /* 0x0001e20000100800 */
[----:B-1----:R-:W-:-:S03]  /*35a40*/  F2FP.BF16.F32.PACK_AB R14, R71, R69 ;  /* 0x00000045470e723e */ /* 0x002fc600000010ff */
[----:B------:R1:W-:Y:S01]  /*35a50*/  STL [R1+0x118], R15 ;  /* 0x0001180f01007387 */ /* 0x0003e20000100800 */
[----:B------:R-:W-:-:S03]  /*35a60*/  F2FP.BF16.F32.PACK_AB R118, R29, R28 ;  /* 0x0000001c1d76723e */ /* 0x000fc600000010ff */
[----:B------:R2:W-:Y:S01]  /*35a70*/  STL [R1+0x108], R14 ;  /* 0x0001080e01007387 */ /* 0x0005e20000100800 */
[----:B0-----:R-:W-:Y:S02]  /*35a80*/  F2FP.BF16.F32.PACK_AB R16, R74, R72 ;  /* 0x000000484a10723e */ /* 0x001fe400000010ff */
[----:B-1----:R-:W-:-:S03]  /*35a90*/  F2FP.BF16.F32.PACK_AB R15, R75, R73 ;  /* 0x000000494b0f723e */ /* 0x002fc600000010ff */
[----:B------:R-:W-:Y:S01]  /*35aa0*/  STL [R1+0x11c], R16 ;  /* 0x00011c1001007387 */ /* 0x000fe20000100800 */
[----:B--2---:R-:W-:-:S03]  /*35ab0*/  F2FP.BF16.F32.PACK_AB R14, R78, R76 ;  /* 0x0000004c4e0e723e */ /* 0x004fc600000010ff */
[----:B------:R-:W-:Y:S01]  /*35ac0*/  STL [R1+0x10c], R15 ;  /* 0x00010c0f01007387 */ /* 0x000fe20000100800 */
[----:B------:R-:W-:-:S03]  /*35ad0*/  IMAD.MOV.U32 R79, RZ, RZ, R118 ;  /* 0x000000ffff4f7224 */ /* 0x000fc600078e0076 */
[----:B------:R-:W-:Y:S04]  /*35ae0*/  STL [R1+0xf0], R14 ;  /* 0x0000f00e01007387 */ /* 0x000fe80000100800 */
[----:B------:R-:W2:Y:S04]  /*35af0*/  LDL.LU R117, [R1+0xff4] ;  /* 0x000ff40001757983 */ /* 0x000ea80000300800 */
[----:B------:R-:W4:Y:S01]  /*35b00*/  LDL.LU R118, [R1+0xff0] ;  /* 0x000ff00001767983 */ /* 0x000f220000300800 */
[----:B------:R-:W-:-:S03]  /*35b10*/  IMAD.MOV.U32 R83, RZ, RZ, R121 ;  /* 0x000000ffff537224 */ /* 0x000fc600078e0079 */
[----:B------:R-:W2:Y:S04]  /*35b20*/  LDL.LU R119, [R1+0xfec] ;  /* 0x000fec0001777983 */ /* 0x000ea80000300800 */
[----:B------:R0:W-:Y:S02]  /*35b30*/  STL [R1+0xf4], R82 ;  /* 0x0000f45201007387 */ /* 0x0001e40000100800 */
[----:B0-----:R-:W-:Y:S02]  /*35b40*/  IMAD.MOV.U32 R82, RZ, RZ, R120 ;  /* 0x000000ffff527224 */ /* 0x001fe400078e0078 */
[----:B------:R-:W2:Y:S04]  /*35b50*/  LDL.LU R120, [R1+0xfe8] ;  /* 0x000fe80001787983 */ /* 0x000ea80000300800 */
[----:B------:R-:W2:Y:S04]  /*35b60*/  LDL.LU R121, [R1+0xfe4] ;  /* 0x000fe40001797983 */ /* 0x000ea80000300800 */
[----:B------:R0:W-:Y:S04]  /*35b70*/  STL [R1+0xfac], R81 ;  /* 0x000fac5101007387 */ /* 0x0001e80000100800 */
[----:B0-----:R-:W2:Y:S04]  /*35b80*/  LDL.LU R81, [R1+0x198] ;  /* 0x0001980001517983 */ /* 0x001ea80000300800 */
[----:B------:R0:W-:Y:S02]  /*35b90*/  STL [R1+0xfb0], R80 ;  /* 0x000fb05001007387 */ /* 0x0001e40000100800 */
[----:B0-----:R-:W-:-:S02]  /*35ba0*/  IMAD.MOV.U32 R80, RZ, RZ, R122 ;  /* 0x000000ffff507224 */ /* 0x001fc400078e007a */
[----:B------:R-:W3:Y:S04]  /*35bb0*/  LDL.LU R122, [R1+0xfe0] ;  /* 0x000fe000017a7983 */ /* 0x000ee80000300800 */
[----:B------:R-:W3:Y:S04]  /*35bc0*/  LDL.LU R123, [R1+0xfdc] ;  /* 0x000fdc00017b7983 */ /* 0x000ee80000300800 */
[----:B------:R0:W-:Y:S02]  /*35bd0*/  STL [R1+0xf8], R86 ;  /* 0x0000f85601007387 */ /* 0x0001e40000100800 */
[----:B0-----:R-:W-:Y:S01]  /*35be0*/  IMAD.MOV.U32 R86, RZ, RZ, R82 ;  /* 0x000000ffff567224 */ /* 0x001fe200078e0052 */
[----:B------:R-:W-:Y:S01]  /*35bf0*/  F2FP.BF16.F32.PACK_AB R82, R87, R85 ;  /* 0x000000555752723e */ /* 0x000fe200000010ff */
[----:B------:R-:W-:-:S02]  /*35c00*/  IMAD.MOV.U32 R85, RZ, RZ, R4 ;  /* 0x000000ffff557224 */ /* 0x000fc400078e0004 */
[----:B------:R-:W3:Y:S01]  /*35c10*/  LDL.LU R4, [R1+0xfd8] ;  /* 0x000fd80001047983 */ /* 0x000ee20000300800 */
[----:B------:R-:W-:Y:S02]  /*35c20*/  F2FP.BF16.F32.PACK_AB R2, R21, R20 ;  /* 0x000000141502723e */ /* 0x000fe400000010ff */
[----:B------:R-:W-:Y:S02]  /*35c30*/  F2FP.BF16.F32.PACK_AB R125, R32, R31 ;  /* 0x0000001f207d723e */ /* 0x000fe400000010ff */
[----:B------:R-:W-:Y:S01]  /*35c40*/  F2FP.BF16.F32.PACK_AB R88, R90, R88 ;  /* 0x000000585a58723e */ /* 0x000fe200000010ff */
[----:B------:R-:W-:Y:S02]  /*35c50*/  IMAD.MOV.U32 R87, RZ, RZ, R2 ;  /* 0x000000ffff577224 */ /* 0x000fe400078e0002 */
[----:B------:R-:W4:Y:S01]  /*35c60*/  LDL.LU R2, [R1+0xfd4] ;  /* 0x000fd40001027983 */ /* 0x000f220000300800 */
[----:B------:R-:W-:-:S03]  /*35c70*/  IMAD.MOV.U32 R90, RZ, RZ, R125 ;  /* 0x000000ffff5a7224 */ /* 0x000fc600078e007d */
[----:B------:R-:W4:Y:S01]  /*35c80*/  LDL.LU R125, [R1+0xfd0] ;  /* 0x000fd000017d7983 */ /* 0x000f220000300800 */
[----:B------:R-:W-:-:S03]  /*35c90*/  F2FP.BF16.F32.PACK_AB R9, R25, R24 ;  /* 0x000000181909723e */ /* 0x000fc600000010ff */
[----:B------:R0:W-:Y:S01]  /*35ca0*/  STL [R1+0xfc], R88 ;  /* 0x0000fc5801007387 */ /* 0x0001e20000100800 */
[----:B------:R-:W-:Y:S02]  /*35cb0*/  F2FP.BF16.F32.PACK_AB R10, R46, R45 ;  /* 0x0000002d2e0a723e */ /* 0x000fe400000010ff */
[----:B------:R-:W-:Y:S01]  /*35cc0*/  F2FP.BF16.F32.PACK_AB R3, R49, R48 ;  /* 0x000000303103723e */ /* 0x000fe200000010ff */
[----:B0-----:R-:W-:Y:S02]  /*35cd0*/  IMAD.MOV.U32 R88, RZ, RZ, R85 ;  /* 0x000000ffff587224 */ /* 0x001fe400078e0055 */
[----:B------:R-:W-:Y:S02]  /*35ce0*/  IMAD.MOV.U32 R85, RZ, RZ, R87 ;  /* 0x000000ffff557224 */ /* 0x000fe400078e0057 */
[----:B------:R-:W-:Y:S01]  /*35cf0*/  IMAD.MOV.U32 R87, RZ, RZ, R83 ;  /* 0x000000ffff577224 */ /* 0x000fe200078e0053 */
[----:B------:R-:W-:Y:S01]  /*35d00*/  F2FP.BF16.F32.PACK_AB R83, R91, R89 ;  /* 0x000000595b53723e */ /* 0x000fe200000010ff */
[----:B------:R-:W-:-:S02]  /*35d10*/  IMAD.MOV.U32 R91, RZ, RZ, R88 ;  /* 0x000000ffff5b7224 */ /* 0x000fc400078e0058 */
[----:B------:R-:W-:Y:S01]  /*35d20*/  IMAD.MOV.U32 R88, RZ, RZ, R84 ;  /* 0x000000ffff587224 */ /* 0x000fe200078e0054 */
[----:B------:R-:W-:Y:S01]  /*35d30*/  F2FP.BF16.F32.PACK_AB R93, R95, R93 ;  /* 0x0000005d5f5d723e */ /* 0x000fe200000010ff */
[----:B------:R-:W-:Y:S01]  /*35d40*/  IMAD.MOV.U32 R84, RZ, RZ, R80 ;  /* 0x000000ffff547224 */ /* 0x000fe200078e0050 */
[----:B------:R-:W-:Y:S01]  /*35d50*/  F2FP.BF16.F32.PACK_AB R80, R94, R92 ;  /* 0x0000005c5e50723e */ /* 0x000fe200000010ff */
[----:B------:R-:W-:Y:S02]  /*35d60*/  IMAD.MOV.U32 R89, RZ, RZ, R9 ;  /* 0x000000ffff597224 */ /* 0x000fe400078e0009 */
[----:B------:R-:W4:Y:S01]  /*35d70*/  LDL.LU R9, [R1+0xfcc] ;  /* 0x000fcc0001097983 */ /* 0x000f220000300800 */
[----:B------:R-:W-:Y:S02]  /*35d80*/  IMAD.MOV.U32 R92, RZ, RZ, R10 ;  /* 0x000000ffff5c7224 */ /* 0x000fe400078e000a */
[----:B------:R-:W-:Y:S01]  /*35d90*/  IMAD.MOV.U32 R94, RZ, RZ, R3 ;  /* 0x000000ffff5e7224 */ /* 0x000fe200078e0003 */
[----:B------:R-:W4:Y:S04]  /*35da0*/  LDL.LU R10, [R1+0xfc8] ;  /* 0x000fc800010a7983 */ /* 0x000f280000300800 */
[----:B------:R-:W4:Y:S01]  /*35db0*/  LDL.LU R3, [R1+0xfc4] ;  /* 0x000fc40001037983 */ /* 0x000f220000300800 */
[----:B--2---:R-:W-:Y:S01]  /*35dc0*/  IMAD.MOV.U32 R95, RZ, RZ, R81 ;  /* 0x000000ffff5f7224 */ /* 0x004fe200078e0051 */
[----:B------:R-:W-:Y:S01]  /*35dd0*/  F2FP.BF16.F32.PACK_AB R81, R98, R96 ;  /* 0x000000606251723e */ /* 0x000fe200000010ff */
[----:B---3--:R-:W-:-:S02]  /*35de0*/  IMAD.MOV.U32 R96, RZ, RZ, R4 ;  /* 0x000000ffff607224 */ /* 0x008fc400078e0004 */
[----:B------:R-:W2:Y:S04]  /*35df0*/  LDL.LU R4, [R1+0xfc0] ;  /* 0x000fc00001047983 */ /* 0x000ea80000300800 */
[----:B------:R-:W3:Y:S01]  /*35e00*/  LDL.LU R98, [R1+0x190] ;  /* 0x0001900001627983 */ /* 0x000ee20000300800 */
[----:B------:R-:W-:Y:S01]  /*35e10*/  F2FP.BF16.F32.PACK_AB R97, R99, R97 ;  /* 0x000000616361723e */ /* 0x000fe200000010ff */
[----:B------:R-:W-:Y:S01]  /*35e20*/  IMAD.MOV.U32 R99, RZ, RZ, R96 ;  /* 0x000000ffff637224 */ /* 0x000fe200078e0060 */
[----:B------:R-:W-:Y:S02]  /*35e30*/  F2FP.BF16.F32.PACK_AB R13, R47, R13 ;  /* 0x0000000d2f0d723e */ /* 0x000fe400000010ff */
[----:B------:R-:W-:Y:S01]  /*35e40*/  F2FP.BF16.F32.PACK_AB R96, R102, R100 ;  /* 0x000000646660723e */ /* 0x000fe200000010ff */
[----:B------:R-:W-:Y:S01]  /*35e50*/  IMAD.MOV.U32 R102, RZ, RZ, R95 ;  /* 0x000000ffff667224 */ /* 0x000fe200078e005f */
[----:B------:R-:W-:Y:S01]  /*35e60*/  F2FP.BF16.F32.PACK_AB R95, R103, R101 ;  /* 0x00000065675f723e */ /* 0x000fe200000010ff */
[----:B------:R-:W-:Y:S01]  /*35e70*/  IMAD.MOV.U32 R76, RZ, RZ, R13 ;  /* 0x000000ffff4c7224 */ /* 0x000fe200078e000d */
[----:B------:R-:W-:-:S02]  /*35e80*/  F2FP.BF16.F32.PACK_AB R12, R44, R12 ;  /* 0x0000000c2c0c723e */ /* 0x000fc400000010ff */
[----:B------:R-:W-:Y:S02]  /*35e90*/  F2FP.BF16.F32.PACK_AB R124, R51, R50 ;  /* 0x00000032337c723e */ /* 0x000fe400000010ff */
[----:B------:R-:W-:Y:S01]  /*35ea0*/  F2FP.BF16.F32.PACK_AB R0, R43, R0 ;  /* 0x000000002b00723e */ /* 0x000fe200000010ff */
[----:B------:R-:W-:Y:S01]  /*35eb0*/  IMAD.MOV.U32 R78, RZ, RZ, R12 ;  /* 0x000000ffff4e7224 */ /* 0x000fe200078e000c */
[----:B------:R-:W-:Y:S02]  /*35ec0*/  F2FP.BF16.F32.PACK_AB R6, R38, R6 ;  /* 0x000000062606723e */ /* 0x000fe400000010ff */
[----:B------:R-:W-:Y:S02]  /*35ed0*/  F2FP.BF16.F32.PACK_AB R11, R37, R11 ;  /* 0x0000000b250b723e */ /* 0x000fe400000010ff */
[----:B------:R-:W-:Y:S02]  /*35ee0*/  F2FP.BF16.F32.PACK_AB R5, R36, R5 ;  /* 0x000000052405723e */ /* 0x000fe400000010ff */
[----:B------:R-:W-:-:S02]  /*35ef0*/  F2FP.BF16.F32.PACK_AB R8, R33, R8 ;  /* 0x000000082108723e */ /* 0x000fc400000010ff */
[----:B------:R-:W-:Y:S02]  /*35f00*/  F2FP.BF16.F32.PACK_AB R7, R30, R7 ;  /* 0x000000071e07723e */ /* 0x000fe400000010ff */
[----:B------:R-:W0:Y:S01]  /*35f10*/  LDTM.x64 R12, tmem[UR6+0x80] ;  /* 0x00008006000c79ee */ /* 0x000e220008340000 */
[----:B----4-:R-:W-:Y:S02]  /*35f20*/  IMAD.MOV.U32 R100, RZ, RZ, R3 ;  /* 0x000000ffff647224 */ /* 0x010fe400078e0003 */
[----:B------:R-:W4:Y:S02]  /*35f30*/  LDL.LU R3, [R1+0xfbc] ;  /* 0x000fbc0001037983 */ /* 0x000f240000300800 */
[----:B------:R-:W-:Y:S02]  /*35f40*/  IMAD.MOV.U32 R103, RZ, RZ, R100 ;  /* 0x000000ffff677224 */ /* 0x000fe400078e0064 */
[----:B------:R-:W-:Y:S01]  /*35f50*/  IMAD.MOV.U32 R100, RZ, RZ, R77 ;  /* 0x000000ffff647224 */ /* 0x000fe200078e004d */
[----:B------:R-:W-:-:S03]  /*35f60*/  F2FP.BF16.F32.PACK_AB R77, R110, R108 ;  /* 0x0000006c6e4d723e */ /* 0x000fc600000010ff */
[----:B------:R-:W-:Y:S01]  /*35f70*/  IMAD.MOV.U32 R108, RZ, RZ, R100 ;  /* 0x000000ffff6c7224 */ /* 0x000fe200078e0064 */
[----:B0-----:R-:W-:Y:S02]  /*35f80*/  F2FP.BF16.F32.PACK_AB R68, R70, R68 ;  /* 0x000000444644723e */ /* 0x001fe400000010ff */
[----:B------:R-:W-:Y:S01]  /*35f90*/  F2FP.BF16.F32.PACK_AB R74, R74, R72 ;  /* 0x000000484a4a723e */ /* 0x000fe200000010ff */
[----:B------:R-:W-:Y:S02]  /*35fa0*/  IMAD.MOV.U32 R72, RZ, RZ, R124 ;  /* 0x000000ffff487224 */ /* 0x000fe400078e007c */
[----:B---3--:R-:W-:Y:S01]  /*35fb0*/  IMAD.MOV.U32 R101, RZ, RZ, R98 ;  /* 0x000000ffff657224 */ /* 0x008fe200078e0062 */
[----:B------:R-:W-:Y:S01]  /*35fc0*/  F2FP.BF16.F32.PACK_AB R98, R106, R104 ;  /* 0x000000686a62723e */ /* 0x000fe200000010ff */
[----:B------:R-:W-:Y:S01]  /*35fd0*/  IMAD.MOV.U32 R104, RZ, RZ, R92 ;  /* 0x000000ffff687224 */ /* 0x000fe200078e005c */
[----:B------:R-:W-:Y:S01]  /*35fe0*/  F2FP.BF16.F32.PACK_AB R92, R107, R105 ;  /* 0x000000696b5c723e */ /* 0x000fe200000010ff */
[----:B------:R-:W-:-:S02]  /*35ff0*/  IMAD.MOV.U32 R107, RZ, RZ, R99 ;  /* 0x000000ffff6b7224 */ /* 0x000fc400078e0063 */
[----:B------:R-:W-:Y:S01]  /*36000*/  IMAD.MOV.U32 R99, RZ, RZ, R76 ;  /* 0x000000ffff637224 */ /* 0x000fe200078e004c */
[----:B------:R-:W-:-:S05]  /*36010*/  F2FP.BF16.F32.PACK_AB R76, R111, R109 ;  /* 0x0000006d6f4c723e */ /* 0x000fca00000010ff */
[----:B------:R0:W-:Y:S04]  /*36020*/  STL [R1+0xf90], R76 ;  /* 0x000f904c01007387 */ /* 0x0001e80000100800 */
[----:B------:R1:W-:Y:S01]  /*36030*/  STL [R1+0xb0], R77 ;  /* 0x0000b04d01007387 */ /* 0x0003e20000100800 */
[----:B------:R-:W-:Y:S01]  /*36040*/  IMAD.MOV.U32 R106, RZ, RZ, R78 ;  /* 0x000000ffff6a7224 */ /* 0x000fe200078e004e */
[----:B0-----:R-:W-:Y:S02]  /*36050*/  F2FP.BF16.F32.PACK_AB R76, R114, R112 ;  /* 0x00000070724c723e */ /* 0x001fe400000010ff */
[----:B-1----:R-:W-:Y:S02]  /*36060*/  F2FP.BF16.F32.PACK_AB R77, R115, R113 ;  /* 0x00000071734d723e */ /* 0x002fe400000010ff */
[----:B------:R-:W-:-:S03]  /*36070*/  F2FP.BF16.F32.PACK_AB R78, R119, R117 ;  /* 0x00000075774e723e */ /* 0x000fc600000010ff */
[----:B------:R-:W-:Y:S04]  /*36080*/  STL [R1+0xf94], R77 ;  /* 0x000f944d01007387 */ /* 0x000fe80000100800 */
[----:B------:R0:W-:Y:S04]  /*36090*/  STL [R1+0xb4], R76 ;  /* 0x0000b44c01007387 */ /* 0x0001e80000100800 */
[----:B------:R-:W-:Y:S01]  /*360a0*/  STL [R1+0xf98], R78 ;  /* 0x000f984e01007387 */ /* 0x000fe20000100800 */
[----:B0-----:R-:W-:Y:S01]  /*360b0*/  F2FP.BF16.F32.PACK_AB R76, R118, R116 ;  /* 0x00000074764c723e */ /* 0x001fe200000010ff */
[----:B------:R-:W-:-:S04]  /*360c0*/  IMAD.MOV.U32 R105, RZ, RZ, R94 ;  /* 0x000000ffff697224 */ /* 0x000fc800078e005e */
[----:B------:R0:W-:Y:S01]  /*360d0*/  STL [R1+0xb8], R76 ;  /* 0x0000b84c01007387 */ /* 0x0001e20000100800 */
[----:B------:R-:W-:Y:S01]  /*360e0*/  IMAD.MOV.U32 R94, RZ, RZ, R79 ;  /* 0x000000ffff5e7224 */ /* 0x000fe200078e004f */
[----:B------:R-:W-:Y:S02]  /*360f0*/  F2FP.BF16.F32.PACK_AB R79, R123, R121 ;  /* 0x000000797b4f723e */ /* 0x000fe400000010ff */
[----:B0-----:R-:W-:-:S05]  /*36100*/  F2FP.BF16.F32.PACK_AB R76, R122, R120 ;  /* 0x000000787a4c723e */ /* 0x001fca00000010ff */
[----:B------:R0:W-:Y:S04]  /*36110*/  STL [R1+0xbc], R76 ;  /* 0x0000bc4c01007387 */ /* 0x0001e80000100800 */
[----:B------:R-:W-:Y:S01]  /*36120*/  STL [R1+0xf9c], R79 ;  /* 0x000f9c4f01007387 */ /* 0x000fe20000100800 */
[----:B0-----:R-:W-:Y:S02]  /*36130*/  F2FP.BF16.F32.PACK_AB R76, R14, R12 ;  /* 0x0000000c0e4c723e */ /* 0x001fe400000010ff */
[----:B------:R-:W-:Y:S02]  /*36140*/  F2FP.BF16.F32.PACK_AB R12, R15, R13 ;  /* 0x0000000d0f0c723e */ /* 0x000fe400000010ff */
[----:B------:R-:W-:Y:S01]  /*36150*/  F2FP.BF16.F32.PACK_AB R14, R18, R16 ;  /* 0x00000010120e723e */ /* 0x000fe200000010ff */
[----:B------:R-:W-:Y:S01]  /*36160*/  STL [R1+0xa0], R76 ;  /* 0x0000a04c01007387 */ /* 0x000fe20000100800 */
[----:B------:R-:W-:-:S03]  /*36170*/  F2FP.BF16.F32.PACK_AB R13, R19, R17 ;  /* 0x00000011130d723e */ /* 0x000fc600000010ff */
[----:B------:R0:W-:Y:S04]  /*36180*/  STL [R1+0x90], R12 ;  /* 0x0000900c01007387 */ /* 0x0001e80000100800 */
[----:B------:R1:W-:Y:S01]  /*36190*/  STL [R1+0xa4], R14 ;  /* 0x0000a40e01007387 */ /* 0x0003e20000100800 */
[----:B0-----:R-:W-:-:S03]  /*361a0*/  F2FP.BF16.F32.PACK_AB R12, R22, R20 ;  /* 0x00000014160c723e */ /* 0x001fc600000010ff */
[----:B------:R0:W-:Y:S01]  /*361b0*/  STL [R1+0x94], R13 ;  /* 0x0000940d01007387 */ /* 0x0001e20000100800 */
[----:B-1----:R-:W-:-:S03]  /*361c0*/  F2FP.BF16.F32.PACK_AB R14, R23, R21 ;  /* 0x00000015170e723e */ /* 0x002fc600000010ff */
[----:B------:R1:W-:Y:S01]  /*361d0*/  STL [R1+0xa8], R12 ;  /* 0x0000a80c01007387 */ /* 0x0003e20000100800 */
[----:B0-----:R-:W-:-:S03]  /*361e0*/  F2FP.BF16.F32.PACK_AB R13, R26, R24 ;  /* 0x000000181a0d723e */ /* 0x001fc600000010ff */
[----:B------:R0:W-:Y:S01]  /*361f0*/  STL [R1+0x98], R14 ;  /* 0x0000980e01007387 */ /* 0x0001e20000100800 */
[----:B-1----:R-:W-:-:S03]  /*36200*/  F2FP.BF16.F32.PACK_AB R12, R27, R25 ;  /* 0x000000191b0c723e */ /* 0x002fc600000010ff */
[----:B------:R1:W-:Y:S04]  /*36210*/  STL [R1+0xac], R13 ;  /* 0x0000ac0d01007387 */ /* 0x0003e80000100800 */
[----:B------:R3:W-:Y:S01]  /*36220*/  STL [R1+0x9c], R12 ;  /* 0x00009c0c01007387 */ /* 0x0007e20000100800 */
[----:B0-----:R-:W-:Y:S02]  /*36230*/  F2FP.BF16.F32.PACK_AB R14, R30, R28 ;  /* 0x0000001c1e0e723e */ /* 0x001fe400000010ff */
[----:B-1----:R-:W-:-:S03]  /*36240*/  F2FP.BF16.F32.PACK_AB R13, R31, R29 ;  /* 0x0000001d1f0d723e */ /* 0x002fc600000010ff */
[----:B------:R0:W-:Y:S01]  /*36250*/  STL [R1+0x80], R14 ;  /* 0x0000800e01007387 */ /* 0x0001e20000100800 */
[----:B---3--:R-:W-:-:S03]  /*36260*/  F2FP.BF16.F32.PACK_AB R12, R34, R32 ;  /* 0x00000020220c723e */ /* 0x008fc600000010ff */
        /* <DEDUP_REMOVED lines=10> */
[----:B------:R-:W-:Y:S01]  /*36310*/  STL [R1+0x8c], R14 ;  /* 0x00008c0e01007387 */ /* 0x000fe20000100800 */
[----:B---3--:R-:W-:-:S03]  /*36320*/  F2FP.BF16.F32.PACK_AB R12, R46, R44 ;  /* 0x0000002c2e0c723e */ /* 0x008fc600000010ff */
[----:B------:R-:W-:Y:S01]  /*36330*/  STL [R1+0x7c], R13 ;  /* 0x00007c0d01007387 */ /* 0x000fe20000100800 */
[----:B------:R-:W-:-:S03]  /*36340*/  F2FP.BF16.F32.PACK_AB R79, R50, R48 ;  /* 0x00000030324f723e */ /* 0x000fc600000010ff */
[----:B------:R0:W-:Y:S01]  /*36350*/  STL [R1+0x60], R12 ;  /* 0x0000600c01007387 */ /* 0x0001e20000100800 */
[----:B------:R-:W-:-:S03]  /*36360*/  F2FP.BF16.F32.PACK_AB R78, R54, R52 ;  /* 0x00000034364e723e */ /* 0x000fc600000010ff */
[----:B------:R-:W-:Y:S01]  /*36370*/  STL [R1+0xfa0], R79 ;  /* 0x000fa04f01007387 */ /* 0x000fe20000100800 */
[----:B0-----:R-:W-:-:S05]  /*36380*/  F2FP.BF16.F32.PACK_AB R12, R47, R45 ;  /* 0x0000002d2f0c723e */ /* 0x001fca00000010ff */
[----:B------:R0:W-:Y:S01]  /*36390*/  STL [R1+0x50], R12 ;  /* 0x0000500c01007387 */ /* 0x0001e20000100800 */
[----:B------:R-:W-:-:S03]  /*363a0*/  F2FP.BF16.F32.PACK_AB R77, R58, R56 ;  /* 0x000000383a4d723e */ /* 0x000fc600000010ff */
[----:B------:R-:W-:Y:S01]  /*363b0*/  STL [R1+0xfa4], R78 ;  /* 0x000fa44e01007387 */ /* 0x000fe20000100800 */
[----:B0-----:R-:W-:-:S05]  /*363c0*/  F2FP.BF16.F32.PACK_AB R12, R51, R49 ;  /* 0x00000031330c723e */ /* 0x001fca00000010ff */
[----:B------:R0:W-:Y:S01]  /*363d0*/  STL [R1+0x54], R12 ;  /* 0x0000540c01007387 */ /* 0x0001e20000100800 */
[----:B--2---:R-:W-:-:S03]  /*363e0*/  IMAD.MOV.U32 R100, RZ, RZ, R4 ;  /* 0x000000ffff647224 */ /* 0x004fc600078e0004 */
[----:B------:R-:W-:Y:S01]  /*363f0*/  STL [R1+0xfa8], R77 ;  /* 0x000fa84d01007387 */ /* 0x000fe20000100800 */
[----:B0-----:R-:W-:Y:S02]  /*36400*/  F2FP.BF16.F32.PACK_AB R12, R55, R53 ;  /* 0x00000035370c723e */ /* 0x001fe400000010ff */
[----:B------:R-:W-:-:S03]  /*36410*/  F2FP.BF16.F32.PACK_AB R4, R66, R64 ;  /* 0x000000404204723e */ /* 0x000fc600000010ff */
[----:B------:R0:W-:Y:S01]  /*36420*/  STL [R1+0x58], R12 ;  /* 0x0000580c01007387 */ /* 0x0001e20000100800 */
[----:B------:R-:W-:Y:S02]  /*36430*/  IMAD.MOV.U32 R109, RZ, RZ, R99 ;  /* 0x000000ffff6d7224 */ /* 0x000fe400078e0063 */
[----:B------:R-:W-:Y:S02]  /*36440*/  IMAD.MOV.U32 R110, RZ, RZ, R105 ;  /* 0x000000ffff6e7224 */ /* 0x000fe400078e0069 */
[----:B------:R-:W-:Y:S01]  /*36450*/  IMAD.MOV.U32 R113, RZ, RZ, R97 ;  /* 0x000000ffff717224 */ /* 0x000fe200078e0061 */
[----:B0-----:R-:W-:Y:S01]  /*36460*/  F2FP.BF16.F32.PACK_AB R12, R59, R57 ;  /* 0x000000393b0c723e */ /* 0x001fe200000010ff */
[----:B------:R-:W-:Y:S01]  /*36470*/  IMAD.MOV.U32 R99, RZ, RZ, R89 ;  /* 0x000000ffff637224 */ /* 0x000fe200078e0059 */
[----:B------:R-:W-:Y:S01]  /*36480*/  F2FP.BF16.F32.PACK_AB R76, R62, R60 ;  /* 0x0000003c3e4c723e */ /* 0x000fe200000010ff */
[----:B------:R-:W-:Y:S01]  /*36490*/  IMAD.MOV.U32 R105, RZ, RZ, R104 ;  /* 0x000000ffff697224 */ /* 0x000fe200078e0068 */
[----:B------:R-:W-:Y:S01]  /*364a0*/  F2FP.BF16.F32.PACK_AB R77, R63, R61 ;  /* 0x0000003d3f4d723e */ /* 0x000fe200000010ff */
[----:B------:R-:W-:Y:S01]  /*364b0*/  STL [R1+0x5c], R12 ;  /* 0x00005c0c01007387 */ /* 0x000fe20000100800 */
[----:B------:R-:W-:Y:S01]  /*364c0*/  IMAD.MOV.U32 R111, RZ, RZ, R106 ;  /* 0x000000ffff6f7224 */ /* 0x000fe200078e006a */
[----:B------:R-:W-:Y:S01]  /*364d0*/  F2FP.BF16.F32.PACK_AB R78, R67, R65 ;  /* 0x00000041434e723e */ /* 0x000fe200000010ff */
[----:B------:R-:W-:Y:S01]  /*364e0*/  IMAD.MOV.U32 R115, RZ, RZ, R95 ;  /* 0x000000ffff737224 */ /* 0x000fe200078e005f */
[----:B------:R0:W-:Y:S01]  /*364f0*/  STL [R1+0x44], R4 ;  /* 0x0000440401007387 */ /* 0x0001e20000100800 */
[----:B------:R-:W-:-:S02]  /*36500*/  IMAD.MOV.U32 R112, RZ, RZ, R92 ;  /* 0x000000ffff707224 */ /* 0x000fc400078e005c */
[----:B------:R-:W-:Y:S02]  /*36510*/  IMAD.MOV.U32 R114, RZ, RZ, R93 ;  /* 0x000000ffff727224 */ /* 0x000fe400078e005d */
[----:B------:R-:W-:Y:S02]  /*36520*/  IMAD.MOV.U32 R97, RZ, RZ, R94 ;  /* 0x000000ffff617224 */ /* 0x000fe400078e005e */
[----:B------:R-:W-:Y:S02]  /*36530*/  IMAD.MOV.U32 R89, RZ, RZ, R91 ;  /* 0x000000ffff597224 */ /* 0x000fe400078e005b */
[----:B------:R-:W-:Y:S02]  /*36540*/  IMAD.MOV.U32 R91, RZ, RZ, R11 ;  /* 0x000000ffff5b7224 */ /* 0x000fe400078e000b */
[----:B------:R-:W-:Y:S02]  /*36550*/  IMAD.MOV.U32 R104, RZ, RZ, R10 ;  /* 0x000000ffff687224 */ /* 0x000fe400078e000a */
[----:B------:R-:W-:-:S02]  /*36560*/  IMAD.MOV.U32 R106, RZ, RZ, R9 ;  /* 0x000000ffff6a7224 */ /* 0x000fc400078e0009 */
[----:B------:R-:W-:Y:S02]  /*36570*/  IMAD.MOV.U32 R94, RZ, RZ, R8 ;  /* 0x000000ffff5e7224 */ /* 0x000fe400078e0008 */
[----:B------:R-:W-:Y:S02]  /*36580*/  IMAD.MOV.U32 R95, RZ, RZ, R7 ;  /* 0x000000ffff5f7224 */ /* 0x000fe400078e0007 */
[----:B------:R-:W-:Y:S02]  /*36590*/  IMAD.MOV.U32 R92, RZ, RZ, R6 ;  /* 0x000000ffff5c7224 */ /* 0x000fe400078e0006 */
[----:B------:R-:W-:Y:S02]  /*365a0*/  IMAD.MOV.U32 R93, RZ, RZ, R5 ;  /* 0x000000ffff5d7224 */ /* 0x000fe400078e0005 */
[----:B0-----:R-:W0:Y:S01]  /*365b0*/  LDTM.x64 R4, tmem[UR6+0xc0] ;  /* 0x0000c006000479ee */ /* 0x001e220008340000 */
[----:B------:R-:W-:Y:S01]  /*365c0*/  F2FP.BF16.F32.PACK_AB R79, R71, R69 ;  /* 0x00000045474f723e */ /* 0x000fe200000010ff */
[----:B------:R1:W-:Y:S01]  /*365d0*/  STL [R1+0x48], R68 ;  /* 0x0000484401007387 */ /* 0x0003e20000100800 */
[----:B------:R-:W-:Y:S01]  /*365e0*/  NOP ;  /* 0x0000000000007918 */ /* 0x000fe20000000000 */
[----:B------:R-:W-:Y:S01]  /*365f0*/  F2FP.BF16.F32.PACK_AB R73, R75, R73 ;  /* 0x000000494b49723e */ /* 0x000fe200000010ff */
[----:B------:R-:W-:Y:S01]  /*36600*/  IMAD.MOV.U32 R122, RZ, RZ, R114 ;  /* 0x000000ffff7a7224 */ /* 0x000fe200078e0072 */
[----:B------:R-:W2:Y:S01]  /*36610*/  LDCU UR6, c[0x0][0x39c] ;  /* 0x00007380ff0677ac */ /* 0x000ea20008000800 */
[----:B0-----:R-:W-:-:S02]  /*36620*/  F2FP.BF16.F32.PACK_AB R71, R6, R4 ;  /* 0x000000040647723e */ /* 0x001fc400000010ff */
[----:B------:R-:W-:Y:S02]  /*36630*/  F2FP.BF16.F32.PACK_AB R4, R7, R5 ;  /* 0x000000050704723e */ /* 0x000fe400000010ff */
[----:B------:R-:W-:-:S03]  /*36640*/  F2FP.BF16.F32.PACK_AB R5, R11, R9 ;  /* 0x000000090b05723e */ /* 0x000fc600000010ff */
[----:B------:R-:W-:Y:S04]  /*36650*/  STL [R1+0xf88], R4 ;  /* 0x000f880401007387 */ /* 0x000fe80000100800 */
[----:B------:R-:W-:Y:S04]  /*36660*/  STL [R1+0xf8c], R5 ;  /* 0x000f8c0501007387 */ /* 0x000fe80000100800 */
[----:B------:R-:W3:Y:S01]  /*36670*/  LDL.LU R124, [R1+0xfb8] ;  /* 0x000fb800017c7983 */ /* 0x000ee20000300800 */
[----:B-1----:R-:W-:Y:S01]  /*36680*/  F2FP.BF16.F32.PACK_AB R68, R18, R16 ;  /* 0x000000101244723e */ /* 0x002fe200000010ff */
[----:B------:R-:W-:Y:S01]  /*36690*/  IMAD.MOV.U32 R16, RZ, RZ, R104 ;  /* 0x000000ffff107224 */ /* 0x000fe200078e0068 */
[----:B------:R-:W-:Y:S01]  /*366a0*/  F2FP.BF16.F32.PACK_AB R104, R22, R20 ;  /* 0x000000141668723e */ /* 0x000fe200000010ff */
[----:B------:R-:W-:Y:S01]  /*366b0*/  IMAD.MOV.U32 R20, RZ, RZ, R101 ;  /* 0x000000ffff147224 */ /* 0x000fe200078e0065 */
[----:B------:R-:W-:-:S02]  /*366c0*/  F2FP.BF16.F32.PACK_AB R101, R27, R25 ;  /* 0x000000191b65723e */ /* 0x000fc400000010ff */
[----:B------:R-:W0:Y:S01]  /*366d0*/  S2R R27, SR_TID.X ;  /* 0x00000000001b7919 */ /* 0x000e220000002100 */
[----:B------:R-:W-:Y:S01]  /*366e0*/  F2FP.BF16.F32.PACK_AB R7, R19, R17 ;  /* 0x000000111307723e */ /* 0x000fe200000010ff */
[----:B------:R-:W-:Y:S01]  /*366f0*/  IMAD.MOV.U32 R19, RZ, RZ, R100 ;  /* 0x000000ffff137224 */ /* 0x000fe200078e0064 */
[----:B------:R-:W-:Y:S01]  /*36700*/  F2FP.BF16.F32.PACK_AB R100, R23, R21 ;  /* 0x000000151764723e */ /* 0x000fe200000010ff */
[----:B------:R-:W-:Y:S01]  /*36710*/  IMAD.MOV.U32 R21, RZ, RZ, R103 ;  /* 0x000000ffff157224 */ /* 0x000fe200078e0067 */
[----:B------:R-:W-:Y:S01]  /*36720*/  F2FP.BF16.F32.PACK_AB R6, R15, R13 ;  /* 0x0000000d0f06723e */ /* 0x000fe200000010ff */
[----:B------:R-:W-:Y:S02]  /*36730*/  IMAD.MOV.U32 R22, RZ, RZ, R102 ;  /* 0x000000ffff167224 */ /* 0x000fe400078e0066 */
[----:B------:R-:W-:Y:S02]  /*36740*/  IMAD.MOV.U32 R23, RZ, RZ, R125 ;  /* 0x000000ffff177224 */ /* 0x000fe400078e007d */
[----:B------:R-:W-:-:S02]  /*36750*/  IMAD.MOV.U32 R13, RZ, RZ, R2 ;  /* 0x000000ffff0d7224 */ /* 0x000fc400078e0002 */
[----:B------:R-:W-:Y:S01]  /*36760*/  IMAD.MOV.U32 R18, RZ, RZ, R106 ;  /* 0x000000ffff127224 */ /* 0x000fe200078e006a */
[----:B------:R-:W-:Y:S01]  /*36770*/  F2FP.BF16.F32.PACK_AB R69, R14, R12 ;  /* 0x0000000c0e45723e */ /* 0x000fe200000010ff */
[----:B------:R-:W-:Y:S01]  /*36780*/  IMAD.MOV.U32 R15, RZ, RZ, R107 ;  /* 0x000000ffff0f7224 */ /* 0x000fe200078e006b */
[----:B------:R-:W-:Y:S01]  /*36790*/  F2FP.BF16.F32.PACK_AB R70, R10, R8 ;  /* 0x000000080a46723e */ /* 0x000fe200000010ff */
[----:B------:R-:W-:Y:S02]  /*367a0*/  IMAD.MOV.U32 R75, RZ, RZ, R0 ;  /* 0x000000ffff4b7224 */ /* 0x000fe400078e0000 */
[----:B------:R-:W-:Y:S01]  /*367b0*/  IMAD.MOV.U32 R12, RZ, RZ, R110 ;  /* 0x000000ffff0c7224 */ /* 0x000fe200078e006e */
[----:B------:R-:W2:Y:S01]  /*367c0*/  LDL.LU R0, [R1+0xfb4] ;  /* 0x000fb40001007983 */ /* 0x000ea20000300800 */
[----:B------:R-:W-:Y:S02]  /*367d0*/  IMAD.MOV.U32 R14, RZ, RZ, R105 ;  /* 0x000000ffff0e7224 */ /* 0x000fe400078e0069 */
[----:B------:R-:W-:-:S02]  /*367e0*/  IMAD.MOV.U32 R121, RZ, RZ, R109 ;  /* 0x000000ffff797224 */ /* 0x000fc400078e006d */
[----:B------:R-:W-:Y:S02]  /*367f0*/  IMAD.MOV.U32 R123, RZ, RZ, R111 ;  /* 0x000000ffff7b7224 */ /* 0x000fe400078e006f */
[----:B------:R-:W-:Y:S02]  /*36800*/  IMAD.MOV.U32 R120, RZ, RZ, R108 ;  /* 0x000000ffff787224 */ /* 0x000fe400078e006c */
[----:B------:R-:W-:Y:S02]  /*36810*/  IMAD.MOV.U32 R117, RZ, RZ, R113 ;  /* 0x000000ffff757224 */ /* 0x000fe400078e0071 */
[----:B------:R-:W-:Y:S02]  /*36820*/  IMAD.MOV.U32 R119, RZ, RZ, R115 ;  /* 0x000000ffff777224 */ /* 0x000fe400078e0073 */
[----:B------:R-:W-:Y:S02]  /*36830*/  IMAD.MOV.U32 R118, RZ, RZ, R112 ;  /* 0x000000ffff767224 */ /* 0x000fe400078e0070 */
[----:B0-----:R-:W-:Y:S01]  /*36840*/  IMAD.SHL.U32 R8, R27, 0x10, RZ ;  /* 0x000000101b087824 */ /* 0x001fe200078e00ff */
[----:B------:R-:W-:-:S04]  /*36850*/  F2FP.BF16.F32.PACK_AB R105, R26, R24 ;  /* 0x000000181a69723e */ /* 0x000fc800000010ff */
[----:B------:R-:W-:Y:S02]  /*36860*/  LOP3.LUT R116, R8, 0xff0, RZ, 0xc0, !PT ;  /* 0x00000ff008747812 */ /* 0x000fe400078ec0ff */
[----:B------:R-:W-:Y:S02]  /*36870*/  F2FP.BF16.F32.PACK_AB R106, R30, R28 ;  /* 0x0000001c1e6a723e */ /* 0x000fe400000010ff */
[----:B------:R-:W-:Y:S01]  /*36880*/  F2FP.BF16.F32.PACK_AB R102, R31, R29 ;  /* 0x0000001d1f66723e */ /* 0x000fe200000010ff */
[----:B---3--:R0:W-:Y:S02]  /*36890*/  STS.128 [R124], R20 ;  /* 0x000000147c007388 */ /* 0x0081e40000000c00 */
[----:B0-----:R-:W-:Y:S02]  /*368a0*/  IMAD.MOV.U32 R20, RZ, RZ, R19 ;  /* 0x000000ffff147224 */ /* 0x001fe400078e0013 */
[----:B------:R-:W-:Y:S02]  /*368b0*/  IMAD.MOV.U32 R21, RZ, RZ, R16 ;  /* 0x000000ffff157224 */ /* 0x000fe400078e0010 */
[----:B------:R-:W-:-:S02]  /*368c0*/  IMAD.MOV.U32 R22, RZ, RZ, R18 ;  /* 0x000000ffff167224 */ /* 0x000fc400078e0012 */
[----:B------:R-:W-:-:S05]  /*368d0*/  IMAD.MOV.U32 R23, RZ, RZ, R13 ;  /* 0x000000ffff177224 */ /* 0x000fca00078e000d */
[----:B------:R0:W-:Y:S01]  /*368e0*/  STS.128 [R124+0x800], R20 ;  /* 0x000800147c007388 */ /* 0x0001e20000000c00 */
        /* <DEDUP_REMOVED lines=15> */
[----:B------:R-:W-:Y:S01]  /*369e0*/  IMAD.MOV.U32 R118, RZ, RZ, R90 ;  /* 0x000000ffff767224 */ /* 0x000fe200078e005a */
[----:B------:R-:W3:Y:S01]  /*369f0*/  LDL.LU R88, [R1+0x120] ;  /* 0x0001200001587983 */ /* 0x000ee20000300800 */
[----:B------:R-:W-:Y:S02]  /*36a00*/  IMAD.MOV.U32 R26, RZ, RZ, R16 ;  /* 0x000000ffff1a7224 */ /* 0x000fe400078e0010 */
[----:B0-----:R-:W-:Y:S01]  /*36a10*/  IMAD.MOV.U32 R23, RZ, RZ, R13 ;  /* 0x000000ffff177224 */ /* 0x001fe200078e000d */
[----:B------:R-:W3:Y:S01]  /*36a20*/  LDL.LU R89, [R1+0x124] ;  /* 0x0001240001597983 */ /* 0x000ee20000300800 */
[----:B------:R-:W-:-:S02]  /*36a30*/  IMAD.MOV.U32 R20, RZ, RZ, R15 ;  /* 0x000000ffff147224 */ /* 0x000fc400078e000f */
[----:B------:R-:W-:Y:S01]  /*36a40*/  IMAD.MOV.U32 R17, RZ, RZ, R14 ;  /* 0x000000ffff117224 */ /* 0x000fe200078e000e */
[----:B------:R-:W3:Y:S01]  /*36a50*/  LDL.LU R90, [R1+0x128] ;  /* 0x00012800015a7983 */ /* 0x000ee20000300800 */
[----:B------:R-:W-:Y:S02]  /*36a60*/  IMAD.MOV.U32 R24, RZ, RZ, R19 ;  /* 0x000000ffff187224 */ /* 0x000fe400078e0013 */
[----:B------:R-:W-:Y:S01]  /*36a70*/  IMAD.MOV.U32 R22, RZ, RZ, R12 ;  /* 0x000000ffff167224 */ /* 0x000fe200078e000c */
[----:B------:R-:W3:Y:S01]  /*36a80*/  LDL.LU R91, [R1+0x12c] ;  /* 0x00012c00015b7983 */ /* 0x000ee20000300800 */
[----:B------:R-:W-:Y:S01]  /*36a90*/  BAR.SYNC.DEFER_BLOCKING 0x0 ;  /* 0x0000000000007b1d */ /* 0x000fe20000010000 */
        /* <DEDUP_REMOVED lines=9> */
[----:B------:R-:W-:Y:S01]  /*36b30*/  IMAD.MOV.U32 R72, RZ, RZ, R118 ;  /* 0x000000ffff487224 */ /* 0x000fe200078e0076 */
[----:B------:R-:W0:Y:S04]  /*36b40*/  LDS.128 R120, [R116+UR5] ;  /* 0x0000000574787984 */ /* 0x000e280008000c00 */
[----:B------:R-:W1:Y:S01]  /*36b50*/  LDS.128 R116, [R116+UR5+0x1000] ;  /* 0x0010000574747984 */ /* 0x000e620008000c00 */
        /* <DEDUP_REMOVED lines=13> */
[----:B0-----:R0:W-:Y:S04]  /*36c30*/  STL [R1+0xf48], R122 ;  /* 0x000f487a01007387 */ /* 0x0011e80000100800 */
[----:B------:R-:W-:Y:S04]  /*36c40*/  STL [R1+0xf44], R123 ;  /* 0x000f447b01007387 */ /* 0x000fe80000100800 */
[----:B-1----:R-:W-:Y:S01]  /*36c50*/  STL [R1+0xf58], R118 ;  /* 0x000f587601007387 */ /* 0x002fe20000100800 */
[----:B------:R-:W-:Y:S01]  /*36c60*/  IMAD.MOV.U32 R28, RZ, RZ, R24 ;  /* 0x000000ffff1c7224 */ /* 0x000fe200078e0018 */
[----:B------:R-:W-:Y:S01]  /*36c70*/  F2FP.BF16.F32.PACK_AB R107, R34, R32 ;  /* 0x00000020226b723e */ /* 0x000fe200000010ff */
[----:B0-----:R-:W0:Y:S01]  /*36c80*/  LDC R122, c[0x0][0x3b8] ;  /* 0x0000ee00ff7a7b82 */ /* 0x001e220000000800 */
[----:B------:R-:W-:Y:S04]  /*36c90*/  STL.64 [R1+0xf50], R116 ;  /* 0x000f507401007387 */ /* 0x000fe80000100a00 */
[----:B------:R-:W-:Y:S04]  /*36ca0*/  STL [R1+0xf40], R119 ;  /* 0x000f407701007387 */ /* 0x000fe80000100800 */
[----:B------:R-:W2:Y:S04]  /*36cb0*/  LDL.LU R85, [R1+0x118] ;  /* 0x0001180001557983 */ /* 0x000ea80000300800 */
[----:B------:R-:W3:Y:S04]  /*36cc0*/  LDL.LU R87, [R1+0x11c] ;  /* 0x00011c0001577983 */ /* 0x000ee80000300800 */
[----:B------:R-:W4:Y:S01]  /*36cd0*/  LDL.LU R86, [R1+0x104] ;  /* 0x0001040001567983 */ /* 0x000f220000300800 */
[----:B------:R-:W-:Y:S01]  /*36ce0*/  BAR.SYNC.DEFER_BLOCKING 0x0 ;  /* 0x0000000000007b1d */ /* 0x000fe20000010000 */
[----:B------:R-:W-:-:S02]  /*36cf0*/  IMAD.MOV.U32 R24, RZ, RZ, R20 ;  /* 0x000000ffff187224 */ /* 0x000fc400078e0014 */
[----:B------:R-:W-:Y:S02]  /*36d00*/  IMAD.MOV.U32 R20, RZ, RZ, R16 ;  /* 0x000000ffff147224 */ /* 0x000fe400078e0010 */
[----:B------:R-:W-:Y:S02]  /*36d10*/  IMAD.MOV.U32 R16, RZ, RZ, R97 ;  /* 0x000000ffff107224 */ /* 0x000fe400078e0061 */
[----:B------:R-:W-:Y:S02]  /*36d20*/  IMAD.MOV.U32 R97, RZ, RZ, R84 ;  /* 0x000000ffff617224 */ /* 0x000fe400078e0054 */
[----:B------:R-:W4:Y:S04]  /*36d30*/  LDL.LU R84, [R1+0x100] ;  /* 0x0001000001547983 */ /* 0x000f280000300800 */
[----:B------:R1:W-:Y:S02]  /*36d40*/  STS.128 [R124], R28 ;  /* 0x0000001c7c007388 */ /* 0x0003e40000000c00 */
[----:B-1----:R-:W-:-:S02]  /*36d50*/  IMAD.MOV.U32 R30, RZ, RZ, R21 ;  /* 0x000000ffff1e7224 */ /* 0x002fc400078e0015 */
        /* <DEDUP_REMOVED lines=13> */
[----:B--2---:R-:W-:Y:S02]  /*36e30*/  IMAD.MOV.U32 R75, RZ, RZ, R85 ;  /* 0x000000ffff4b7224 */ /* 0x004fe400078e0055 */
[----:B---3--:R-:W-:Y:S02]  /*36e40*/  IMAD.MOV.U32 R72, RZ, RZ, R87 ;  /* 0x000000ffff487224 */ /* 0x008fe400078e0057 */
[----:B----4-:R-:W-:Y:S02]  /*36e50*/  IMAD.MOV.U32 R85, RZ, RZ, R86 ;  /* 0x000000ffff557224 */ /* 0x010fe400078e0056 */
[----:B------:R-:W2:Y:S04]  /*36e60*/  LDL.LU R86, [R1+0x108] ;  /* 0x0001080001567983 */ /* 0x000ea80000300800 */
[----:B------:R-:W2:Y:S04]  /*36e70*/  LDL.LU R87, [R1+0x10c] ;  /* 0x00010c0001577983 */ /* 0x000ea80000300800 */
[----:B------:R-:W3:Y:S04]  /*36e80*/  LDL.LU R97, [R1+0xf0] ;  /* 0x0000f00001617983 */ /* 0x000ee80000300800 */
[----:B------:R-:W4:Y:S04]  /*36e90*/  LDL.LU R99, [R1+0xf4] ;  /* 0x0000f40001637983 */ /* 0x000f280000300800 */
[----:B------:R1:W-:Y:S01]  /*36ea0*/  STS.128 [R124+0x800], R28 ;  /* 0x0008001c7c007388 */ /* 0x0003e20000000c00 */
[----:B------:R-:W-:Y:S01]  /*36eb0*/  IMAD.SHL.U32 R118, R27, 0x10, RZ ;  /* 0x000000101b767824 */ /* 0x000fe200078e00ff */
[----:B------:R-:W-:Y:S01]  /*36ec0*/  F2FP.BF16.F32.PACK_AB R115, R50, R48 ;  /* 0x000000303273723e */ /* 0x000fe200000010ff */
[----:B------:R-:W-:-:S03]  /*36ed0*/  IMAD.MOV.U32 R34, RZ, RZ, R21 ;  /* 0x000000ffff227224 */ /* 0x000fc600078e0015 */
[----:B------:R-:W-:Y:S01]  /*36ee0*/  LOP3.LUT R118, R118, 0xff0, RZ, 0xc0, !PT ;  /* 0x00000ff076767812 */ /* 0x000fe200078ec0ff */
[----:B------:R-:W-:Y:S01]  /*36ef0*/  IMAD.MOV.U32 R25, RZ, RZ, R18 ;  /* 0x000000ffff197224 */ /* 0x000fe200078e0012 */
[----:B------:R-:W-:Y:S01]  /*36f00*/  F2FP.BF16.F32.PACK_AB R111, R51, R49 ;  /* 0x00000031336f723e */ /* 0x000fe200000010ff */
[----:B------:R-:W-:Y:S01]  /*36f10*/  BAR.SYNC.DEFER_BLOCKING 0x0 ;  /* 0x0000000000007b1d */ /* 0x000fe20000010000 */
[----:B------:R-:W-:Y:S02]  /*36f20*/  IMAD.MOV.U32 R18, RZ, RZ, R96 ;  /* 0x000000ffff127224 */ /* 0x000fe400078e0060 */
[----:B-1----:R-:W-:Y:S02]  /*36f30*/  IMAD.MOV.U32 R28, RZ, RZ, R20 ;  /* 0x000000ffff1c7224 */ /* 0x002fe400078e0014 */
[----:B------:R-:W-:Y:S02]  /*36f40*/  IMAD.MOV.U32 R31, RZ, RZ, R19 ;  /* 0x000000ffff1f7224 */ /* 0x000fe400078e0013 */
[----:B------:R-:W-:Y:S01]  /*36f50*/  IMAD.MOV.U32 R19, RZ, RZ, R98 ;  /* 0x000000ffff137224 */ /* 0x000fe200078e0062 */
[----:B------:R-:W-:Y:S01]  /*36f60*/  LDS.128 R48, [R118+UR5+0x1000] ;  /* 0x0010000576307984 */ /* 0x000fe20008000c00 */
[----:B------:R-:W-:Y:S01]  /*36f70*/  F2FP.BF16.F32.PACK_AB R103, R35, R33 ;  /* 0x000000212367723e */ /* 0x000fe200000010ff */
[----:B------:R-:W-:-:S02]  /*36f80*/  IMAD.MOV.U32 R32, RZ, RZ, R24 ;  /* 0x000000ffff207224 */ /* 0x000fc400078e0018 */
[----:B------:R-:W-:Y:S02]  /*36f90*/  IMAD.MOV.U32 R33, RZ, RZ, R26 ;  /* 0x000000ffff217224 */ /* 0x000fe400078e001a */
[----:B------:R-:W-:Y:S02]  /*36fa0*/  IMAD.MOV.U32 R35, RZ, RZ, R23 ;  /* 0x000000ffff237224 */ /* 0x000fe400078e0017 */
[----:B------:R-:W-:Y:S02]  /*36fb0*/  IMAD.MOV.U32 R29, RZ, RZ, R22 ;  /* 0x000000ffff1d7224 */ /* 0x000fe400078e0016 */
[----:B------:R-:W-:Y:S01]  /*36fc0*/  IMAD.MOV.U32 R24, RZ, RZ, R16 ;  /* 0x000000ffff187224 */ /* 0x000fe200078e0010 */
[----:B------:R-:W2:Y:S01]  /*36fd0*/  LDL.LU R22, [R1+0xf8] ;  /* 0x0000f80001167983 */ /* 0x000ea20000300800 */
[----:B------:R-:W-:Y:S02]  /*36fe0*/  IMAD.MOV.U32 R30, RZ, RZ, R17 ;  /* 0x000000ffff1e7224 */ /* 0x000fe400078e0011 */
[----:B------:R-:W-:Y:S01]  /*36ff0*/  IMAD.MOV.U32 R16, RZ, RZ, R80 ;  /* 0x000000ffff107224 */ /* 0x000fe200078e0050 */
[----:B------:R-:W2:Y:S01]  /*37000*/  LDL.LU R23, [R1+0xfc] ;  /* 0x0000fc0001177983 */ /* 0x000ea20000300800 */
[----:B------:R-:W-:-:S03]  /*37010*/  IMAD.MOV.U32 R17, RZ, RZ, R81 ;  /* 0x000000ffff117224 */ /* 0x000fc600078e0051 */
[----:B------:R-:W2:Y:S04]  /*37020*/  LDL.LU R80, [R1+0xfb0] ;  /* 0x000fb00001507983 */ /* 0x000ea80000300800 */
[----:B------:R-:W2:Y:S01]  /*37030*/  LDL.LU R81, [R1+0xfac] ;  /* 0x000fac0001517983 */ /* 0x000ea20000300800 */
[----:B------:R-:W-:Y:S02]  /*37040*/  F2FP.BF16.F32.PACK_AB R114, R46, R44 ;  /* 0x0000002c2e72723e */ /* 0x000fe400000010ff */
[----:B------:R-:W-:Y:S01]  /*37050*/  F2FP.BF16.F32.PACK_AB R110, R47, R45 ;  /* 0x0000002d2f6e723e */ /* 0x000fe200000010ff */
[----:B---3--:R-:W-:Y:S02]  /*37060*/  IMAD.MOV.U32 R20, RZ, RZ, R97 ;  /* 0x000000ffff147224 */ /* 0x008fe400078e0061 */
[----:B----4-:R-:W-:-:S02]  /*37070*/  IMAD.MOV.U32 R21, RZ, RZ, R99 ;  /* 0x000000ffff157224 */ /* 0x010fc400078e0063 */
[----:B------:R-:W1:Y:S01]  /*37080*/  LDS.128 R96, [R118+UR5] ;  /* 0x0000000576607984 */ /* 0x000e620008000c00 */
[----:B------:R-:W-:Y:S06]  /*37090*/  BAR.SYNC.DEFER_BLOCKING 0x0 ;  /* 0x0000000000007b1d */ /* 0x000fec0000010000 */
[----:B------:R-:W-:Y:S04]  /*370a0*/  STS.128 [R124], R32 ;  /* 0x000000207c007388 */ /* 0x000fe80000000c00 */
[----:B------:R-:W-:Y:S01]  /*370b0*/  STS.128 [R124+0x800], R92 ;  /* 0x0008005c7c007388 */ /* 0x000fe20000000c00 */
[----:B------:R-:W-:Y:S06]  /*370c0*/  BAR.SYNC.DEFER_BLOCKING 0x0 ;  /* 0x0000000000007b1d */ /* 0x000fec0000010000 */
[----:B------:R-:W3:Y:S04]  /*370d0*/  LDS.128 R92, [R118+UR5] ;  /* 0x00000005765c7984 */ /* 0x000ee80008000c00 */
[----:B-1----:R-:W-:Y:S04]  /*370e0*/  STL.64 [R1+0xf60], R98 ;  /* 0x000f606201007387 */ /* 0x002fe80000100a00 */
[----:B------:R1:W-:Y:S04]  /*370f0*/  STL.64 [R1+0xf70], R50 ;  /* 0x000f703201007387 */ /* 0x0003e80000100a00 */
[----:B------:R4:W-:Y:S04]  /*37100*/  STL.64 [R1+0xf68], R48 ;  /* 0x000f683001007387 */ /* 0x0009e80000100a00 */
[----:B------:R-:W-:Y:S01]  /*37110*/  LDS.128 R44, [R118+UR5+0x1000] ;  /* 0x00100005762c7984 */ /* 0x000fe20008000c00 */
[----:B-1----:R-:W-:Y:S01]  /*37120*/  IMAD.MOV.U32 R50, RZ, RZ, R79 ;  /* 0x000000ffff327224 */ /* 0x002fe200078e004f */
[----:B------:R-:W-:Y:S01]  /*37130*/  BAR.SYNC.DEFER_BLOCKING 0x0 ;  /* 0x0000000000007b1d */ /* 0x000fe20000010000 */
[----:B----4-:R-:W-:-:S02]  /*37140*/  IMAD.MOV.U32 R48, RZ, RZ, R77 ;  /* 0x000000ffff307224 */ /* 0x010fc400078e004d */
[----:B------:R-:W-:-:S03]  /*37150*/  IMAD.MOV.U32 R49, RZ, RZ, R78 ;  /* 0x000000ffff317224 */ /* 0x000fc600078e004e */
[----:B---3--:R-:W-:Y:S04]  /*37160*/  STL.64 [R1+0xf80], R94 ;  /* 0x000f805e01007387 */ /* 0x008fe80000100a00 */
[----:B------:R-:W-:Y:S04]  /*37170*/  STL.64 [R1+0xf78], R92 ;  /* 0x000f785c01007387 */ /* 0x000fe80000100a00 */
[----:B------:R-:W3:Y:S04]  /*37180*/  LDL.LU R77, [R1+0xfa8] ;  /* 0x000fa800014d7983 */ /* 0x000ee80000300800 */
[----:B------:R-:W4:Y:S04]  /*37190*/  LDL.LU R78, [R1+0xfa4] ;  /* 0x000fa400014e7983 */ /* 0x000f280000300800 */
[----:B------:R-:W4:Y:S04]  /*371a0*/  LDL.LU R79, [R1+0xfa0] ;  /* 0x000fa000014f7983 */ /* 0x000f280000300800 */
[----:B------:R-:W-:Y:S04]  /*371b0*/  STS.128 [R124], R28 ;  /* 0x0000001c7c007388 */ /* 0x000fe80000000c00 */
[----:B------:R-:W-:Y:S01]  /*371c0*/  STS.128 [R124+0x800], R88 ;  /* 0x000800587c007388 */ /* 0x000fe20000000c00 */
[----:B------:R-:W-:Y:S01]  /*371d0*/  BAR.SYNC.DEFER_BLOCKING 0x0 ;  /* 0x0000000000007b1d */ /* 0x000fe20000010000 */
[----:B------:R-:W-:-:S02]  /*371e0*/  F2FP.BF16.F32.PACK_AB R113, R42, R40 ;  /* 0x000000282a71723e */ /* 0x000fc400000010ff */
[----:B------:R-:W-:Y:S01]  /*371f0*/  F2FP.BF16.F32.PACK_AB R109, R43, R41 ;  /* 0x000000292b6d723e */ /* 0x000fe200000010ff */
[----:B------:R-:W-:Y:S02]  /*37200*/  IMAD.MOV.U32 R26, RZ, RZ, R75 ;  /* 0x000000ffff1a7224 */ /* 0x000fe400078e004b */
[----:B------:R-:W1:Y:S04]  /*37210*/  LDS.128 R88, [R118+UR5] ;  /* 0x0000000576587984 */ /* 0x000e680008000c00 */
[----:B------:R-:W-:Y:S01]  /*37220*/  LDS.128 R40, [R118+UR5+0x1000] ;  /* 0x0010000576287984 */ /* 0x000fe20008000c00 */
[----:B------:R-:W-:Y:S01]  /*37230*/  BAR.SYNC.DEFER_BLOCKING 0x0 ;  /* 0x0000000000007b1d */ /* 0x000fe20000010000 */
[----:B------:R-:W-:-:S05]  /*37240*/  IMAD.MOV.U32 R27, RZ, RZ, R72 ;  /* 0x000000ffff1b7224 */ /* 0x000fca00078e0048 */
[----:B------:R0:W-:Y:S04]  /*37250*/  STS.128 [R124], R24 ;  /* 0x000000187c007388 */ /* 0x0001e80000000c00 */
[----:B--2---:R-:W-:Y:S01]  /*37260*/  STS.128 [R124+0x800], R84 ;  /* 0x000800547c007388 */ /* 0x004fe20000000c00 */
[----:B------:R-:W-:Y:S01]  /*37270*/  BAR.SYNC.DEFER_BLOCKING 0x0 ;  /* 0x0000000000007b1d */ /* 0x000fe20000010000 */
[----:B------:R-:W-:Y:S02]  /*37280*/  F2FP.BF16.F32.PACK_AB R112, R38, R36 ;  /* 0x000000242670723e */ /* 0x000fe400000010ff */
[----:B------:R-:W-:-:S03]  /*37290*/  F2FP.BF16.F32.PACK_AB R108, R39, R37 ;  /* 0x00000025276c723e */ /* 0x000fc600000010ff */
[----:B0-----:R-:W2:Y:S04]  /*372a0*/  LDL.LU R24, [R1+0xb0] ;  /* 0x0000b00001187983 */ /* 0x001ea80000300800 */
[----:B------:R-:W2:Y:S04]  /*372b0*/  LDL.LU R25, [R1+0xb4] ;  /* 0x0000b40001197983 */ /* 0x000ea80000300800 */
[----:B------:R-:W2:Y:S04]  /*372c0*/  LDL.LU R26, [R1+0xb8] ;  /* 0x0000b800011a7983 */ /* 0x000ea80000300800 */
[----:B------:R-:W2:Y:S04]  /*372d0*/  LDL.LU R27, [R1+0xbc] ;  /* 0x0000bc00011b7983 */ /* 0x000ea80000300800 */
[----:B------:R-:W0:Y:S04]  /*372e0*/  LDS.128 R84, [R118+UR5] ;  /* 0x0000000576547984 */ /* 0x000e280008000c00 */
[----:B------:R-:W-:Y:S01]  /*372f0*/  LDS.128 R36, [R118+UR5+0x1000] ;  /* 0x0010000576247984 */ /* 0x000fe20008000c00 */
[----:B------:R-:W-:Y:S06]  /*37300*/  BAR.SYNC.DEFER_BLOCKING 0x0 ;  /* 0x0000000000007b1d */ /* 0x000fec0000010000 */
[----:B------:R1:W-:Y:S04]  /*37310*/  STS.128 [R124], R20 ;  /* 0x000000147c007388 */ /* 0x0003e80000000c00 */
[----:B------:R-:W-:Y:S01]  /*37320*/  STS.128 [R124+0x800], R80 ;  /* 0x000800507c007388 */ /* 0x000fe20000000c00 */
[----:B------:R-:W-:Y:S01]  /*37330*/  BAR.SYNC.DEFER_BLOCKING 0x0 ;  /* 0x0000000000007b1d */ /* 0x000fe20000010000 */
[----:B------:R-:W-:-:S02]  /*37340*/  F2FP.BF16.F32.PACK_AB R5, R54, R52 ;  /* 0x000000343605723e */ /* 0x000fc400000010ff */
[----:B------:R-:W-:-:S03]  /*37350*/  F2FP.BF16.F32.PACK_AB R125, R55, R53 ;  /* 0x00000035377d723e */ /* 0x000fc600000010ff */
[----:B-1----:R-:W2:Y:S04]  /*37360*/  LDL.LU R20, [R1+0x90] ;  /* 0x0000900001147983 */ /* 0x002ea80000300800 */
[----:B------:R-:W2:Y:S04]  /*37370*/  LDL.LU R21, [R1+0x94] ;  /* 0x0000940001157983 */ /* 0x000ea80000300800 */
[----:B------:R-:W2:Y:S04]  /*37380*/  LDL.LU R22, [R1+0x98] ;  /* 0x0000980001167983 */ /* 0x000ea80000300800 */
[----:B------:R-:W2:Y:S04]  /*37390*/  LDL.LU R23, [R1+0x9c] ;  /* 0x00009c0001177983 */ /* 0x000ea80000300800 */
[----:B------:R-:W1:Y:S04]  /*373a0*/  LDS.128 R80, [R118+UR5] ;  /* 0x0000000576507984 */ /* 0x000e680008000c00 */
[----:B------:R-:W-:Y:S01]  /*373b0*/  LDS.128 R32, [R118+UR5+0x1000] ;  /* 0x0010000576207984 */ /* 0x000fe20008000c00 */
[----:B------:R-:W-:Y:S01]  /*373c0*/  BAR.SYNC.DEFER_BLOCKING 0x0 ;  /* 0x0000000000007b1d */ /* 0x000fe20000010000 */
[----:B------:R-:W-:-:S05]  /*373d0*/  F2FP.BF16.F32.PACK_AB R4, R58, R56 ;  /* 0x000000383a04723e */ /* 0x000fca00000010ff */
[----:B------:R-:W2:Y:S04]  /*373e0*/  LDL.LU R52, [R1+0xa0] ;  /* 0x0000a00001347983 */ /* 0x000ea80000300800 */
[----:B------:R-:W2:Y:S04]  /*373f0*/  LDL.LU R53, [R1+0xa4] ;  /* 0x0000a40001357983 */ /* 0x000ea80000300800 */
[----:B------:R-:W2:Y:S04]  /*37400*/  LDL.LU R54, [R1+0xa8] ;  /* 0x0000a80001367983 */ /* 0x000ea80000300800 */
[----:B------:R-:W2:Y:S04]  /*37410*/  LDL.LU R55, [R1+0xac] ;  /* 0x0000ac0001377983 */ /* 0x000ea80000300800 */
[----:B------:R0:W-:Y:S01]  /*37420*/  STS.128 [R124], R16 ;  /* 0x000000107c007388 */ /* 0x0001e20000000c00 */
[----:B------:R-:W-:-:S02]  /*37430*/  F2FP.BF16.F32.PACK_AB R58, R66, R64 ;  /* 0x00000040423a723e */ /* 0x000fc400000010ff */
[----:B------:R-:W-:Y:S01]  /*37440*/  F2FP.BF16.F32.PACK_AB R9, R67, R65 ;  /* 0x000000414309723e */ /* 0x000fe200000010ff */
[----:B------:R1:W-:Y:S01]  /*37450*/  STS.128 [R124+0x800], R12 ;  /* 0x0008000c7c007388 */ /* 0x0003e20000000c00 */
[----:B------:R-:W-:Y:S02]  /*37460*/  F2FP.BF16.F32.PACK_AB R56, R62, R60 ;  /* 0x0000003c3e38723e */ /* 0x000fe400000010ff */
[----:B------:R-:W-:Y:S01]  /*37470*/  F2FP.BF16.F32.PACK_AB R10, R63, R61 ;  /* 0x0000003d3f0a723e */ /* 0x000fe200000010ff */
[----:B------:R-:W-:Y:S01]  /*37480*/  IMAD.MOV.U32 R92, RZ, RZ, R76 ;  /* 0x000000ffff5c7224 */ /* 0x000fe200078e004c */
[----:B------:R-:W-:Y:S06]  /*37490*/  BAR.SYNC.DEFER_BLOCKING 0x0 ;  /* 0x0000000000007b1d */ /* 0x000fec0000010000 */
[----:B0-----:R-:W2:Y:S04]  /*374a0*/  LDL.LU R16, [R1+0x70] ;  /* 0x0000700001107983 */ /* 0x001ea80000300800 */
[----:B------:R-:W2:Y:S04]  /*374b0*/  LDL.LU R17, [R1+0x74] ;  /* 0x0000740001117983 */ /* 0x000ea80000300800 */
[----:B------:R-:W2:Y:S04]  /*374c0*/  LDL.LU R18, [R1+0x78] ;  /* 0x0000780001127983 */ /* 0x000ea80000300800 */
[----:B------:R-:W2:Y:S04]  /*374d0*/  LDL.LU R19, [R1+0x7c] ;  /* 0x00007c0001137983 */ /* 0x000ea80000300800 */
[----:B------:R-:W2:Y:S04]  /*374e0*/  LDL.LU R64, [R1+0x80] ;  /* 0x0000800001407983 */ /* 0x000ea80000300800 */
[----:B------:R-:W2:Y:S04]  /*374f0*/  LDL.LU R65, [R1+0x84] ;  /* 0x0000840001417983 */ /* 0x000ea80000300800 */
[----:B------:R-:W2:Y:S04]  /*37500*/  LDL.LU R66, [R1+0x88] ;  /* 0x0000880001427983 */ /* 0x000ea80000300800 */
[----:B------:R-:W2:Y:S04]  /*37510*/  LDL.LU R67, [R1+0x8c] ;  /* 0x00008c0001437983 */ /* 0x000ea80000300800 */
[----:B-1----:R-:W2:Y:S04]  /*37520*/  LDL.LU R12, [R1+0x50] ;  /* 0x00005000010c7983 */ /* 0x002ea80000300800 */
[----:B------:R-:W2:Y:S04]  /*37530*/  LDL.LU R13, [R1+0x54] ;  /* 0x00005400010d7983 */ /* 0x000ea80000300800 */
[----:B------:R-:W2:Y:S04]  /*37540*/  LDL.LU R14, [R1+0x58] ;  /* 0x00005800010e7983 */ /* 0x000ea80000300800 */
[----:B------:R-:W2:Y:S04]  /*37550*/  LDL.LU R15, [R1+0x5c] ;  /* 0x00005c00010f7983 */ /* 0x000ea80000300800 */
[----:B------:R-:W2:Y:S01]  /*37560*/  LDL.LU R60, [R1+0x60] ;  /* 0x00006000013c7983 */ /* 0x000ea20000300800 */
[----:B------:R-:W-:-:S02]  /*37570*/  IMAD.MOV.U32 R51, RZ, RZ, R73 ;  /* 0x000000ffff337224 */ /* 0x000fc400078e0049 */
[----:B------:R-:W-:Y:S01]  /*37580*/  IMAD.MOV.U32 R95, RZ, RZ, R74 ;  /* 0x000000ffff5f7224 */ /* 0x000fe200078e004a */
[----:B------:R-:W-:Y:S04]  /*37590*/  LDS.128 R28, [R118+UR5+0x1000] ;  /* 0x00100005761c7984 */ /* 0x000fe80008000c00 */
[----:B------:R-:W0:Y:S01]  /*375a0*/  LDS.128 R72, [R118+UR5] ;  /* 0x0000000576487984 */ /* 0x000e220008000c00 */
[----:B------:R-:W-:Y:S01]  /*375b0*/  BAR.SYNC.DEFER_BLOCKING 0x0 ;  /* 0x0000000000007b1d */ /* 0x000fe20000010000 */
[----:B---3--:R-:W-:Y:S02]  /*375c0*/  IMAD.MOV.U32 R63, RZ, RZ, R77 ;  /* 0x000000ffff3f7224 */ /* 0x008fe400078e004d */
[----:B----4-:R-:W-:Y:S02]  /*375d0*/  IMAD.MOV.U32 R62, RZ, RZ, R78 ;  /* 0x000000ffff3e7224 */ /* 0x010fe400078e004e */
[----:B------:R-:W-:-:S02]  /*375e0*/  IMAD.MOV.U32 R61, RZ, RZ, R79 ;  /* 0x000000ffff3d7224 */ /* 0x000fc400078e004f */
[----:B------:R-:W3:Y:S04]  /*375f0*/  LDL.LU R79, [R1+0xf9c] ;  /* 0x000f9c00014f7983 */ /* 0x000ee80000300800 */
[----:B------:R-:W3:Y:S04]  /*37600*/  LDL.LU R78, [R1+0xf98] ;  /* 0x000f9800014e7983 */ /* 0x000ee80000300800 */
[----:B------:R-:W3:Y:S04]  /*37610*/  LDL.LU R77, [R1+0xf94] ;  /* 0x000f9400014d7983 */ /* 0x000ee80000300800 */
[----:B------:R-:W3:Y:S04]  /*37620*/  LDL.LU R76, [R1+0xf90] ;  /* 0x000f9000014c7983 */ /* 0x000ee80000300800 */
[----:B------:R-:W4:Y:S04]  /*37630*/  LDL.LU R93, [R1+0x44] ;  /* 0x00004400015d7983 */ /* 0x000f280000300800 */
[----:B------:R-:W4:Y:S04]  /*37640*/  LDL.LU R94, [R1+0x48] ;  /* 0x00004800015e7983 */ /* 0x000f280000300800 */
[----:B--2---:R-:W-:Y:S04]  /*37650*/  STS.128 [R124], R24 ;  /* 0x000000187c007388 */ /* 0x004fe80000000c00 */
[----:B---3--:R-:W-:Y:S01]  /*37660*/  STS.128 [R124+0x800], R76 ;  /* 0x0008004c7c007388 */ /* 0x008fe20000000c00 */
[----:B------:R-:W-:Y:S06]  /*37670*/  BAR.SYNC.DEFER_BLOCKING 0x0 ;  /* 0x0000000000007b1d */ /* 0x000fec0000010000 */
[----:B------:R-:W1:Y:S04]  /*37680*/  LDS.128 R76, [R118+UR5] ;  /* 0x00000005764c7984 */ /* 0x000e680008000c00 */
[----:B------:R-:W-:Y:S01]  /*37690*/  LDS.128 R24, [R118+UR5+0x1000] ;  /* 0x0010000576187984 */ /* 0x000fe20008000c00 */
[----:B------:R-:W-:Y:S06]  /*376a0*/  BAR.SYNC.DEFER_BLOCKING 0x0 ;  /* 0x0000000000007b1d */ /* 0x000fec0000010000 */
[----:B------:R2:W-:Y:S04]  /*376b0*/  STS.128 [R124], R52 ;  /* 0x000000347c007388 */ /* 0x0005e80000000c00 */
[----:B------:R-:W-:Y:S01]  /*376c0*/  STS.128 [R124+0x800], R20 ;  /* 0x000800147c007388 */ /* 0x000fe20000000c00 */
[----:B------:R-:W-:Y:S01]  /*376d0*/  BAR.SYNC.DEFER_BLOCKING 0x0 ;  /* 0x0000000000007b1d */ /* 0x000fe20000010000 */
[----:B--2---:R-:W-:-:S02]  /*376e0*/  IMAD.MOV.U32 R52, RZ, RZ, R71 ;  /* 0x000000ffff347224 */ /* 0x004fc400078e0047 */
[----:B------:R-:W-:Y:S02]  /*376f0*/  IMAD.MOV.U32 R53, RZ, RZ, R70 ;  /* 0x000000ffff357224 */ /* 0x000fe400078e0046 */
[----:B------:R-:W-:Y:S02]  /*37700*/  IMAD.MOV.U32 R54, RZ, RZ, R69 ;  /* 0x000000ffff367224 */ /* 0x000fe400078e0045 */
[----:B------:R-:W-:Y:S02]  /*37710*/  IMAD.MOV.U32 R55, RZ, RZ, R68 ;  /* 0x000000ffff377224 */ /* 0x000fe400078e0044 */
[----:B------:R-:W2:Y:S04]  /*37720*/  LDS.128 R68, [R118+UR5] ;  /* 0x0000000576447984 */ /* 0x000ea80008000c00 */
[----:B------:R-:W-:Y:S01]  /*37730*/  LDS.128 R20, [R118+UR5+0x1000] ;  /* 0x0010000576147984 */ /* 0x000fe20008000c00 */
[----:B------:R-:W-:Y:S06]  /*37740*/  BAR.SYNC.DEFER_BLOCKING 0x0 ;  /* 0x0000000000007b1d */ /* 0x000fec0000010000 */
[----:B------:R-:W-:Y:S04]  /*37750*/  STS.128 [R124], R64 ;  /* 0x000000407c007388 */ /* 0x000fe80000000c00 */
[----:B------:R-:W-:Y:S01]  /*37760*/  STS.128 [R124+0x800], R16 ;  /* 0x000800107c007388 */ /* 0x000fe20000000c00 */
[----:B------:R-:W-:Y:S06]  /*37770*/  BAR.SYNC.DEFER_BLOCKING 0x0 ;  /* 0x0000000000007b1d */ /* 0x000fec0000010000 */
[----:B------:R-:W3:Y:S04]  /*37780*/  LDS.128 R64, [R118+UR5] ;  /* 0x0000000576407984 */ /* 0x000ee80008000c00 */
[----:B------:R-:W-:Y:S01]  /*37790*/  LDS.128 R16, [R118+UR5+0x1000] ;  /* 0x0010000576107984 */ /* 0x000fe20008000c00 */
[----:B------:R-:W-:Y:S06]  /*377a0*/  BAR.SYNC.DEFER_BLOCKING 0x0 ;  /* 0x0000000000007b1d */ /* 0x000fec0000010000 */
[----:B------:R-:W-:Y:S04]  /*377b0*/  STS.128 [R124], R60 ;  /* 0x0000003c7c007388 */ /* 0x000fe80000000c00 */
[----:B------:R-:W-:Y:S01]  /*377c0*/  STS.128 [R124+0x800], R12 ;  /* 0x0008000c7c007388 */ /* 0x000fe20000000c00 */
[----:B------:R-:W-:Y:S06]  /*377d0*/  BAR.SYNC.DEFER_BLOCKING 0x0 ;  /* 0x0000000000007b1d */ /* 0x000fec0000010000 */
[----:B------:R-:W0:Y:S04]  /*377e0*/  LDS.128 R60, [R118+UR5] ;  /* 0x00000005763c7984 */ /* 0x000e280008000c00 */
[----:B------:R-:W-:Y:S01]  /*377f0*/  LDS.128 R12, [R118+UR5+0x1000] ;  /* 0x00100005760c7984 */ /* 0x000fe20008000c00 */
[----:B------:R-:W-:Y:S06]  /*37800*/  BAR.SYNC.DEFER_BLOCKING 0x0 ;  /* 0x0000000000007b1d */ /* 0x000fec0000010000 */
[----:B----4-:R4:W-:Y:S02]  /*37810*/  STS.128 [R124], R92 ;  /* 0x0000005c7c007388 */ /* 0x0109e40000000c00 */
[----:B----4-:R-:W-:-:S02]  /*37820*/  IMAD.MOV.U32 R92, RZ, RZ, R5 ;  /* 0x000000ffff5c7224 */ /* 0x010fc400078e0005 */
[----:B------:R-:W4:Y:S01]  /*37830*/  LDL.LU R5, [R1+0xf8c] ;  /* 0x000f8c0001057983 */ /* 0x000f220000300800 */
[----:B------:R-:W-:-:S03]  /*37840*/  IMAD.MOV.U32 R93, RZ, RZ, R4 ;  /* 0x000000ffff5d7224 */ /* 0x000fc600078e0004 */
[----:B------:R-:W4:Y:S04]  /*37850*/  LDL.LU R4, [R1+0xf88] ;  /* 0x000f880001047983 */ /* 0x000f280000300800 */
[----:B------:R0:W-:Y:S01]  /*37860*/  STS.128 [R124+0x800], R48 ;  /* 0x000800307c007388 */ /* 0x0001e20000000c00 */
[----:B------:R-:W-:Y:S01]  /*37870*/  F2FP.BF16.F32.PACK_AB R11, R59, R57 ;  /* 0x000000393b0b723e */ /* 0x000fe200000010ff */
[----:B------:R-:W-:Y:S02]  /*37880*/  IMAD.MOV.U32 R94, RZ, RZ, R56 ;  /* 0x000000ffff5e7224 */ /* 0x000fe400078e0038 */
[----:B------:R-:W-:Y:S01]  /*37890*/  IMAD.MOV.U32 R95, RZ, RZ, R58 ;  /* 0x000000ffff5f7224 */ /* 0x000fe200078e003a */
[----:B------:R-:W-:Y:S01]  /*378a0*/  BAR.SYNC.DEFER_BLOCKING 0x0 ;  /* 0x0000000000007b1d */ /* 0x000fe20000010000 */
[----:B0-----:R-:W-:-:S02]  /*378b0*/  IMAD.MOV.U32 R49, RZ, RZ, R11 ;  /* 0x000000ffff317224 */ /* 0x001fc400078e000b */
[----:B------:R-:W-:Y:S02]  /*378c0*/  IMAD.MOV.U32 R50, RZ, RZ, R10 ;  /* 0x000000ffff327224 */ /* 0x000fe400078e000a */
[----:B------:R-:W-:Y:S01]  /*378d0*/  IMAD.MOV.U32 R51, RZ, RZ, R9 ;  /* 0x000000ffff337224 */ /* 0x000fe200078e0009 */
[----:B------:R-:W0:Y:S04]  /*378e0*/  LDS.128 R56, [R118+UR5] ;  /* 0x0000000576387984 */ /* 0x000e280008000c00 */
[----:B------:R-:W-:Y:S01]  /*378f0*/  LDS.128 R8, [R118+UR5+0x1000] ;  /* 0x0010000576087984 */ /* 0x000fe20008000c00 */
[----:B------:R-:W-:Y:S06]  /*37900*/  BAR.SYNC.DEFER_BLOCKING 0x0 ;  /* 0x0000000000007b1d */ /* 0x000fec0000010000 */
[----:B------:R-:W-:Y:S01]  /*37910*/  STS.128 [R124], R52 ;  /* 0x000000347c007388 */ /* 0x000fe20000000c00 */
[----:B------:R-:W-:-:S03]  /*37920*/  IMAD.MOV.U32 R48, RZ, RZ, R125 ;  /* 0x000000ffff307224 */ /* 0x000fc600078e007d */
[----:B------:R-:W2:Y:S04]  /*37930*/  LDL.LU R125, [R1+0xbac] ;  /* 0x000bac00017d7983 */ /* 0x000ea80000300800 */
[----:B------:R-:W2:Y:S04]  /*37940*/  LDL.LU R117, [R1+0xbb0] ;  /* 0x000bb00001757983 */ /* 0x000ea80000300800 */
[----:B----4-:R-:W-:Y:S01]  /*37950*/  STS.128 [R124+0x800], R4 ;  /* 0x000800047c007388 */ /* 0x010fe20000000c00 */
[----:B------:R-:W-:Y:S06]  /*37960*/  BAR.SYNC.DEFER_BLOCKING 0x0 ;  /* 0x0000000000007b1d */ /* 0x000fec0000010000 */
[----:B------:R-:W4:Y:S04]  /*37970*/  LDS.128 R52, [R118+UR5] ;  /* 0x0000000576347984 */ /* 0x000f280008000c00 */
        /* <DEDUP_REMOVED lines=14> */
[----:B------:R1:W-:Y:S04]  /*37a60*/  STS.128 [R124], R92 ;  /* 0x0000005c7c007388 */ /* 0x0003e80000000c00 */
[----:B------:R2:W-:Y:S04]  /*37a70*/  STS.128 [R124+0x800], R48 ;  /* 0x000800307c007388 */ /* 0x0005e80000000c00 */
[----:B-1----:R-:W3:Y:S04]  /*37a80*/  LDL.LU.64 R94, [R1+0xf80] ;  /* 0x000f8000015e7983 */ /* 0x002ee80000300a00 */
[----:B------:R-:W3:Y:S04]  /*37a90*/  LDL.LU.64 R92, [R1+0xf78] ;  /* 0x000f7800015c7983 */ /* 0x000ee80000300a00 */
[----:B------:R-:W3:Y:S04]  /*37aa0*/  LDL.LU R118, [R1+0xbb4] ;  /* 0x000bb40001767983 */ /* 0x000ee80000300800 */
[----:B--2---:R-:W2:Y:S04]  /*37ab0*/  LDL.LU.64 R50, [R1+0xf70] ;  /* 0x000f700001327983 */ /* 0x004ea80000300a00 */
[----:B------:R-:W2:Y:S04]  /*37ac0*/  LDL.LU.64 R48, [R1+0xf68] ;  /* 0x000f680001307983 */ /* 0x000ea80000300a00 */
[----:B------:R-:W2:Y:S01]  /*37ad0*/  LDL.LU R116, [R1+0xbb8] ;  /* 0x000bb80001747983 */ /* 0x000ea20000300800 */
[----:B------:R-:W-:Y:S01]  /*37ae0*/  IMAD R3, R3, UR7, RZ ;  /* 0x0000000703037c24 */ /* 0x000fe2000f8e02ff */
[----:B------:R-:W1:Y:S01]  /*37af0*/  LDCU UR7, c[0x0][0x39c] ;  /* 0x00007380ff0777ac */ /* 0x000e620008000800 */
[----:B------:R-:W-:Y:S01]  /*37b00*/  BAR.SYNC.DEFER_BLOCKING 0x0 ;  /* 0x0000000000007b1d */ /* 0x000fe20000010000 */
[C---:B------:R-:W-:Y:S01]  /*37b10*/  ISETP.LT.AND P3, PT, R0.reuse, UR11, !P0 ;  /* 0x0000000b00007c0c */ /* 0x040fe2000c761270 */
[----:B------:R-:W-:Y:S01]  /*37b20*/  IMAD R0, R0, R122, RZ ;  /* 0x0000007a00007224 */ /* 0x000fe200078e02ff */
[----:B------:R-:W-:-:S03]  /*37b30*/  LEA R2, P4, R3, UR8, 0x1 ;  /* 0x0000000803027c11 */ /* 0x000fc6000f8808ff */
[----:B------:R-:W0:Y:S01]  /*37b40*/  LDCU UR8, c[0x0][0x39c] ;  /* 0x00007380ff0877ac */ /* 0x000e220008000800 */
[----:B------:R-:W-:Y:S02]  /*37b50*/  LEA.HI.X.SX32 R3, R3, UR9, 0x1, P4 ;  /* 0x0000000903037c11 */ /* 0x000fe4000a0f0eff */
[C---:B------:R-:W-:Y:S01]  /*37b60*/  LEA R98, P1, R0.reuse, R2, 0x1 ;  /* 0x0000000200627211 */ /* 0x040fe200078208ff */
[----:B------:R-:W2:Y:S03]  /*37b70*/  LDCU UR9, c[0x0][0x39c] ;  /* 0x00007380ff0977ac */ /* 0x000ea60008000800 */
[----:B------:R-:W-:Y:S01]  /*37b80*/  LEA.HI.X.SX32 R99, R0, R3, 0x1, P1 ;  /* 0x0000000300637211 */ /* 0x000fe200008f0eff */
[-C--:B------:R-:W-:Y:S01]  /*37b90*/  IMAD R0, R125, R122.reuse, RZ ;  /* 0x0000007a7d007224 */ /* 0x080fe200078e02ff */
[----:B------:R-:W0:Y:S01]  /*37ba0*/  LDCU UR11, c[0x0][0x39c] ;  /* 0x00007380ff0b77ac */ /* 0x000e220008000800 */
[C---:B-1----:R-:W-:Y:S01]  /*37bb0*/  ISETP.LT.AND P4, PT, R117.reuse, UR7, !P0 ;  /* 0x0000000775007c0c */ /* 0x042fe2000c781270 */
[----:B------:R-:W-:Y:S01]  /*37bc0*/  IMAD R117, R117, R122, RZ ;  /* 0x0000007a75757224 */ /* 0x000fe200078e02ff */
[----:B------:R-:W-:Y:S01]  /*37bd0*/  ISETP.LT.AND P1, PT, R125, UR6, !P0 ;  /* 0x000000067d007c0c */ /* 0x000fe2000c721270 */
[----:B------:R-:W1:Y:S01]  /*37be0*/  LDCU UR6, c[0x0][0x39c] ;  /* 0x00007380ff0677ac */ /* 0x000e620008000800 */
[----:B------:R-:W0:Y:S01]  /*37bf0*/  LDCU UR7, c[0x0][0x39c] ;  /* 0x00007380ff0777ac */ /* 0x000e220008000800 */
[----:B------:R4:W-:Y:S01]  /*37c00*/  @P3 STG.E.U16 desc[UR16][R98.64], R120 ;  /* 0x0000007862003986 */ /* 0x0009e2000c101510 */
[----:B------:R-:W-:-:S04]  /*37c10*/  LEA R124, P3, R0, R2, 0x1 ;  /* 0x00000002007c7211 */ /* 0x000fc800078608ff */
[-C--:B------:R-:W-:Y:S02]  /*37c20*/  LEA.HI.X.SX32 R125, R0, R3.reuse, 0x1, P3 ;  /* 0x00000003007d7211 */ /* 0x080fe400018f0eff */
[C---:B----4-:R-:W-:Y:S02]  /*37c30*/  LEA R98, P6, R117.reuse, R2, 0x1 ;  /* 0x0000000275627211 */ /* 0x050fe400078c08ff */
[----:B------:R-:W-:Y:S02]  /*37c40*/  PRMT R120, R120, 0x7632, R120 ;  /* 0x0000763278787816 */ /* 0x000fe40000000078 */
[----:B------:R-:W-:-:S03]  /*37c50*/  LEA.HI.X.SX32 R99, R117, R3, 0x1, P6 ;  /* 0x0000000375637211 */ /* 0x000fc600030f0eff */
[----:B------:R4:W-:Y:S04]  /*37c60*/  @P1 STG.E.U16 desc[UR16][R124.64], R120 ;  /* 0x000000787c001986 */ /* 0x0009e8000c101510 */
[----:B------:R0:W-:Y:S04]  /*37c70*/  @P4 STG.E.U16 desc[UR16][R98.64], R121 ;  /* 0x0000007962004986 */ /* 0x0001e8000c101510 */
[----:B----4-:R-:W4:Y:S04]  /*37c80*/  LDL.LU R125, [R1+0xbc0] ;  /* 0x000bc000017d7983 */ /* 0x010f280000300800 */
[----:B------:R-:W4:Y:S04]  /*37c90*/  LDL.LU R124, [R1+0xbc4] ;  /* 0x000bc400017c7983 */ /* 0x000f280000300800 */
[----:B0-----:R-:W4:Y:S01]  /*37ca0*/  LDL.LU.64 R98, [R1+0xf60] ;  /* 0x000f600001627983 */ /* 0x001f220000300a00 */
[CC--:B---3--:R-:W-:Y:S01]  /*37cb0*/  IMAD R0, R118.reuse, R122.reuse, RZ ;  /* 0x0000007a76007224 */ /* 0x0c8fe200078e02ff */
[----:B------:R-:W-:Y:S01]  /*37cc0*/  ISETP.LT.AND P5, PT, R118, UR8, !P0 ;  /* 0x0000000876007c0c */ /* 0x000fe2000c7a1270 */
[----:B------:R-:W0:Y:S01]  /*37cd0*/  LDCU UR8, c[0x0][0x39c] ;  /* 0x00007380ff0877ac */ /* 0x000e220008000800 */
[C---:B--2---:R-:W-:Y:S01]  /*37ce0*/  ISETP.LT.AND P3, PT, R116.reuse, UR9, !P0 ;  /* 0x0000000974007c0c */ /* 0x044fe2000c761270 */
[----:B------:R-:W-:Y:S01]  /*37cf0*/  IMAD R118, R116, R122, RZ ;  /* 0x0000007a74767224 */ /* 0x000fe200078e02ff */
[C---:B------:R-:W-:Y:S01]  /*37d00*/  LEA R116, P6, R0.reuse, R2, 0x1 ;  /* 0x0000000200747211 */ /* 0x040fe200078c08ff */
[----:B------:R-:W2:Y:S03]  /*37d10*/  LDCU UR9, c[0x0][0x39c] ;  /* 0x00007380ff0977ac */ /* 0x000ea60008000800 */
[----:B------:R-:W-:-:S02]  /*37d20*/  LEA.HI.X.SX32 R117, R0, R3, 0x1, P6 ;  /* 0x0000000300757211 */ /* 0x000fc400030f0eff */
[C---:B------:R-:W-:Y:S02]  /*37d30*/  LEA R120, P1, R118.reuse, R2, 0x1 ;  /* 0x0000000276787211 */ /* 0x040fe400078208ff */
[----:B------:R-:W-:Y:S02]  /*37d40*/  PRMT R0, R121, 0x7632, R0 ;  /* 0x0000763279007816 */ /* 0x000fe40000000000 */
[----:B------:R-:W-:Y:S02]  /*37d50*/  LEA.HI.X.SX32 R121, R118, R3, 0x1, P1 ;  /* 0x0000000376797211 */ /* 0x000fe400008f0eff */
[----:B------:R-:W3:Y:S04]  /*37d60*/  LDL.LU R118, [R1+0xf58] ;  /* 0x000f580001767983 */ /* 0x000ee80000300800 */
[----:B------:R0:W-:Y:S04]  /*37d70*/  @P5 STG.E.U16 desc[UR16][R116.64], R0 ;  /* 0x0000000074005986 */ /* 0x0001e8000c101510 */
[----:B0-----:R-:W2:Y:S04]  /*37d80*/  LDL.LU.64 R116, [R1+0xf50] ;  /* 0x000f500001747983 */ /* 0x001ea80000300a00 */
[----:B------:R-:W1:Y:S02]  /*37d90*/  LDL.LU R0, [R1+0xbbc] ;  /* 0x000bbc0001007983 */ /* 0x000e640000300800 */
[C---:B-1----:R-:W-:Y:S01]  /*37da0*/  ISETP.LT.AND P4, PT, R0.reuse, UR6, !P0 ;  /* 0x0000000600007c0c */ /* 0x042fe2000c781270 */
[----:B------:R-:W-:Y:S01]  /*37db0*/  IMAD R0, R0, R122, RZ ;  /* 0x0000007a00007224 */ /* 0x000fe200078e02ff */
[----:B----4-:R-:W-:Y:S01]  /*37dc0*/  ISETP.LT.AND P1, PT, R125, UR7, !P0 ;  /* 0x000000077d007c0c */ /* 0x010fe2000c721270 */
[----:B------:R-:W4:Y:S01]  /*37dd0*/  LDL.LU R122, [R1+0xf48] ;  /* 0x000f4800017a7983 */ /* 0x000f220000300800 */
[----:B------:R-:W0:Y:S01]  /*37de0*/  LDCU UR6, c[0x0][0x39c] ;  /* 0x00007380ff0677ac */ /* 0x000e220008000800 */
[----:B------:R-:W1:Y:S02]  /*37df0*/  LDCU UR7, c[0x0][0x39c] ;  /* 0x00007380ff0777ac */ /* 0x000e640008000800 */
[----:B----4-:R4:W-:Y:S01]  /*37e00*/  @P3 STG.E.U16 desc[UR16][R120.64], R122 ;  /* 0x0000007a78003986 */ /* 0x0109e2000c101510 */
[----:B------:R-:W-:-:S02]  /*37e10*/  PRMT R123, R122, 0x7632, R123 ;  /* 0x000076327a7b7816 */ /* 0x000fc4000000007b */
[C---:B----4-:R-:W-:Y:S01]  /*37e20*/  LEA R120, P3, R0.reuse, R2, 0x1 ;  /* 0x0000000200787211 */ /* 0x050fe200078608ff */
[----:B------:R-:W4:Y:S03]  /*37e30*/  LDC R122, c[0x0][0x3b8] ;  /* 0x0000ee00ff7a7b82 */ /* 0x000f260000000800 */
[----:B------:R-:W-:Y:S02]  /*37e40*/  LEA.HI.X.SX32 R121, R0, R3, 0x1, P3 ;  /* 0x0000000300797211 */ /* 0x000fe400018f0eff */
[----:B------:R-:W0:Y:S04]  /*37e50*/  LDL.LU R0, [R1+0xbc8] ;  /* 0x000bc80001007983 */ /* 0x000e280000300800 */
[----:B------:R1:W-:Y:S04]  /*37e60*/  @P4 STG.E.U16 desc[UR16][R120.64], R123 ;  /* 0x0000007b78004986 */ /* 0x0003e8000c101510 */
[----:B-1----:R-:W2:Y:S01]  /*37e70*/  LDL.LU R123, [R1+0xf44] ;  /* 0x000f4400017b7983 */ /* 0x002ea20000300800 */
[-C--:B----4-:R-:W-:Y:S01]  /*37e80*/  IMAD R125, R125, R122.reuse, RZ ;  /* 0x0000007a7d7d7224 */ /* 0x090fe200078e02ff */
[C---:B------:R-:W-:Y:S01]  /*37e90*/  ISETP.LT.AND P3, PT, R124.reuse, UR8, !P0 ;  /* 0x000000087c007c0c */ /* 0x040fe2000c761270 */
[----:B------:R-:W-:Y:S01]  /*37ea0*/  IMAD R122, R124, R122, RZ ;  /* 0x0000007a7c7a7224 */ /* 0x000fe200078e02ff */
[----:B------:R-:W1:Y:S01]  /*37eb0*/  LDC R121, c[0x0][0x3b8] ;  /* 0x0000ee00ff797b82 */ /* 0x000e620000000800 */
[----:B------:R-:W4:Y:S01]  /*37ec0*/  LDCU UR8, c[0x0][0x39c] ;  /* 0x00007380ff0877ac */ /* 0x000f220008000800 */
[----:B------:R-:W-:-:S04]  /*37ed0*/  LEA R124, P5, R125, R2, 0x1 ;  /* 0x000000027d7c7211 */ /* 0x000fc800078a08ff */
[----:B------:R-:W-:Y:S02]  /*37ee0*/  LEA.HI.X.SX32 R125, R125, R3, 0x1, P5 ;  /* 0x000000037d7d7211 */ /* 0x000fe400028f0eff */
[----:B------:R-:W-:-:S03]  /*37ef0*/  LEA R120, P6, R122, R2, 0x1 ;  /* 0x000000027a787211 */ /* 0x000fc600078c08ff */
[----:B--2---:R2:W-:Y:S04]  /*37f00*/  @P1 STG.E.U16 desc[UR16][R124.64], R123 ;  /* 0x0000007b7c001986 */ /* 0x0045e8000c101510 */
[----:B--2---:R-:W2:Y:S04]  /*37f10*/  LDL.LU R124, [R1+0xbcc] ;  /* 0x000bcc00017c7983 */ /* 0x004ea80000300800 */
[----:B------:R-:W2:Y:S01]  /*37f20*/  LDL.LU R125, [R1+0xbd0] ;  /* 0x000bd000017d7983 */ /* 0x000ea20000300800 */
[C---:B0-----:R-:W-:Y:S01]  /*37f30*/  ISETP.LT.AND P4, PT, R0.reuse, UR6, !P0 ;  /* 0x0000000600007c0c */ /* 0x041fe2000c781270 */
[----:B-1----:R-:W-:Y:S01]  /*37f40*/  IMAD R0, R0, R121, RZ ;  /* 0x0000007900007224 */ /* 0x002fe200078e02ff */
[----:B------:R-:W-:Y:S01]  /*37f50*/  LEA.HI.X.SX32 R121, R122, R3, 0x1, P6 ;  /* 0x000000037a797211 */ /* 0x000fe200030f0eff */
[----:B------:R-:W0:Y:S01]  /*37f60*/  LDCU UR6, c[0x0][0x39c] ;  /* 0x00007380ff0677ac */ /* 0x000e220008000800 */
[----:B------:R-:W-:-:S05]  /*37f70*/  PRMT R119, R123, 0x7632, R119 ;  /* 0x000076327b777816 */ /* 0x000fca0000000077 */
[----:B------:R1:W-:Y:S02]  /*37f80*/  @P3 STG.E.U16 desc[UR16][R120.64], R119 ;  /* 0x0000007778003986 */ /* 0x0003e4000c101510 */
[----:B-1----:R-:W1:Y:S02]  /*37f90*/  LDC R121, c[0x0][0x3b8] ;  /* 0x0000ee00ff797b82 */ /* 0x002e640000000800 */
[----:B------:R-:W0:Y:S01]  /*37fa0*/  LDL.LU R119, [R1+0xbd8] ;  /* 0x000bd80001777983 */ /* 0x000e220000300800 */
[C---:B--2---:R-:W-:Y:S01]  /*37fb0*/  ISETP.LT.AND P3, PT, R125.reuse, UR7, !P0 ;  /* 0x000000077d007c0c */ /* 0x044fe2000c761270 */
[----:B-1----:R-:W-:Y:S01]  /*37fc0*/  IMAD R120, R125, R121, RZ ;  /* 0x000000797d787224 */ /* 0x002fe200078e02ff */
[CC--:B------:R-:W-:Y:S01]  /*37fd0*/  LEA R122, P1, R0.reuse, R2.reuse, 0x1 ;  /* 0x00000002007a7211 */ /* 0x0c0fe200078208ff */
[----:B------:R-:W2:Y:S01]  /*37fe0*/  LDL.LU R125, [R1+0xbd4] ;  /* 0x000bd400017d7983 */ /* 0x000ea20000300800 */
[----:B------:R-:W1:Y:S02]  /*37ff0*/  LDCU UR7, c[0x0][0x39c] ;  /* 0x00007380ff0777ac */ /* 0x000e640008000800 */
[----:B------:R-:W-:Y:S01]  /*38000*/  LEA.HI.X.SX32 R123, R0, R3, 0x1, P1 ;  /* 0x00000003007b7211 */ /* 0x000fe200008f0eff */
[C---:B------:R-:W-:Y:S01]  /*38010*/  IMAD R0, R124.reuse, R121, RZ ;  /* 0x000000797c007224 */ /* 0x040fe200078e02ff */
[----:B------:R-:W-:Y:S01]  /*38020*/  ISETP.LT.AND P1, PT, R124, UR9, !P0 ;  /* 0x000000097c007c0c */ /* 0x000fe2000c721270 */
[----:B------:R-:W0:Y:S02]  /*38030*/  LDCU UR9, c[0x0][0x39c] ;  /* 0x00007380ff0977ac */ /* 0x000e240008000800 */
[----:B------:R1:W-:Y:S02]  /*38040*/  @P4 STG.E.U16 desc[UR16][R122.64], R96 ;  /* 0x000000607a004986 */ /* 0x0003e4000c101510 */
[----:B-1----:R-:W-:-:S04]  /*38050*/  LEA R122, P4, R0, R2, 0x1 ;  /* 0x00000002007a7211 */ /* 0x002fc800078808ff */
[----:B------:R-:W-:Y:S02]  /*38060*/  LEA.HI.X.SX32 R123, R0, R3, 0x1, P4 ;  /* 0x00000003007b7211 */ /* 0x000fe400020f0eff */
[C---:B0-----:R-:W-:Y:S01]  /*38070*/  ISETP.LT.AND P4, PT, R119.reuse, UR6, !P0 ;  /* 0x0000000677007c0c */ /* 0x041fe2000c781270 */
[-C--:B------:R-:W-:Y:S01]  /*38080*/  IMAD R119, R119, R121.reuse, RZ ;  /* 0x0000007977777224 */ /* 0x080fe200078e02ff */
[----:B------:R-:W-:Y:S01]  /*38090*/  PRMT R96, R96, 0x7632, R96 ;  /* 0x0000763260607816 */ /* 0x000fe20000000060 */
[----:B------:R-:W0:Y:S04]  /*380a0*/  LDCU UR6, c[0x0][0x39c] ;  /* 0x00007380ff0677ac */ /* 0x000e280008000800 */
[----:B------:R1:W-:Y:S01]  /*380b0*/  @P1 STG.E.U16 desc[UR16][R122.64], R96 ;  /* 0x000000607a001986 */ /* 0x0003e2000c101510 */
[----:B--2---:R-:W-:-:S02]  /*380c0*/  IMAD R0, R125, R121, RZ ;  /* 0x000000797d007224 */ /* 0x004fc400078e02ff */
[----:B------:R-:W-:Y:S02]  /*380d0*/  IMAD.MOV.U32 R121, RZ, RZ, R119 ;  /* 0x000000ffff797224 */ /* 0x000fe400078e0077 */
[----:B------:R-:W2:Y:S04]  /*380e0*/  LDL.LU R119, [R1+0xf40] ;  /* 0x000f400001777983 */ /* 0x000ea80000300800 */
[----:B-1----:R-:W2:Y:S01]  /*380f0*/  LDL.LU R122, [R1+0xbdc] ;  /* 0x000bdc00017a7983 */ /* 0x002ea20000300800 */
[CC--:B------:R-:W-:Y:S02]  /*38100*/  LEA R124, P6, R120.reuse, R2.reuse, 0x1 ;  /* 0x00000002787c7211 */ /* 0x0c0fe400078c08ff */
[----:B----4-:R-:W-:Y:S01]  /*38110*/  ISETP.LT.AND P5, PT, R125, UR8, !P0 ;  /* 0x000000087d007c0c */ /* 0x010fe2000c7a1270 */
[----:B------:R-:W-:Y:S01]  /*38120*/  IMAD.MOV.U32 R123, RZ, RZ, R121 ;  /* 0x000000ffff7b7224 */ /* 0x000fe200078e0079 */
[----:B------:R-:W-:Y:S01]  /*38130*/  LEA.HI.X.SX32 R125, R120, R3, 0x1, P6 ;  /* 0x00000003787d7211 */ /* 0x000fe200030f0eff */
[----:B------:R-:W1:Y:S01]  /*38140*/  LDCU UR8, c[0x0][0x39c] ;  /* 0x00007380ff0877ac */ /* 0x000e620008000800 */
[----:B------:R-:W-:-:S02]  /*38150*/  LEA R120, P6, R0, R2, 0x1 ;  /* 0x0000000200787211 */ /* 0x000fc400078c08ff */
[-C--:B------:R-:W-:Y:S01]  /*38160*/  LEA R96, P1, R123, R2.reuse, 0x1 ;  /* 0x000000027b607211 */ /* 0x080fe200078208ff */
[----:B------:R4:W-:Y:S01]  /*38170*/  @P3 STG.E.U16 desc[UR16][R124.64], R97 ;  /* 0x000000617c003986 */ /* 0x0009e2000c101510 */
[----:B------:R-:W-:Y:S02]  /*38180*/  LEA.HI.X.SX32 R121, R0, R3, 0x1, P6 ;  /* 0x0000000300797211 */ /* 0x000fe400030f0eff */
[----:B------:R-:W-:Y:S01]  /*38190*/  PRMT R0, R97, 0x7632, R0 ;  /* 0x0000763261007816 */ /* 0x000fe20000000000 */
[----:B----4-:R-:W-:Y:S01]  /*381a0*/  IMAD.MOV.U32 R97, RZ, RZ, R123 ;  /* 0x000000ffff617224 */ /* 0x010fe200078e007b */
[----:B------:R-:W4:Y:S01]  /*381b0*/  LDL.LU R124, [R1+0xbe0] ;  /* 0x000be000017c7983 */ /* 0x000f220000300800 */
[----:B------:R-:W0:Y:S03]  /*381c0*/  LDC R123, c[0x0][0x3b8] ;  /* 0x0000ee00ff7b7b82 */ /* 0x000e260000000800 */
[----:B------:R-:W3:Y:S04]  /*381d0*/  LDL.LU R125, [R1+0xbe4] ;  /* 0x000be400017d7983 */ /* 0x000ee80000300800 */
[----:B------:R0:W-:Y:S01]  /*381e0*/  @P5 STG.E.U16 desc[UR16][R120.64], R0 ;  /* 0x0000000078005986 */ /* 0x0001e2000c101510 */
[C---:B--2---:R-:W-:Y:S01]  /*381f0*/  ISETP.LT.AND P3, PT, R122.reuse, UR7, !P0 ;  /* 0x000000077a007c0c */ /* 0x044fe2000c761270 */
[----:B0-----:R-:W-:Y:S01]  /*38200*/  IMAD R0, R122, R123, RZ ;  /* 0x0000007b7a007224 */ /* 0x001fe200078e02ff */
[----:B------:R-:W-:Y:S01]  /*38210*/  LEA.HI.X.SX32 R97, R97, R3, 0x1, P1 ;  /* 0x0000000361617211 */ /* 0x000fe200008f0eff */
[----:B------:R-:W2:Y:S01]  /*38220*/  LDL.LU R122, [R1+0xbe8] ;  /* 0x000be800017a7983 */ /* 0x000ea20000300800 */
[----:B------:R-:W2:Y:S03]  /*38230*/  LDCU UR7, c[0x0][0x39c] ;  /* 0x00007380ff0777ac */ /* 0x000ea60008000800 */
[----:B------:R0:W-:Y:S01]  /*38240*/  @P4 STG.E.U16 desc[UR16][R96.64], R98 ;  /* 0x0000006260004986 */ /* 0x0001e2000c101510 */
[----:B------:R-:W-:-:S04]  /*38250*/  LEA R120, P4, R0, R2, 0x1 ;  /* 0x0000000200787211 */ /* 0x000fc800078808ff */
[----:B------:R-:W-:Y:S02]  /*38260*/  LEA.HI.X.SX32 R121, R0, R3, 0x1, P4 ;  /* 0x0000000300797211 */ /* 0x000fe400020f0eff */
[----:B0-----:R-:W-:Y:S01]  /*38270*/  PRMT R98, R98, 0x7632, R98 ;  /* 0x0000763262627816 */ /* 0x001fe20000000062 */
[CC--:B----4-:R-:W-:Y:S01]  /*38280*/  IMAD R97, R124.reuse, R123.reuse, RZ ;  /* 0x0000007b7c617224 */ /* 0x0d0fe200078e02ff */
[----:B-1----:R-:W-:Y:S01]  /*38290*/  ISETP.LT.AND P1, PT, R124, UR8, !P0 ;  /* 0x000000087c007c0c */ /* 0x002fe2000c721270 */
[----:B---3--:R-:W-:-:S03]  /*382a0*/  IMAD R0, R125, R123, RZ ;  /* 0x0000007b7d007224 */ /* 0x008fc600078e02ff */
[-C--:B------:R-:W-:Y:S01]  /*382b0*/  LEA R96, P5, R97, R2.reuse, 0x1 ;  /* 0x0000000261607211 */ /* 0x080fe200078a08ff */
[----:B------:R0:W-:Y:S01]  /*382c0*/  @P3 STG.E.U16 desc[UR16][R120.64], R98 ;  /* 0x0000006278003986 */ /* 0x0001e2000c101510 */
[----:B------:R-:W-:Y:S01]  /*382d0*/  ISETP.LT.AND P4, PT, R125, UR6, !P0 ;  /* 0x000000067d007c0c */ /* 0x000fe2000c781270 */
[----:B------:R-:W1:Y:S01]  /*382e0*/  LDCU UR6, c[0x0][0x39c] ;  /* 0x00007380ff0677ac */ /* 0x000e620008000800 */
[----:B------:R-:W-:Y:S01]  /*382f0*/  LEA.HI.X.SX32 R97, R97, R3, 0x1, P5 ;  /* 0x0000000361617211 */ /* 0x000fe200028f0eff */
[----:B------:R-:W1:Y:S01]  /*38300*/  LDL.LU R125, [R1+0xbf0] ;  /* 0x000bf000017d7983 */ /* 0x000e620000300800 */
[----:B------:R-:W3:Y:S03]  /*38310*/  LDCU UR8, c[0x0][0x39c] ;  /* 0x00007380ff0877ac */ /* 0x000ee60008000800 */
[----:B------:R-:W3:Y:S01]  /*38320*/  LDL.LU R124, [R1+0xbf4] ;  /* 0x000bf400017c7983 */ /* 0x000ee20000300800 */
[----:B0-----:R-:W-:-:S03]  /*38330*/  LEA R120, P6, R0, R2, 0x1 ;  /* 0x0000000200787211 */ /* 0x001fc600078c08ff */
[----:B------:R0:W-:Y:S01]  /*38340*/  @P1 STG.E.U16 desc[UR16][R96.64], R99 ;  /* 0x0000006360001986 */ /* 0x0001e2000c101510 */
[----:B------:R-:W-:Y:S02]  /*38350*/  LEA.HI.X.SX32 R121, R0, R3, 0x1, P6 ;  /* 0x0000000300797211 */ /* 0x000fe400030f0eff */
[----:B------:R-:W-:Y:S02]  /*38360*/  PRMT R0, R99, 0x7632, R0 ;  /* 0x0000763263007816 */ /* 0x000fe40000000000 */
[C---:B--2---:R-:W-:Y:S01]  /*38370*/  ISETP.LT.AND P3, PT, R122.reuse, UR7, !P0 ;  /* 0x000000077a007c0c */ /* 0x044fe2000c761270 */
[----:B------:R-:W-:Y:S02]  /*38380*/  IMAD R98, R122, R123, RZ ;  /* 0x0000007b7a627224 */ /* 0x000fe400078e02ff */
[----:B------:R2:W-:Y:S01]  /*38390*/  @P4 STG.E.U16 desc[UR16][R120.64], R0 ;  /* 0x0000000078004986 */ /* 0x0005e2000c101510 */
[----:B------:R-:W4:Y:S03]  /*383a0*/  LDCU UR7, c[0x0][0x39c] ;  /* 0x00007380ff0777ac */ /* 0x000f260008000800 */
[----:B------:R-:W4:Y:S04]  /*383b0*/  LDL.LU R122, [R1+0xbf8] ;  /* 0x000bf800017a7983 */ /* 0x000f280000300800 */
[----:B0-----:R-:W4:Y:S01]  /*383c0*/  LDL.LU R99, [R1+0xbec] ;  /* 0x000bec0001637983 */ /* 0x001f220000300800 */
[----:B------:R-:W-:-:S04]  /*383d0*/  LEA R96, P1, R98, R2, 0x1 ;  /* 0x0000000262607211 */ /* 0x000fc800078208ff */
[----:B------:R-:W-:-:S05]  /*383e0*/  LEA.HI.X.SX32 R97, R98, R3, 0x1, P1 ;  /* 0x0000000362617211 */ /* 0x000fca00008f0eff */
[----:B------:R0:W-:Y:S01]  /*383f0*/  @P3 STG.E.U16 desc[UR16][R96.64], R92 ;  /* 0x0000005c60003986 */ /* 0x0001e2000c101510 */
[C---:B-1----:R-:W-:Y:S01]  /*38400*/  ISETP.LT.AND P4, PT, R125.reuse, UR6, !P0 ;  /* 0x000000067d007c0c */ /* 0x042fe2000c781270 */
[-C--:B--2---:R-:W-:Y:S01]  /*38410*/  IMAD R0, R125, R123.reuse, RZ ;  /* 0x0000007b7d007224 */ /* 0x084fe200078e02ff */
[C---:B---3--:R-:W-:Y:S01]  /*38420*/  ISETP.LT.AND P5, PT, R124.reuse, UR8, !P0 ;  /* 0x000000087c007c0c */ /* 0x048fe2000c7a1270 */
[-C--:B0-----:R-:W-:Y:S01]  /*38430*/  IMAD R97, R124, R123.reuse, RZ ;  /* 0x0000007b7c617224 */ /* 0x081fe200078e02ff */
[----:B------:R-:W2:Y:S02]  /*38440*/  LDL.LU R125, [R1+0xbfc] ;  /* 0x000bfc00017d7983 */ /* 0x000ea40000300800 */
[-C--:B------:R-:W-:Y:S01]  /*38450*/  LEA R98, P6, R0, R2.reuse, 0x1 ;  /* 0x0000000200627211 */ /* 0x080fe200078c08ff */
[----:B------:R-:W0:Y:S01]  /*38460*/  LDCU UR6, c[0x0][0x39c] ;  /* 0x00007380ff0677ac */ /* 0x000e220008000800 */
[----:B------:R-:W3:Y:S01]  /*38470*/  LDL.LU R124, [R1+0xc00] ;  /* 0x000c0000017c7983 */ /* 0x000ee20000300800 */
[----:B------:R-:W-:Y:S01]  /*38480*/  PRMT R92, R92, 0x7632, R92 ;  /* 0x000076325c5c7816 */ /* 0x000fe2000000005c */
[----:B------:R-:W1:Y:S01]  /*38490*/  LDCU UR8, c[0x0][0x39c] ;  /* 0x00007380ff0877ac */ /* 0x000e620008000800 */
[C---:B----4-:R-:W-:Y:S01]  /*384a0*/  ISETP.LT.AND P1, PT, R99.reuse, UR9, !P0 ;  /* 0x0000000963007c0c */ /* 0x050fe2000c721270 */
[----:B------:R-:W-:Y:S01]  /*384b0*/  IMAD R99, R99, R123, RZ ;  /* 0x0000007b63637224 */ /* 0x000fe200078e02ff */
[----:B------:R-:W4:Y:S04]  /*384c0*/  LDCU UR9, c[0x0][0x39c] ;  /* 0x00007380ff0977ac */ /* 0x000f280008000800 */
[----:B------:R-:W-:-:S04]  /*384d0*/  LEA R120, P3, R99, R2, 0x1 ;  /* 0x0000000263787211 */ /* 0x000fc800078608ff */
[-C--:B------:R-:W-:Y:S02]  /*384e0*/  LEA.HI.X.SX32 R121, R99, R3.reuse, 0x1, P3 ;  /* 0x0000000363797211 */ /* 0x080fe400018f0eff */
[----:B------:R-:W-:Y:S01]  /*384f0*/  LEA.HI.X.SX32 R99, R0, R3, 0x1, P6 ;  /* 0x0000000300637211 */ /* 0x000fe200030f0eff */
[C---:B------:R-:W-:Y:S01]  /*38500*/  IMAD R0, R122.reuse, R123, RZ ;  /* 0x0000007b7a007224 */ /* 0x040fe200078e02ff */
[----:B------:R-:W-:Y:S01]  /*38510*/  ISETP.LT.AND P3, PT, R122, UR7, !P0 ;  /* 0x000000077a007c0c */ /* 0x000fe2000c761270 */
[----:B------:R0:W-:Y:S01]  /*38520*/  @P1 STG.E.U16 desc[UR16][R120.64], R92 ;  /* 0x0000005c78001986 */ /* 0x0001e2000c101510 */
[C---:B------:R-:W-:Y:S01]  /*38530*/  LEA R96, P6, R97.reuse, R2, 0x1 ;  /* 0x0000000261607211 */ /* 0x040fe200078c08ff */
[----:B------:R-:W1:Y:S02]  /*38540*/  LDCU UR7, c[0x0][0x39c] ;  /* 0x00007380ff0777ac */ /* 0x000e640008000800 */
[----:B------:R-:W4:Y:S01]  /*38550*/  LDL.LU R122, [R1+0xc04] ;  /* 0x000c0400017a7983 */ /* 0x000f220000300800 */
[----:B------:R-:W-:-:S03]  /*38560*/  LEA.HI.X.SX32 R97, R97, R3, 0x1, P6 ;  /* 0x0000000361617211 */ /* 0x000fc600030f0eff */
[----:B------:R-:W-:Y:S01]  /*38570*/  @P4 STG.E.U16 desc[UR16][R98.64], R93 ;  /* 0x0000005d62004986 */ /* 0x000fe2000c101510 */
[----:B0-----:R-:W-:-:S05]  /*38580*/  PRMT R120, R93, 0x7632, R120 ;  /* 0x000076325d787816 */ /* 0x001fca0000000078 */
[----:B------:R0:W-:Y:S04]  /*38590*/  @P5 STG.E.U16 desc[UR16][R96.64], R120 ;  /* 0x0000007860005986 */ /* 0x0001e8000c101510 */
[----:B0-----:R-:W4:Y:S01]  /*385a0*/  LDL.LU R120, [R1+0xc08] ;  /* 0x000c080001787983 */ /* 0x001f220000300800 */
[----:B------:R-:W-:-:S04]  /*385b0*/  LEA R92, P1, R0, R2, 0x1 ;  /* 0x00000002005c7211 */ /* 0x000fc800078208ff */
[----:B------:R-:W-:Y:S01]  /*385c0*/  LEA.HI.X.SX32 R93, R0, R3, 0x1, P1 ;  /* 0x00000003005d7211 */ /* 0x000fe200008f0eff */
[CC--:B--2---:R-:W-:Y:S01]  /*385d0*/  IMAD R0, R125.reuse, R123.reuse, RZ ;  /* 0x0000007b7d007224 */ /* 0x0c4fe200078e02ff */
[----:B------:R-:W-:Y:S01]  /*385e0*/  ISETP.LT.AND P4, PT, R125, UR6, !P0 ;  /* 0x000000067d007c0c */ /* 0x000fe2000c781270 */
[C---:B---3--:R-:W-:Y:S01]  /*385f0*/  IMAD R97, R124.reuse, R123, RZ ;  /* 0x0000007b7c617224 */ /* 0x048fe200078e02ff */
[----:B------:R-:W2:Y:S01]  /*38600*/  LDL.LU R125, [R1+0xc0c] ;  /* 0x000c0c00017d7983 */ /* 0x000ea20000300800 */
[----:B------:R-:W2:Y:S03]  /*38610*/  LDCU UR6, c[0x0][0x39c] ;  /* 0x00007380ff0677ac */ /* 0x000ea60008000800 */
[----:B------:R0:W-:Y:S01]  /*38620*/  @P3 STG.E.U16 desc[UR16][R92.64], R94 ;  /* 0x0000005e5c003986 */ /* 0x0001e2000c101510 */
[----:B-1----:R-:W-:Y:S01]  /*38630*/  ISETP.LT.AND P3, PT, R124, UR8, !P0 ;  /* 0x000000087c007c0c */ /* 0x002fe2000c761270 */
[----:B------:R-:W1:Y:S02]  /*38640*/  LDCU UR8, c[0x0][0x39c] ;  /* 0x00007380ff0877ac */ /* 0x000e640008000800 */
[----:B------:R-:W3:Y:S01]  /*38650*/  LDL.LU R124, [R1+0xc10] ;  /* 0x000c1000017c7983 */ /* 0x000ee20000300800 */
[----:B------:R-:W-:-:S02]  /*38660*/  LEA R96, P6, R97, R2, 0x1 ;  /* 0x0000000261607211 */ /* 0x000fc400078c08ff */
[----:B0-----:R-:W-:Y:S02]  /*38670*/  LEA R92, P5, R0, R2, 0x1 ;  /* 0x00000002005c7211 */ /* 0x001fe400078a08ff */
[----:B------:R-:W-:Y:S02]  /*38680*/  PRMT R94, R94, 0x7632, R94 ;  /* 0x000076325e5e7816 */ /* 0x000fe4000000005e */
[-C--:B------:R-:W-:Y:S02]  /*38690*/  LEA.HI.X.SX32 R93, R0, R3.reuse, 0x1, P5 ;  /* 0x00000003005d7211 */ /* 0x080fe400028f0eff */
[----:B------:R-:W-:-:S03]  /*386a0*/  LEA.HI.X.SX32 R97, R97, R3, 0x1, P6 ;  /* 0x0000000361617211 */ /* 0x000fc600030f0eff */
[----:B------:R0:W-:Y:S04]  /*386b0*/  @P4 STG.E.U16 desc[UR16][R92.64], R94 ;  /* 0x0000005e5c004986 */ /* 0x0001e8000c101510 */
[----:B------:R0:W-:Y:S01]  /*386c0*/  @P3 STG.E.U16 desc[UR16][R96.64], R95 ;  /* 0x0000005f60003986 */ /* 0x0001e2000c101510 */
[C---:B----4-:R-:W-:Y:S01]  /*386d0*/  ISETP.LT.AND P1, PT, R122.reuse, UR7, !P0 ;  /* 0x000000077a007c0c */ /* 0x050fe2000c721270 */
[-C--:B------:R-:W-:Y:S01]  /*386e0*/  IMAD R99, R122, R123.reuse, RZ ;  /* 0x0000007b7a637224 */ /* 0x080fe200078e02ff */
[----:B------:R-:W4:Y:S01]  /*386f0*/  LDCU UR7, c[0x0][0x39c] ;  /* 0x00007380ff0777ac */ /* 0x000f220008000800 */
[----:B------:R-:W4:Y:S04]  /*38700*/  LDL.LU R122, [R1+0xc14] ;  /* 0x000c1400017a7983 */ /* 0x000f280000300800 */
[----:B------:R-:W4:Y:S01]  /*38710*/  LDL.LU R121, [R1+0xc18] ;  /* 0x000c180001797983 */ /* 0x000f220000300800 */
[C---:B------:R-:W-:Y:S01]  /*38720*/  ISETP.LT.AND P4, PT, R120.reuse, UR9, !P0 ;  /* 0x0000000978007c0c */ /* 0x040fe2000c781270 */
[----:B------:R-:W-:Y:S01]  /*38730*/  IMAD R0, R120, R123, RZ ;  /* 0x0000007b78007224 */ /* 0x000fe200078e02ff */
[----:B------:R-:W-:Y:S01]  /*38740*/  LEA R98, P5, R99, R2, 0x1 ;  /* 0x0000000263627211 */ /* 0x000fe200078a08ff */
[----:B------:R-:W4:Y:S01]  /*38750*/  LDL.LU R120, [R1+0xc1c] ;  /* 0x000c1c0001787983 */ /* 0x000f220000300800 */
[----:B0-----:R-:W-:Y:S01]  /*38760*/  PRMT R93, R95, 0x7632, R93 ;  /* 0x000076325f5d7816 */ /* 0x001fe2000000005d */
[----:B------:R-:W0:Y:S02]  /*38770*/  LDCU UR9, c[0x0][0x39c] ;  /* 0x00007380ff0977ac */ /* 0x000e240008000800 */
[----:B------:R-:W4:Y:S01]  /*38780*/  LDL.LU R96, [R1+0xc20] ;  /* 0x000c200001607983 */ /* 0x000f220000300800 */
[----:B------:R-:W-:-:S02]  /*38790*/  LEA.HI.X.SX32 R99, R99, R3, 0x1, P5 ;  /* 0x0000000363637211 */ /* 0x000fc400028f0eff */
[----:B------:R-:W-:-:S03]  /*387a0*/  LEA R92, P3, R0, R2, 0x1 ;  /* 0x00000002005c7211 */ /* 0x000fc600078608ff */
[----:B------:R0:W-:Y:S01]  /*387b0*/  @P1 STG.E.U16 desc[UR16][R98.64], R93 ;  /* 0x0000005d62001986 */ /* 0x0001e2000c101510 */
[C---:B--2---:R-:W-:Y:S01]  /*387c0*/  ISETP.LT.AND P1, PT, R125.reuse, UR6, !P0 ;  /* 0x000000067d007c0c */ /* 0x044fe2000c721270 */
[----:B------:R-:W2:Y:S01]  /*387d0*/  LDCU UR6, c[0x0][0x39c] ;  /* 0x00007380ff0677ac */ /* 0x000ea20008000800 */
[----:B---3--:R-:W-:Y:S01]  /*387e0*/  IMAD R95, R124, R123, RZ ;  /* 0x0000007b7c5f7224 */ /* 0x008fe200078e02ff */
[----:B0-----:R-:W-:Y:S01]  /*387f0*/  LEA.HI.X.SX32 R93, R0, R3, 0x1, P3 ;  /* 0x00000003005d7211 */ /* 0x001fe200018f0eff */
[----:B------:R-:W-:Y:S01]  /*38800*/  IMAD R0, R125, R123, RZ ;  /* 0x0000007b7d007224 */ /* 0x000fe200078e02ff */
[----:B----4-:R-:W-:Y:S01]  /*38810*/  ISETP.LT.AND P3, PT, R124, UR7, !P0 ;  /* 0x000000077c007c0c */ /* 0x010fe2000c761270 */
[----:B------:R-:W3:Y:S01]  /*38820*/  LDL.LU R98, [R1+0xc24] ;  /* 0x000c240001627983 */ /* 0x000ee20000300800 */
[C---:B------:R-:W-:Y:S01]  /*38830*/  LEA R94, P5, R95.reuse, R2, 0x1 ;  /* 0x000000025f5e7211 */ /* 0x040fe200078a08ff */
[----:B------:R-:W0:Y:S02]  /*38840*/  LDCU UR7, c[0x0][0x39c] ;  /* 0x00007380ff0777ac */ /* 0x000e240008000800 */
[----:B------:R4:W-:Y:S01]  /*38850*/  @P4 STG.E.U16 desc[UR16][R92.64], R88 ;  /* 0x000000585c004986 */ /* 0x0009e2000c101510 */
[----:B------:R-:W-:-:S03]  /*38860*/  LEA.HI.X.SX32 R95, R95, R3, 0x1, P5 ;  /* 0x000000035f5f7211 */ /* 0x000fc600028f0eff */
[----:B------:R-:W3:Y:S01]  /*38870*/  LDL.LU R99, [R1+0xc28] ;  /* 0x000c280001637983 */ /* 0x000ee20000300800 */
[----:B----4-:R-:W-:Y:S02]  /*38880*/  LEA R92, P4, R0, R2, 0x1 ;  /* 0x00000002005c7211 */ /* 0x010fe400078808ff */
[----:B------:R-:W-:Y:S02]  /*38890*/  PRMT R88, R88, 0x7632, R88 ;  /* 0x0000763258587816 */ /* 0x000fe40000000058 */
[----:B------:R-:W-:-:S05]  /*388a0*/  LEA.HI.X.SX32 R93, R0, R3, 0x1, P4 ;  /* 0x00000003005d7211 */ /* 0x000fca00020f0eff */
[----:B------:R-:W-:Y:S04]  /*388b0*/  @P1 STG.E.U16 desc[UR16][R92.64], R88 ;  /* 0x000000585c001986 */ /* 0x000fe8000c101510 */
[----:B------:R4:W-:Y:S04]  /*388c0*/  @P3 STG.E.U16 desc[UR16][R94.64], R89 ;  /* 0x000000595e003986 */ /* 0x0009e8000c101510 */
[----:B----4-:R-:W4:Y:S01]  /*388d0*/  LDL.LU R95, [R1+0xc2c] ;  /* 0x000c2c00015f7983 */ /* 0x010f220000300800 */
[----:B------:R-:W-:-:S03]  /*388e0*/  PRMT R94, R89, 0x7632, R94 ;  /* 0x00007632595e7816 */ /* 0x000fc6000000005e */
[----:B------:R-:W4:Y:S01]  /*388f0*/  LDL.LU R97, [R1+0xc30] ;  /* 0x000c300001617983 */ /* 0x000f220000300800 */
[C---:B------:R-:W-:Y:S01]  /*38900*/  IMAD R0, R122.reuse, R123, RZ ;  /* 0x0000007b7a007224 */ /* 0x040fe200078e02ff */
[----:B-1----:R-:W-:Y:S01]  /*38910*/  ISETP.LT.AND P4, PT, R122, UR8, !P0 ;  /* 0x000000087a007c0c */ /* 0x002fe2000c781270 */
[----:B------:R-:W3:Y:S03]  /*38920*/  LDCU UR8, c[0x0][0x39c] ;  /* 0x00007380ff0877ac */ /* 0x000ee60008000800 */
[----:B------:R-:W-:-:S04]  /*38930*/  LEA R88, P3, R0, R2, 0x1 ;  /* 0x0000000200587211 */ /* 0x000fc800078608ff */
[----:B------:R-:W-:-:S05]  /*38940*/  LEA.HI.X.SX32 R89, R0, R3, 0x1, P3 ;  /* 0x0000000300597211 */ /* 0x000fca00018f0eff */
[----:B------:R1:W-:Y:S01]  /*38950*/  @P4 STG.E.U16 desc[UR16][R88.64], R94 ;  /* 0x0000005e58004986 */ /* 0x0003e2000c101510 */
[C---:B0-----:R-:W-:Y:S01]  /*38960*/  ISETP.LT.AND P4, PT, R96.reuse, UR7, !P0 ;  /* 0x0000000760007c0c */ /* 0x041fe2000c781270 */
[-C--:B-1----:R-:W-:Y:S01]  /*38970*/  IMAD R94, R96, R123.reuse, RZ ;  /* 0x0000007b605e7224 */ /* 0x082fe200078e02ff */
[C---:B------:R-:W-:Y:S01]  /*38980*/  ISETP.LT.AND P1, PT, R121.reuse, UR9, !P0 ;  /* 0x0000000979007c0c */ /* 0x040fe2000c721270 */
[----:B------:R-:W4:Y:S01]  /*38990*/  LDL.LU R96, [R1+0xc34] ;  /* 0x000c340001607983 */ /* 0x000f220000300800 */
[-C--:B------:R-:W-:Y:S02]  /*389a0*/  IMAD R93, R121, R123.reuse, RZ ;  /* 0x0000007b795d7224 */ /* 0x080fe400078e02ff */
[C---:B------:R-:W-:Y:S01]  /*389b0*/  IMAD R0, R120.reuse, R123, RZ ;  /* 0x0000007b78007224 */ /* 0x040fe200078e02ff */
[----:B--2---:R-:W-:Y:S01]  /*389c0*/  ISETP.LT.AND P3, PT, R120, UR6, !P0 ;  /* 0x0000000678007c0c */ /* 0x004fe2000c761270 */
[----:B------:R-:W0:Y:S01]  /*389d0*/  LDCU UR6, c[0x0][0x39c] ;  /* 0x00007380ff0677ac */ /* 0x000e220008000800 */
[----:B------:R-:W-:-:S02]  /*389e0*/  LEA R92, P5, R93, R2, 0x1 ;  /* 0x000000025d5c7211 */ /* 0x000fc400078a08ff */
[C---:B------:R-:W-:Y:S01]  /*389f0*/  LEA R88, P6, R0.reuse, R2, 0x1 ;  /* 0x0000000200587211 */ /* 0x040fe200078c08ff */
[----:B------:R-:W4:Y:S01]  /*38a00*/  LDCU UR7, c[0x0][0x39c] ;  /* 0x00007380ff0777ac */ /* 0x000f220008000800 */
[-C--:B------:R-:W-:Y:S02]  /*38a10*/  LEA.HI.X.SX32 R93, R93, R3.reuse, 0x1, P5 ;  /* 0x000000035d5d7211 */ /* 0x080fe400028f0eff */
[----:B------:R-:W-:Y:S01]  /*38a20*/  LEA.HI.X.SX32 R89, R0, R3, 0x1, P6 ;  /* 0x0000000300597211 */ /* 0x000fe200030f0eff */
[----:B------:R-:W1:Y:S01]  /*38a30*/  LDCU UR9, c[0x0][0x39c] ;  /* 0x00007380ff0977ac */ /* 0x000e620008000800 */
[----:B------:R-:W-:Y:S01]  /*38a40*/  PRMT R0, R90, 0x7632, R0 ;  /* 0x000076325a007816 */ /* 0x000fe20000000000 */
[----:B------:R-:W-:Y:S01]  /*38a50*/  @P1 STG.E.U16 desc[UR16][R92.64], R90 ;  /* 0x0000005a5c001986 */ /* 0x000fe2000c101510 */
[----:B---3--:R-:W-:-:S03]  /*38a60*/  ISETP.LT.AND P1, PT, R98, UR8, !P0 ;  /* 0x0000000862007c0c */ /* 0x008fc6000c721270 */
[----:B------:R2:W-:Y:S01]  /*38a70*/  @P3 STG.E.U16 desc[UR16][R88.64], R0 ;  /* 0x0000000058003986 */ /* 0x0005e2000c101510 */
[----:B------:R-:W3:Y:S01]  /*38a80*/  LDCU UR8, c[0x0][0x39c] ;  /* 0x00007380ff0877ac */ /* 0x000ee20008000800 */
[-C--:B--2---:R-:W-:Y:S01]  /*38a90*/  LEA R88, P3, R94, R2.reuse, 0x1 ;  /* 0x000000025e587211 */ /* 0x084fe200078608ff */
[----:B------:R-:W-:Y:S02]  /*38aa0*/  IMAD R0, R98, R123, RZ ;  /* 0x0000007b62007224 */ /* 0x000fe400078e02ff */
[----:B------:R-:W2:Y:S01]  /*38ab0*/  LDL.LU R98, [R1+0xc38] ;  /* 0x000c380001627983 */ /* 0x000ea20000300800 */
[----:B------:R-:W-:Y:S01]  /*38ac0*/  LEA.HI.X.SX32 R89, R94, R3, 0x1, P3 ;  /* 0x000000035e597211 */ /* 0x000fe200018f0eff */
[C---:B------:R-:W-:Y:S01]  /*38ad0*/  IMAD R92, R99.reuse, R123, RZ ;  /* 0x0000007b635c7224 */ /* 0x040fe200078e02ff */
[----:B0-----:R-:W-:Y:S01]  /*38ae0*/  ISETP.LT.AND P3, PT, R99, UR6, !P0 ;  /* 0x0000000663007c0c */ /* 0x001fe2000c761270 */
[----:B------:R-:W0:Y:S01]  /*38af0*/  LDCU UR6, c[0x0][0x39c] ;  /* 0x00007380ff0677ac */ /* 0x000e220008000800 */
[----:B------:R-:W-:Y:S01]  /*38b00*/  LEA R90, P5, R0, R2, 0x1 ;  /* 0x00000002005a7211 */ /* 0x000fe200078a08ff */
[----:B------:R1:W-:Y:S01]  /*38b10*/  @P4 STG.E.U16 desc[UR16][R88.64], R91 ;  /* 0x0000005b58004986 */ /* 0x0003e2000c101510 */
[----:B------:R-:W-:-:S02]  /*38b20*/  PRMT R93, R91, 0x7632, R93 ;  /* 0x000076325b5d7816 */ /* 0x000fc4000000005d */
[-C--:B-1----:R-:W-:Y:S02]  /*38b30*/  LEA R88, P6, R92, R2.reuse, 0x1 ;  /* 0x000000025c587211 */ /* 0x082fe400078c08ff */
[-C--:B------:R-:W-:Y:S02]  /*38b40*/  LEA.HI.X.SX32 R91, R0, R3.reuse, 0x1, P5 ;  /* 0x00000003005b7211 */ /* 0x080fe400028f0eff */
[----:B------:R-:W-:Y:S02]  /*38b50*/  LEA.HI.X.SX32 R89, R92, R3, 0x1, P6 ;  /* 0x000000035c597211 */ /* 0x000fe400030f0eff */
[C---:B----4-:R-:W-:Y:S01]  /*38b60*/  ISETP.LT.AND P4, PT, R95.reuse, UR7, !P0 ;  /* 0x000000075f007c0c */ /* 0x050fe2000c781270 */
[----:B------:R-:W-:Y:S01]  /*38b70*/  IMAD R0, R95, R123, RZ ;  /* 0x0000007b5f007224 */ /* 0x000fe200078e02ff */
[----:B------:R1:W-:Y:S01]  /*38b80*/  @P1 STG.E.U16 desc[UR16][R90.64], R93 ;  /* 0x0000005d5a001986 */ /* 0x0003e2000c101510 */
[----:B------:R-:W4:Y:S03]  /*38b90*/  LDCU UR7, c[0x0][0x39c] ;  /* 0x00007380ff0777ac */ /* 0x000f260008000800 */
[----:B------:R-:W4:Y:S04]  /*38ba0*/  LDL.LU R95, [R1+0xc3c] ;  /* 0x000c3c00015f7983 */ /* 0x000f280000300800 */
[----:B------:R-:W4:Y:S01]  /*38bb0*/  LDL.LU R94, [R1+0xc40] ;  /* 0x000c4000015e7983 */ /* 0x000f220000300800 */
[----:B-1----:R-:W-:-:S03]  /*38bc0*/  LEA R90, P1, R0, R2, 0x1 ;  /* 0x00000002005a7211 */ /* 0x002fc600078208ff */
[----:B------:R1:W-:Y:S01]  /*38bd0*/  @P3 STG.E.U16 desc[UR16][R88.64], R84 ;  /* 0x0000005458003986 */ /* 0x0003e2000c101510 */
[----:B------:R-:W-:Y:S02]  /*38be0*/  LEA.HI.X.SX32 R91, R0, R3, 0x1, P1 ;  /* 0x00000003005b7211 */ /* 0x000fe400008f0eff */
[C---:B------:R-:W-:Y:S01]  /*38bf0*/  ISETP.LT.AND P1, PT, R97.reuse, UR9, !P0 ;  /* 0x0000000961007c0c */ /* 0x040fe2000c721270 */
[----:B------:R-:W0:Y:S01]  /*38c00*/  LDCU UR9, c[0x0][0x39c] ;  /* 0x00007380ff0977ac */ /* 0x000e220008000800 */
[----:B-1----:R-:W-:Y:S01]  /*38c10*/  PRMT R88, R84, 0x7632, R88 ;  /* 0x0000763254587816 */ /* 0x002fe20000000058 */
[-C--:B------:R-:W-:Y:S02]  /*38c20*/  IMAD R84, R97, R123.reuse, RZ ;  /* 0x0000007b61547224 */ /* 0x080fe400078e02ff */
[----:B------:R-:W4:Y:S01]  /*38c30*/  LDL.LU R97, [R1+0xc44] ;  /* 0x000c440001617983 */ /* 0x000f220000300800 */
[C---:B---3--:R-:W-:Y:S01]  /*38c40*/  ISETP.LT.AND P3, PT, R96.reuse, UR8, !P0 ;  /* 0x0000000860007c0c */ /* 0x048fe2000c761270 */
[----:B------:R-:W-:-:S02]  /*38c50*/  IMAD R0, R96, R123, RZ ;  /* 0x0000007b60007224 */ /* 0x000fc400078e02ff */
[----:B------:R1:W-:Y:S01]  /*38c60*/  @P4 STG.E.U16 desc[UR16][R90.64], R88 ;  /* 0x000000585a004986 */ /* 0x0003e2000c101510 */
[----:B------:R-:W3:Y:S03]  /*38c70*/  LDCU UR8, c[0x0][0x39c] ;  /* 0x00007380ff0877ac */ /* 0x000ee60008000800 */
[----:B------:R-:W3:Y:S04]  /*38c80*/  LDL.LU R96, [R1+0xc48] ;  /* 0x000c480001607983 */ /* 0x000ee80000300800 */
[----:B------:R-:W3:Y:S01]  /*38c90*/  LDL.LU R93, [R1+0xc4c] ;  /* 0x000c4c00015d7983 */ /* 0x000ee20000300800 */
[-C--:B-1----:R-:W-:Y:S02]  /*38ca0*/  LEA R88, P4, R84, R2.reuse, 0x1 ;  /* 0x0000000254587211 */ /* 0x082fe400078808ff */
[----:B------:R-:W-:-:S02]  /*38cb0*/  LEA R90, P5, R0, R2, 0x1 ;  /* 0x00000002005a7211 */ /* 0x000fc400078a08ff */
[-C--:B------:R-:W-:Y:S02]  /*38cc0*/  LEA.HI.X.SX32 R89, R84, R3.reuse, 0x1, P4 ;  /* 0x0000000354597211 */ /* 0x080fe400020f0eff */
[----:B------:R-:W-:Y:S02]  /*38cd0*/  LEA.HI.X.SX32 R91, R0, R3, 0x1, P5 ;  /* 0x00000003005b7211 */ /* 0x000fe400028f0eff */
[----:B------:R-:W-:Y:S01]  /*38ce0*/  PRMT R0, R85, 0x7632, R0 ;  /* 0x0000763255007816 */ /* 0x000fe20000000000 */
[----:B------:R1:W-:Y:S01]  /*38cf0*/  @P1 STG.E.U16 desc[UR16][R88.64], R85 ;  /* 0x0000005558001986 */ /* 0x0003e2000c101510 */
[C---:B--2---:R-:W-:Y:S01]  /*38d00*/  IMAD R92, R98.reuse, R123, RZ ;  /* 0x0000007b625c7224 */ /* 0x044fe200078e02ff */
[----:B0-----:R-:W-:Y:S02]  /*38d10*/  ISETP.LT.AND P4, PT, R98, UR6, !P0 ;  /* 0x0000000662007c0c */ /* 0x001fe4000c781270 */
[----:B------:R4:W-:Y:S01]  /*38d20*/  @P3 STG.E.U16 desc[UR16][R90.64], R0 ;  /* 0x000000005a003986 */ /* 0x0009e2000c101510 */
[----:B------:R-:W0:Y:S01]  /*38d30*/  LDCU UR6, c[0x0][0x39c] ;  /* 0x00007380ff0677ac */ /* 0x000e220008000800 */
[----:B------:R-:W-:-:S04]  /*38d40*/  LEA R84, P6, R92, R2, 0x1 ;  /* 0x000000025c547211 */ /* 0x000fc800078c08ff */
[----:B-1----:R-:W-:-:S05]  /*38d50*/  LEA.HI.X.SX32 R85, R92, R3, 0x1, P6 ;  /* 0x000000035c557211 */ /* 0x002fca00030f0eff */
[----:B------:R1:W-:Y:S01]  /*38d60*/  @P4 STG.E.U16 desc[UR16][R84.64], R86 ;  /* 0x0000005654004986 */ /* 0x0003e2000c101510 */
[CC--:B----4-:R-:W-:Y:S01]  /*38d70*/  IMAD R0, R95.reuse, R123.reuse, RZ ;  /* 0x0000007b5f007224 */ /* 0x0d0fe200078e02ff */
[----:B------:R-:W-:Y:S01]  /*38d80*/  ISETP.LT.AND P3, PT, R95, UR7, !P0 ;  /* 0x000000075f007c0c */ /* 0x000fe2000c761270 */
[----:B------:R-:W2:Y:S01]  /*38d90*/  LDCU UR7, c[0x0][0x39c] ;  /* 0x00007380ff0777ac */ /* 0x000ea20008000800 */
[----:B------:R-:W4:Y:S01]  /*38da0*/  LDL.LU R95, [R1+0xc50] ;  /* 0x000c5000015f7983 */ /* 0x000f220000300800 */
[C---:B------:R-:W-:Y:S01]  /*38db0*/  ISETP.LT.AND P5, PT, R94.reuse, UR10, !P0 ;  /* 0x0000000a5e007c0c */ /* 0x040fe2000c7a1270 */
[----:B-1----:R-:W-:Y:S01]  /*38dc0*/  IMAD R85, R94, R123, RZ ;  /* 0x0000007b5e557224 */ /* 0x002fe200078e02ff */
[-C--:B------:R-:W-:Y:S01]  /*38dd0*/  LEA R88, P1, R0, R2.reuse, 0x1 ;  /* 0x0000000200587211 */ /* 0x080fe200078208ff */
[----:B------:R-:W2:Y:S01]  /*38de0*/  LDL.LU R94, [R1+0xc54] ;  /* 0x000c5400015e7983 */ /* 0x000ea20000300800 */
[----:B------:R-:W-:Y:S01]  /*38df0*/  PRMT R86, R86, 0x7632, R86 ;  /* 0x0000763256567816 */ /* 0x000fe20000000056 */
[----:B------:R-:W1:Y:S01]  /*38e00*/  LDCU UR10, c[0x0][0x39c] ;  /* 0x00007380ff0a77ac */ /* 0x000e620008000800 */
[----:B------:R-:W-:Y:S01]  /*38e10*/  LEA.HI.X.SX32 R89, R0, R3, 0x1, P1 ;  /* 0x0000000300597211 */ /* 0x000fe200008f0eff */
[----:B------:R-:W2:Y:S01]  /*38e20*/  LDL.LU R92, [R1+0xc58] ;  /* 0x000c5800015c7983 */ /* 0x000ea20000300800 */
[----:B------:R-:W-:-:S03]  /*38e30*/  LEA R84, P6, R85, R2, 0x1 ;  /* 0x0000000255547211 */ /* 0x000fc600078c08ff */
[----:B------:R0:W-:Y:S01]  /*38e40*/  @P3 STG.E.U16 desc[UR16][R88.64], R86 ;  /* 0x0000005658003986 */ /* 0x0001e2000c101510 */
[C---:B------:R-:W-:Y:S01]  /*38e50*/  IMAD R0, R97.reuse, R123, RZ ;  /* 0x0000007b61007224 */ /* 0x040fe200078e02ff */
[----:B---3--:R-:W-:Y:S02]  /*38e60*/  ISETP.LT.AND P4, PT, R97, UR8, !P0 ;  /* 0x0000000861007c0c */ /* 0x008fe4000c781270 */
[----:B------:R-:W3:Y:S01]  /*38e70*/  LDL.LU R91, [R1+0xc5c] ;  /* 0x000c5c00015b7983 */ /* 0x000ee20000300800 */
[----:B------:R-:W-:Y:S01]  /*38e80*/  LEA.HI.X.SX32 R85, R85, R3, 0x1, P6 ;  /* 0x0000000355557211 */ /* 0x000fe200030f0eff */
[----:B------:R-:W3:Y:S01]  /*38e90*/  LDCU UR8, c[0x0][0x39c] ;  /* 0x00007380ff0877ac */ /* 0x000ee20008000800 */
[----:B0-----:R-:W-:-:S04]  /*38ea0*/  LEA R88, P3, R0, R2, 0x1 ;  /* 0x0000000200587211 */ /* 0x001fc800078608ff */
[----:B------:R-:W-:Y:S02]  /*38eb0*/  LEA.HI.X.SX32 R89, R0, R3, 0x1, P3 ;  /* 0x0000000300597211 */ /* 0x000fe400018f0eff */
[----:B------:R-:W-:Y:S01]  /*38ec0*/  PRMT R0, R87, 0x7632, R0 ;  /* 0x0000763257007816 */ /* 0x000fe20000000000 */
[----:B------:R-:W-:Y:S04]  /*38ed0*/  @P5 STG.E.U16 desc[UR16][R84.64], R87 ;  /* 0x0000005754005986 */ /* 0x000fe8000c101510 */
[----:B------:R0:W-:Y:S01]  /*38ee0*/  @P4 STG.E.U16 desc[UR16][R88.64], R0 ;  /* 0x0000000058004986 */ /* 0x0001e2000c101510 */
[----:B------:R-:W-:-:S05]  /*38ef0*/  IMAD R90, R96, R123, RZ ;  /* 0x0000007b605a7224 */ /* 0x000fca00078e02ff */
[C---:B------:R-:W-:Y:S01]  /*38f00*/  LEA R86, P6, R90.reuse, R2, 0x1 ;  /* 0x000000025a567211 */ /* 0x040fe200078c08ff */
[C---:B0-----:R-:W-:Y:S01]  /*38f10*/  IMAD R0, R93.reuse, R123, RZ ;  /* 0x0000007b5d007224 */ /* 0x041fe200078e02ff */
[----:B------:R-:W-:Y:S01]  /*38f20*/  ISETP.LT.AND P3, PT, R93, UR9, !P0 ;  /* 0x000000095d007c0c */ /* 0x000fe2000c761270 */
[----:B------:R-:W0:Y:S01]  /*38f30*/  LDCU UR9, c[0x0][0x39c] ;  /* 0x00007380ff0977ac */ /* 0x000e220008000800 */
[----:B------:R-:W-:Y:S01]  /*38f40*/  LEA.HI.X.SX32 R87, R90, R3, 0x1, P6 ;  /* 0x000000035a577211 */ /* 0x000fe200030f0eff */
[----:B------:R-:W3:Y:S04]  /*38f50*/  LDL.LU R93, [R1+0xc60] ;  /* 0x000c6000015d7983 */ /* 0x000ee80000300800 */
[----:B------:R-:W3:Y:S04]  /*38f60*/  LDL.LU R90, [R1+0xc64] ;  /* 0x000c6400015a7983 */ /* 0x000ee80000300800 */
[----:B------:R-:W3:Y:S01]  /*38f70*/  LDL.LU R89, [R1+0xc68] ;  /* 0x000c680001597983 */ /* 0x000ee20000300800 */
[----:B------:R-:W-:Y:S01]  /*38f80*/  ISETP.LT.AND P1, PT, R96, UR6, !P0 ;  /* 0x0000000660007c0c */ /* 0x000fe2000c721270 */
[----:B------:R-:W0:Y:S01]  /*38f90*/  LDCU UR6, c[0x0][0x39c] ;  /* 0x00007380ff0677ac */ /* 0x000e220008000800 */
[----:B------:R-:W-:-:S11]  /*38fa0*/  PRMT R85, R80, 0x7632, R85 ;  /* 0x0000763250557816 */ /* 0x000fd60000000055 */
[----:B------:R0:W-:Y:S02]  /*38fb0*/  @P1 STG.E.U16 desc[UR16][R86.64], R80 ;  /* 0x0000005056001986 */ /* 0x0001e4000c101510 */
[----:B0-----:R-:W-:-:S04]  /*38fc0*/  LEA R86, P1, R0, R2, 0x1 ;  /* 0x0000000200567211 */ /* 0x001fc800078208ff */
[----:B------:R-:W-:-:S05]  /*38fd0*/  LEA.HI.X.SX32 R87, R0, R3, 0x1, P1 ;  /* 0x0000000300577211 */ /* 0x000fca00008f0eff */
[----:B------:R0:W-:Y:S01]  /*38fe0*/  @P3 STG.E.U16 desc[UR16][R86.64], R85 ;  /* 0x0000005556003986 */ /* 0x0001e2000c101510 */
[CC--:B----4-:R-:W-:Y:S01]  /*38ff0*/  IMAD R80, R95.reuse, R123.reuse, RZ ;  /* 0x0000007b5f507224 */ /* 0x0d0fe200078e02ff */
[----:B------:R-:W-:Y:S01]  /*39000*/  ISETP.LT.AND P5, PT, R95, UR11, !P0 ;  /* 0x0000000b5f007c0c */ /* 0x000fe2000c7a1270 */
[CC--:B--2---:R-:W-:Y:S01]  /*39010*/  IMAD R0, R94.reuse, R123.reuse, RZ ;  /* 0x0000007b5e007224 */ /* 0x0c4fe200078e02ff */
[----:B------:R-:W-:Y:S01]  /*39020*/  ISETP.LT.AND P4, PT, R94, UR7, !P0 ;  /* 0x000000075e007c0c */ /* 0x000fe2000c781270 */
[----:B------:R-:W2:Y:S01]  /*39030*/  LDCU UR7, c[0x0][0x39c] ;  /* 0x00007380ff0777ac */ /* 0x000ea20008000800 */
[-C--:B------:R-:W-:Y:S02]  /*39040*/  LEA R84, P6, R80, R2.reuse, 0x1 ;  /* 0x0000000250547211 */ /* 0x080fe400078c08ff */
[----:B------:R-:W-:Y:S01]  /*39050*/  ISETP.LT.AND P1, PT, R92, UR6, !P0 ;  /* 0x000000065c007c0c */ /* 0x000fe2000c721270 */
[----:B------:R-:W4:Y:S01]  /*39060*/  LDCU UR6, c[0x0][0x39c] ;  /* 0x00007380ff0677ac */ /* 0x000f220008000800 */
[----:B0-----:R-:W-:Y:S01]  /*39070*/  LEA R86, P3, R0, R2, 0x1 ;  /* 0x0000000200567211 */ /* 0x001fe200078608ff */
[----:B------:R-:W-:Y:S01]  /*39080*/  IMAD R88, R92, R123, RZ ;  /* 0x0000007b5c587224 */ /* 0x000fe200078e02ff */
[-C--:B------:R-:W-:Y:S01]  /*39090*/  LEA.HI.X.SX32 R85, R80, R3.reuse, 0x1, P6 ;  /* 0x0000000350557211 */ /* 0x080fe200030f0eff */
[----:B------:R-:W2:Y:S01]  /*390a0*/  LDL.LU R92, [R1+0xc6c] ;  /* 0x000c6c00015c7983 */ /* 0x000ea20000300800 */
[----:B------:R-:W-:-:S02]  /*390b0*/  LEA.HI.X.SX32 R87, R0, R3, 0x1, P3 ;  /* 0x0000000300577211 */ /* 0x000fc400018f0eff */
[----:B------:R-:W-:Y:S02]  /*390c0*/  PRMT R0, R81, 0x7632, R0 ;  /* 0x0000763251007816 */ /* 0x000fe40000000000 */
[C---:B------:R-:W-:Y:S01]  /*390d0*/  LEA R80, P6, R88.reuse, R2, 0x1 ;  /* 0x0000000258507211 */ /* 0x040fe200078c08ff */
[----:B------:R0:W-:Y:S04]  /*390e0*/  @P5 STG.E.U16 desc[UR16][R84.64], R81 ;  /* 0x0000005154005986 */ /* 0x0001e8000c101510 */
[----:B------:R1:W-:Y:S01]  /*390f0*/  @P4 STG.E.U16 desc[UR16][R86.64], R0 ;  /* 0x0000000056004986 */ /* 0x0003e2000c101510 */
[C---:B---3--:R-:W-:Y:S01]  /*39100*/  ISETP.LT.AND P4, PT, R91.reuse, UR8, !P0 ;  /* 0x000000085b007c0c */ /* 0x048fe2000c781270 */
[----:B------:R-:W3:Y:S01]  /*39110*/  LDCU UR8, c[0x0][0x39c] ;  /* 0x00007380ff0877ac */ /* 0x000ee20008000800 */
[----:B0-----:R-:W-:Y:S01]  /*39120*/  LEA.HI.X.SX32 R81, R88, R3, 0x1, P6 ;  /* 0x0000000358517211 */ /* 0x001fe200030f0eff */
[----:B-1----:R-:W-:-:S02]  /*39130*/  IMAD R0, R91, R123, RZ ;  /* 0x0000007b5b007224 */ /* 0x002fc400078e02ff */
[----:B------:R-:W3:Y:S04]  /*39140*/  LDL.LU R91, [R1+0xc70] ;  /* 0x000c7000015b7983 */ /* 0x000ee80000300800 */
[----:B------:R-:W3:Y:S04]  /*39150*/  LDL.LU R88, [R1+0xc74] ;  /* 0x000c740001587983 */ /* 0x000ee80000300800 */
[----:B------:R0:W-:Y:S02]  /*39160*/  @P1 STG.E.U16 desc[UR16][R80.64], R82 ;  /* 0x0000005250001986 */ /* 0x0001e4000c101510 */
[----:B0-----:R-:W-:-:S02]  /*39170*/  LEA R80, P5, R0, R2, 0x1 ;  /* 0x0000000200507211 */ /* 0x001fc400078a08ff */
[----:B------:R-:W-:Y:S02]  /*39180*/  PRMT R82, R82, 0x7632, R82 ;  /* 0x0000763252527816 */ /* 0x000fe40000000052 */
[----:B------:R-:W-:-:S05]  /*39190*/  LEA.HI.X.SX32 R81, R0, R3, 0x1, P5 ;  /* 0x0000000300517211 */ /* 0x000fca00028f0eff */
[----:B------:R0:W-:Y:S02]  /*391a0*/  @P4 STG.E.U16 desc[UR16][R80.64], R82 ;  /* 0x0000005250004986 */ /* 0x0001e4000c101510 */
[----:B0-----:R-:W-:Y:S01]  /*391b0*/  PRMT R81, R83, 0x7632, R81 ;  /* 0x0000763253517816 */ /* 0x001fe20000000051 */
[CC--:B------:R-:W-:Y:S01]  /*391c0*/  IMAD R85, R93.reuse, R123.reuse, RZ ;  /* 0x0000007b5d557224 */ /* 0x0c0fe200078e02ff */
[----:B------:R-:W-:Y:S01]  /*391d0*/  ISETP.LT.AND P3, PT, R93, UR9, !P0 ;  /* 0x000000095d007c0c */ /* 0x000fe2000c761270 */
[----:B------:R-:W0:Y:S01]  /*391e0*/  LDCU UR9, c[0x0][0x39c] ;  /* 0x00007380ff0977ac */ /* 0x000e220008000800 */
[C---:B------:R-:W-:Y:S01]  /*391f0*/  IMAD R87, R90.reuse, R123, RZ ;  /* 0x0000007b5a577224 */ /* 0x040fe200078e02ff */
[----:B----4-:R-:W-:Y:S01]  /*39200*/  ISETP.LT.AND P1, PT, R90, UR6, !P0 ;  /* 0x000000065a007c0c */ /* 0x010fe2000c721270 */
[----:B------:R-:W1:Y:S01]  /*39210*/  LDCU UR6, c[0x0][0x39c] ;  /* 0x00007380ff0677ac */ /* 0x000e620008000800 */
[-C--:B------:R-:W-:Y:S01]  /*39220*/  LEA R84, P6, R85, R2.reuse, 0x1 ;  /* 0x0000000255547211 */ /* 0x080fe200078c08ff */
[----:B------:R-:W4:Y:S01]  /*39230*/  LDL.LU R90, [R1+0xc78] ;  /* 0x000c7800015a7983 */ /* 0x000f220000300800 */
[----:B------:R-:W-:-:S02]  /*39240*/  LEA R86, P5, R87, R2, 0x1 ;  /* 0x0000000257567211 */ /* 0x000fc400078a08ff */
[-C--:B------:R-:W-:Y:S02]  /*39250*/  LEA.HI.X.SX32 R85, R85, R3.reuse, 0x1, P6 ;  /* 0x0000000355557211 */ /* 0x080fe400030f0eff */
[----:B------:R-:W-:Y:S01]  /*39260*/  LEA.HI.X.SX32 R87, R87, R3, 0x1, P5 ;  /* 0x0000000357577211 */ /* 0x000fe200028f0eff */
[C---:B------:R-:W-:Y:S01]  /*39270*/  IMAD R0, R89.reuse, R123, RZ ;  /* 0x0000007b59007224 */ /* 0x040fe200078e02ff */
[----:B--2---:R-:W-:Y:S01]  /*39280*/  ISETP.LT.AND P4, PT, R89, UR7, !P0 ;  /* 0x0000000759007c0c */ /* 0x004fe2000c781270 */
[----:B------:R-:W-:Y:S01]  /*39290*/  @P3 STG.E.U16 desc[UR16][R84.64], R83 ;  /* 0x0000005354003986 */ /* 0x000fe2000c101510 */
[----:B------:R-:W2:Y:S03]  /*392a0*/  LDCU UR7, c[0x0][0x39c] ;  /* 0x00007380ff0777ac */ /* 0x000ea60008000800 */
[----:B------:R-:W4:Y:S04]  /*392b0*/  LDL.LU R89, [R1+0xc7c] ;  /* 0x000c7c0001597983 */ /* 0x000f280000300800 */
[----:B------:R0:W-:Y:S04]  /*392c0*/  @P1 STG.E.U16 desc[UR16][R86.64], R81 ;  /* 0x0000005156001986 */ /* 0x0001e8000c101510 */
[----:B0-----:R-:W4:Y:S04]  /*392d0*/  LDL.LU R87, [R1+0xe24] ;  /* 0x000e240001577983 */ /* 0x001f280000300800 */
[----:B------:R-:W4:Y:S04]  /*392e0*/  LDL.LU R84, [R1+0xc84] ;  /* 0x000c840001547983 */ /* 0x000f280000300800 */
[----:B------:R-:W4:Y:S01]  /*392f0*/  LDL.LU R86, [R1+0xc94] ;  /* 0x000c940001567983 */ /* 0x000f220000300800 */
[----:B------:R-:W-:-:S04]  /*39300*/  LEA R80, P3, R0, R2, 0x1 ;  /* 0x0000000200507211 */ /* 0x000fc800078608ff */
[----:B------:R-:W-:-:S05]  /*39310*/  LEA.HI.X.SX32 R81, R0, R3, 0x1, P3 ;  /* 0x0000000300517211 */ /* 0x000fca00018f0eff */
[----:B------:R0:W-:Y:S01]  /*39320*/  @P4 STG.E.U16 desc[UR16][R80.64], R72 ;  /* 0x0000004850004986 */ /* 0x0001e2000c101510 */
[C---:B------:R-:W-:Y:S01]  /*39330*/  IMAD R0, R92.reuse, R123, RZ ;  /* 0x0000007b5c007224 */ /* 0x040fe200078e02ff */
[----:B---3--:R-:W-:Y:S01]  /*39340*/  ISETP.LT.AND P3, PT, R92, UR8, !P0 ;  /* 0x000000085c007c0c */ /* 0x008fe2000c761270 */
[----:B------:R-:W3:Y:S03]  /*39350*/  LDCU UR8, c[0x0][0x39c] ;  /* 0x00007380ff0877ac */ /* 0x000ee60008000800 */
[----:B0-----:R-:W-:-:S04]  /*39360*/  LEA R80, P4, R0, R2, 0x1 ;  /* 0x0000000200507211 */ /* 0x001fc800078808ff */
[----:B------:R-:W-:Y:S02]  /*39370*/  LEA.HI.X.SX32 R81, R0, R3, 0x1, P4 ;  /* 0x0000000300517211 */ /* 0x000fe400020f0eff */
[----:B------:R-:W-:Y:S01]  /*39380*/  PRMT R72, R72, 0x7632, R72 ;  /* 0x0000763248487816 */ /* 0x000fe20000000048 */
[CC--:B------:R-:W-:Y:S01]  /*39390*/  IMAD R83, R91.reuse, R123.reuse, RZ ;  /* 0x0000007b5b537224 */ /* 0x0c0fe200078e02ff */
[----:B-1----:R-:W-:Y:S02]  /*393a0*/  ISETP.LT.AND P1, PT, R91, UR6, !P0 ;  /* 0x000000065b007c0c */ /* 0x002fe4000c721270 */
[C---:B--2---:R-:W-:Y:S01]  /*393b0*/  ISETP.LT.AND P4, PT, R88.reuse, UR7, !P0 ;  /* 0x0000000758007c0c */ /* 0x044fe2000c781270 */
[----:B------:R-:W-:Y:S01]  /*393c0*/  IMAD R0, R88, R123, RZ ;  /* 0x0000007b58007224 */ /* 0x000fe200078e02ff */
[----:B------:R-:W0:Y:S01]  /*393d0*/  LDCU UR7, c[0x0][0x39c] ;  /* 0x00007380ff0777ac */ /* 0x000e220008000800 */
[----:B------:R-:W2:Y:S01]  /*393e0*/  LDL.LU R88, [R1+0xc9c] ;  /* 0x000c9c0001587983 */ /* 0x000ea20000300800 */
[C---:B------:R-:W-:Y:S01]  /*393f0*/  LEA R82, P5, R83.reuse, R2, 0x1 ;  /* 0x0000000253527211 */ /* 0x040fe200078a08ff */
[----:B------:R-:W1:Y:S02]  /*39400*/  LDCU UR6, c[0x0][0x39c] ;  /* 0x00007380ff0677ac */ /* 0x000e640008000800 */
[----:B------:R3:W-:Y:S01]  /*39410*/  @P3 STG.E.U16 desc[UR16][R80.64], R72 ;  /* 0x0000004850003986 */ /* 0x0007e2000c101510 */
[----:B------:R-:W-:-:S03]  /*39420*/  LEA.HI.X.SX32 R83, R83, R3, 0x1, P5 ;  /* 0x0000000353537211 */ /* 0x000fc600028f0eff */
[----:B------:R-:W2:Y:S04]  /*39430*/  LDL.LU R85, [R1+0xca8] ;  /* 0x000ca80001557983 */ /* 0x000ea80000300800 */
[----:B------:R0:W-:Y:S01]  /*39440*/  @P1 STG.E.U16 desc[UR16][R82.64], R73 ;  /* 0x0000004952001986 */ /* 0x0001e2000c101510 */
[C---:B---3--:R-:W-:Y:S02]  /*39450*/  LEA R72, P3, R0.reuse, R2, 0x1 ;  /* 0x0000000200487211 */ /* 0x048fe400078608ff */
[----:B0-----:R-:W-:Y:S02]  /*39460*/  PRMT R82, R73, 0x7632, R82 ;  /* 0x0000763249527816 */ /* 0x001fe40000000052 */
[----:B------:R-:W-:-:S05]  /*39470*/  LEA.HI.X.SX32 R73, R0, R3, 0x1, P3 ;  /* 0x0000000300497211 */ /* 0x000fca00018f0eff */
[----:B------:R0:W-:Y:S01]  /*39480*/  @P4 STG.E.U16 desc[UR16][R72.64], R82 ;  /* 0x0000005248004986 */ /* 0x0001e2000c101510 */
[----:B----4-:R-:W-:-:S05]  /*39490*/  IMAD R81, R90, R123, RZ ;  /* 0x0000007b5a517224 */ /* 0x010fca00078e02ff */
[----:B------:R-:W-:-:S04]  /*394a0*/  LEA R80, P5, R81, R2, 0x1 ;  /* 0x0000000251507211 */ /* 0x000fc800078a08ff */
[----:B------:R-:W-:Y:S02]  /*394b0*/  LEA.HI.X.SX32 R81, R81, R3, 0x1, P5 ;  /* 0x0000000351517211 */ /* 0x000fe400028f0eff */
[----:B------:R-:W-:Y:S01]  /*394c0*/  ISETP.LT.AND P1, PT, R90, UR9, !P0 ;  /* 0x000000095a007c0c */ /* 0x000fe2000c721270 */
[CC--:B------:R-:W-:Y:S01]  /*394d0*/  IMAD R0, R89.reuse, R123.reuse, RZ ;  /* 0x0000007b59007224 */ /* 0x0c0fe200078e02ff */
[----:B-1----:R-:W-:Y:S01]  /*394e0*/  ISETP.LT.AND P3, PT, R89, UR6, !P0 ;  /* 0x0000000659007c0c */ /* 0x002fe2000c761270 */
[----:B------:R-:W1:Y:S01]  /*394f0*/  LDCU UR6, c[0x0][0x39c] ;  /* 0x00007380ff0677ac */ /* 0x000e620008000800 */
[----:B------:R-:W-:Y:S02]  /*39500*/  ISETP.LT.AND P5, PT, R87, UR10, !P0 ;  /* 0x0000000a57007c0c */ /* 0x000fe4000c7a1270 */
[C---:B------:R-:W-:Y:S01]  /*39510*/  ISETP.LT.AND P4, PT, R84.reuse, UR7, !P0 ;  /* 0x0000000754007c0c */ /* 0x040fe2000c781270 */
[----:B0-----:R-:W-:Y:S01]  /*39520*/  IMAD R82, R84, R123, RZ ;  /* 0x0000007b54527224 */ /* 0x001fe200078e02ff */
[----:B------:R-:W3:Y:S01]  /*39530*/  LDL.LU R87, [R1+0xc90] ;  /* 0x000c900001577983 */ /* 0x000ee20000300800 */
[CC--:B------:R-:W-:Y:S01]  /*39540*/  LEA R72, P6, R0.reuse, R2.reuse, 0x1 ;  /* 0x0000000200487211 */ /* 0x0c0fe200078c08ff */
[----:B------:R-:W0:Y:S02]  /*39550*/  LDCU UR7, c[0x0][0x39c] ;  /* 0x00007380ff0777ac */ /* 0x000e240008000800 */
[----:B------:R-:W4:Y:S01]  /*39560*/  LDL.LU R84, [R1+0xc88] ;  /* 0x000c880001547983 */ /* 0x000f220000300800 */
[----:B------:R-:W-:Y:S01]  /*39570*/  LEA.HI.X.SX32 R73, R0, R3, 0x1, P6 ;  /* 0x0000000300497211 */ /* 0x000fe200030f0eff */
[----:B------:R-:W3:Y:S01]  /*39580*/  LDCU UR9, c[0x0][0x39c] ;  /* 0x00007380ff0977ac */ /* 0x000ee20008000800 */
[----:B------:R-:W-:Y:S01]  /*39590*/  PRMT R0, R74, 0x7632, R0 ;  /* 0x000076324a007816 */ /* 0x000fe20000000000 */
[----:B------:R0:W-:Y:S01]  /*395a0*/  @P1 STG.E.U16 desc[UR16][R80.64], R74 ;  /* 0x0000004a50001986 */ /* 0x0001e2000c101510 */
[----:B------:R-:W1:Y:S03]  /*395b0*/  LDCU UR10, c[0x0][0x39c] ;  /* 0x00007380ff0a77ac */ /* 0x000e660008000800 */
[----:B------:R1:W-:Y:S01]  /*395c0*/  @P3 STG.E.U16 desc[UR16][R72.64], R0 ;  /* 0x0000000048003986 */ /* 0x0003e2000c101510 */
[----:B0-----:R-:W-:-:S04]  /*395d0*/  LEA R80, P1, R82, R2, 0x1 ;  /* 0x0000000252507211 */ /* 0x001fc800078208ff */
[----:B------:R-:W-:Y:S01]  /*395e0*/  LEA.HI.X.SX32 R81, R82, R3, 0x1, P1 ;  /* 0x0000000352517211 */ /* 0x000fe200008f0eff */
[C---:B-1----:R-:W-:Y:S01]  /*395f0*/  IMAD R0, R86.reuse, R123, RZ ;  /* 0x0000007b56007224 */ /* 0x042fe200078e02ff */
[----:B------:R-:W-:Y:S01]  /*39600*/  ISETP.LT.AND P1, PT, R86, UR8, !P0 ;  /* 0x0000000856007c0c */ /* 0x000fe2000c721270 */
[----:B------:R-:W0:Y:S01]  /*39610*/  LDCU UR8, c[0x0][0x39c] ;  /* 0x00007380ff0877ac */ /* 0x000e220008000800 */
[----:B------:R-:W3:Y:S04]  /*39620*/  LDL.LU R86, [R1+0xc98] ;  /* 0x000c980001567983 */ /* 0x000ee80000300800 */
[----:B------:R-:W3:Y:S04]  /*39630*/  LDL.LU R83, [R1+0xca0] ;  /* 0x000ca00001537983 */ /* 0x000ee80000300800 */
[----:B------:R1:W-:Y:S01]  /*39640*/  @P4 STG.E.U16 desc[UR16][R80.64], R75 ;  /* 0x0000004b50004986 */ /* 0x0003e2000c101510 */
[----:B------:R-:W-:-:S04]  /*39650*/  LEA R72, P4, R0, R2, 0x1 ;  /* 0x0000000200487211 */ /* 0x000fc800078808ff */
[----:B------:R-:W-:Y:S01]  /*39660*/  LEA.HI.X.SX32 R73, R0, R3, 0x1, P4 ;  /* 0x0000000300497211 */ /* 0x000fe200020f0eff */
[CC--:B--2---:R-:W-:Y:S01]  /*39670*/  IMAD R82, R88.reuse, R123.reuse, RZ ;  /* 0x0000007b58527224 */ /* 0x0c4fe200078e02ff */
[----:B------:R-:W-:Y:S01]  /*39680*/  ISETP.LT.AND P3, PT, R88, UR6, !P0 ;  /* 0x0000000658007c0c */ /* 0x000fe2000c761270 */
[----:B------:R-:W4:Y:S03]  /*39690*/  LDCU UR6, c[0x0][0x39c] ;  /* 0x00007380ff0677ac */ /* 0x000f260008000800 */
[C---:B------:R-:W-:Y:S02]  /*396a0*/  LEA R74, P6, R82.reuse, R2, 0x1 ;  /* 0x00000002524a7211 */ /* 0x040fe400078c08ff */
[----:B-1----:R-:W-:Y:S01]  /*396b0*/  PRMT R80, R75, 0x7632, R80 ;  /* 0x000076324b507816 */ /* 0x002fe20000000050 */
[C---:B------:R-:W-:Y:S01]  /*396c0*/  IMAD R0, R85.reuse, R123, RZ ;  /* 0x0000007b55007224 */ /* 0x040fe200078e02ff */
[----:B------:R-:W-:Y:S01]  /*396d0*/  ISETP.LT.AND P4, PT, R85, UR7, !P0 ;  /* 0x0000000755007c0c */ /* 0x000fe2000c781270 */
[----:B------:R-:W1:Y:S01]  /*396e0*/  LDCU UR7, c[0x0][0x39c] ;  /* 0x00007380ff0777ac */ /* 0x000e620008000800 */
[----:B------:R-:W2:Y:S01]  /*396f0*/  LDL.LU R85, [R1+0xca4] ;  /* 0x000ca40001557983 */ /* 0x000ea20000300800 */
[----:B------:R-:W-:-:S03]  /*39700*/  LEA.HI.X.SX32 R75, R82, R3, 0x1, P6 ;  /* 0x00000003524b7211 */ /* 0x000fc600030f0eff */
[----:B------:R-:W-:Y:S04]  /*39710*/  @P1 STG.E.U16 desc[UR16][R72.64], R80 ;  /* 0x0000005048001986 */ /* 0x000fe8000c101510 */
[----:B------:R0:W-:Y:S02]  /*39720*/  @P3 STG.E.U16 desc[UR16][R74.64], R76 ;  /* 0x0000004c4a003986 */ /* 0x0001e4000c101510 */
[----:B0-----:R-:W-:-:S04]  /*39730*/  LEA R74, P1, R0, R2, 0x1 ;  /* 0x00000002004a7211 */ /* 0x001fc800078208ff */
[----:B------:R-:W-:Y:S02]  /*39740*/  LEA.HI.X.SX32 R75, R0, R3, 0x1, P1 ;  /* 0x00000003004b7211 */ /* 0x000fe400008f0eff */
[----:B------:R-:W-:-:S05]  /*39750*/  PRMT R76, R76, 0x7632, R76 ;  /* 0x000076324c4c7816 */ /* 0x000fca000000004c */
[----:B------:R0:W-:Y:S01]  /*39760*/  @P4 STG.E.U16 desc[UR16][R74.64], R76 ;  /* 0x0000004c4a004986 */ /* 0x0001e2000c101510 */
[C---:B----4-:R-:W-:Y:S01]  /*39770*/  ISETP.LT.AND P1, PT, R84.reuse, UR6, !P0 ;  /* 0x0000000654007c0c */ /* 0x050fe2000c721270 */
[-C--:B------:R-:W-:Y:S01]  /*39780*/  IMAD R0, R84, R123.reuse, RZ ;  /* 0x0000007b54007224 */ /* 0x080fe200078e02ff */
[C---:B---3--:R-:W-:Y:S01]  /*39790*/  ISETP.LT.AND P3, PT, R87.reuse, UR9, !P0 ;  /* 0x0000000957007c0c */ /* 0x048fe2000c761270 */
[----:B------:R-:W3:Y:S01]  /*397a0*/  LDL.LU R84, [R1+0xc8c] ;  /* 0x000c8c0001547983 */ /* 0x000ee20000300800 */
[----:B------:R-:W-:Y:S01]  /*397b0*/  IMAD R73, R87, R123, RZ ;  /* 0x0000007b57497224 */ /* 0x000fe200078e02ff */
[----:B------:R-:W2:Y:S02]  /*397c0*/  LDCU UR6, c[0x0][0x39c] ;  /* 0x00007380ff0677ac */ /* 0x000ea40008000800 */
[----:B------:R-:W4:Y:S01]  /*397d0*/  LDL.LU R82, [R1+0xc80] ;  /* 0x000c800001527983 */ /* 0x000f220000300800 */
[-C--:B0-----:R-:W-:Y:S01]  /*397e0*/  LEA R74, P4, R0, R2.reuse, 0x1 ;  /* 0x00000002004a7211 */ /* 0x081fe200078808ff */
[----:B------:R-:W4:Y:S02]  /*397f0*/  LDCU UR9, c[0x0][0x39c] ;  /* 0x00007380ff0977ac */ /* 0x000f240008000800 */
[----:B------:R-:W4:Y:S01]  /*39800*/  LDL.LU R81, [R1+0xf38] ;  /* 0x000f380001517983 */ /* 0x000f220000300800 */
[----:B------:R-:W-:-:S02]  /*39810*/  LEA R72, P6, R73, R2, 0x1 ;  /* 0x0000000249487211 */ /* 0x000fc400078c08ff */
[-C--:B------:R-:W-:Y:S02]  /*39820*/  LEA.HI.X.SX32 R75, R0, R3.reuse, 0x1, P4 ;  /* 0x00000003004b7211 */ /* 0x080fe400020f0eff */
[----:B------:R-:W-:Y:S02]  /*39830*/  LEA.HI.X.SX32 R73, R73, R3, 0x1, P6 ;  /* 0x0000000349497211 */ /* 0x000fe400030f0eff */
[----:B------:R-:W-:-:S03]  /*39840*/  PRMT R0, R77, 0x7632, R0 ;  /* 0x000076324d007816 */ /* 0x000fc60000000000 */
[----:B------:R-:W-:Y:S04]  /*39850*/  @P3 STG.E.U16 desc[UR16][R72.64], R77 ;  /* 0x0000004d48003986 */ /* 0x000fe8000c101510 */
[----:B------:R0:W-:Y:S01]  /*39860*/  @P1 STG.E.U16 desc[UR16][R74.64], R0 ;  /* 0x000000004a001986 */ /* 0x0001e2000c101510 */
[C---:B-1----:R-:W-:Y:S01]  /*39870*/  ISETP.LT.AND P1, PT, R83.reuse, UR7, !P0 ;  /* 0x0000000753007c0c */ /* 0x042fe2000c721270 */
[CC--:B------:R-:W-:Y:S01]  /*39880*/  IMAD R76, R86.reuse, R123.reuse, RZ ;  /* 0x0000007b564c7224 */ /* 0x0c0fe200078e02ff */
[----:B------:R-:W-:Y:S01]  /*39890*/  ISETP.LT.AND P6, PT, R86, UR8, !P0 ;  /* 0x0000000856007c0c */ /* 0x000fe2000c7c1270 */
[----:B------:R-:W1:Y:S01]  /*398a0*/  LDCU UR8, c[0x0][0x39c] ;  /* 0x00007380ff0877ac */ /* 0x000e620008000800 */
[----:B------:R-:W1:Y:S01]  /*398b0*/  LDCU UR7, c[0x0][0x39c] ;  /* 0x00007380ff0777ac */ /* 0x000e620008000800 */
[----:B0-----:R-:W-:-:S02]  /*398c0*/  IMAD R0, R83, R123, RZ ;  /* 0x0000007b53007224 */ /* 0x001fc400078e02ff */
[----:B------:R-:W4:Y:S04]  /*398d0*/  LDL.LU R83, [R1+0xf3c] ;  /* 0x000f3c0001537983 */ /* 0x000f280000300800 */
[----:B------:R-:W4:Y:S04]  /*398e0*/  LDL.LU R80, [R1+0xef8] ;  /* 0x000ef80001507983 */ /* 0x000f280000300800 */
[----:B------:R-:W4:Y:S01]  /*398f0*/  LDL.LU R77, [R1+0xf0c] ;  /* 0x000f0c00014d7983 */ /* 0x000f220000300800 */
[----:B------:R-:W-:-:S04]  /*39900*/  LEA R74, P3, R76, R2, 0x1 ;  /* 0x000000024c4a7211 */ /* 0x000fc800078608ff */
[----:B------:R-:W-:Y:S02]  /*39910*/  LEA.HI.X.SX32 R75, R76, R3, 0x1, P3 ;  /* 0x000000034c4b7211 */ /* 0x000fe400018f0eff */
[C---:B------:R-:W-:Y:S02]  /*39920*/  LEA R72, P4, R0.reuse, R2, 0x1 ;  /* 0x0000000200487211 */ /* 0x040fe400078808ff */
[C---:B--2---:R-:W-:Y:S01]  /*39930*/  ISETP.LT.AND P3, PT, R85.reuse, UR6, !P0 ;  /* 0x0000000655007c0c */ /* 0x044fe2000c761270 */
[----:B------:R-:W0:Y:S01]  /*39940*/  LDCU UR6, c[0x0][0x39c] ;  /* 0x00007380ff0677ac */ /* 0x000e220008000800 */
[----:B------:R-:W-:Y:S01]  /*39950*/  IMAD R76, R85, R123, RZ ;  /* 0x0000007b554c7224 */ /* 0x000fe200078e02ff */
[----:B------:R2:W-:Y:S01]  /*39960*/  @P6 STG.E.U16 desc[UR16][R74.64], R78 ;  /* 0x0000004e4a006986 */ /* 0x0005e2000c101510 */
[----:B------:R-:W-:-:S03]  /*39970*/  LEA.HI.X.SX32 R73, R0, R3, 0x1, P4 ;  /* 0x0000000300497211 */ /* 0x000fc600020f0eff */
[----:B--2---:R-:W-:Y:S02]  /*39980*/  LEA R74, P6, R76, R2, 0x1 ;  /* 0x000000024c4a7211 */ /* 0x004fe400078c08ff */
[----:B------:R-:W-:Y:S02]  /*39990*/  PRMT R78, R78, 0x7632, R78 ;  /* 0x000076324e4e7816 */ /* 0x000fe4000000004e */
[----:B------:R-:W-:-:S03]  /*399a0*/  LEA.HI.X.SX32 R75, R76, R3, 0x1, P6 ;  /* 0x000000034c4b7211 */ /* 0x000fc600030f0eff */
[----:B------:R-:W-:Y:S04]  /*399b0*/  @P1 STG.E.U16 desc[UR16][R72.64], R78 ;  /* 0x0000004e48001986 */ /* 0x000fe8000c101510 */
[----:B------:R2:W-:Y:S02]  /*399c0*/  @P3 STG.E.U16 desc[UR16][R74.64], R79 ;  /* 0x0000004f4a003986 */ /* 0x0005e4000c101510 */
[----:B--2---:R-:W-:Y:S01]  /*399d0*/  PRMT R79, R79, 0x7632, R79 ;  /* 0x000076324f4f7816 */ /* 0x004fe2000000004f */
[CC--:B---3--:R-:W-:Y:S01]  /*399e0*/  IMAD R0, R84.reuse, R123.reuse, RZ ;  /* 0x0000007b54007224 */ /* 0x0c8fe200078e02ff */
[----:B-1----:R-:W-:Y:S01]  /*399f0*/  ISETP.LT.AND P6, PT, R84, UR8, !P0 ;  /* 0x0000000854007c0c */ /* 0x002fe2000c7c1270 */
[----:B------:R-:W1:Y:S01]  /*39a00*/  LDCU UR8, c[0x0][0x39c] ;  /* 0x00007380ff0877ac */ /* 0x000e620008000800 */
[C---:B----4-:R-:W-:Y:S01]  /*39a10*/  ISETP.LT.AND P1, PT, R82.reuse, UR9, !P0 ;  /* 0x0000000952007c0c */ /* 0x050fe2000c721270 */
[----:B------:R-:W-:Y:S01]  /*39a20*/  IMAD R75, R82, R123, RZ ;  /* 0x0000007b524b7224 */ /* 0x000fe200078e02ff */
[CC--:B------:R-:W-:Y:S01]  /*39a30*/  LEA R72, P4, R0.reuse, R2.reuse, 0x1 ;  /* 0x0000000200487211 */ /* 0x0c0fe200078808ff */
[----:B------:R-:W2:Y:S01]  /*39a40*/  LDL.LU R82, [R1+0xf20] ;  /* 0x000f200001527983 */ /* 0x000ea20000300800 */
[----:B0-----:R-:W-:Y:S01]  /*39a50*/  ISETP.LT.AND P3, PT, R81, UR6, !P0 ;  /* 0x0000000651007c0c */ /* 0x001fe2000c761270 */
[----:B------:R-:W0:Y:S02]  /*39a60*/  LDCU UR6, c[0x0][0x39c] ;  /* 0x00007380ff0677ac */ /* 0x000e240008000800 */
[----:B------:R-:W3:Y:S01]  /*39a70*/  LDL.LU R81, [R1+0xf28] ;  /* 0x000f280001517983 */ /* 0x000ee20000300800 */
[----:B------:R-:W-:Y:S01]  /*39a80*/  LEA.HI.X.SX32 R73, R0, R3, 0x1, P4 ;  /* 0x0000000300497211 */ /* 0x000fe200020f0eff */
[----:B------:R-:W-:Y:S01]  /*39a90*/  IMAD R0, R123, 0x2, R75 ;  /* 0x000000027b007824 */ /* 0x000fe200078e024b */
[----:B------:R-:W4:Y:S01]  /*39aa0*/  LDCU UR9, c[0x0][0x39c] ;  /* 0x00007380ff0977ac */ /* 0x000f220008000800 */
[----:B------:R-:W3:Y:S01]  /*39ab0*/  LDL.LU R78, [R1+0xf34] ;  /* 0x000f3400014e7983 */ /* 0x000ee20000300800 */
[----:B------:R-:W-:-:S03]  /*39ac0*/  LEA R74, P4, R75, R2, 0x1 ;  /* 0x000000024b4a7211 */ /* 0x000fc600078808ff */
[----:B------:R0:W-:Y:S01]  /*39ad0*/  @P6 STG.E.U16 desc[UR16][R72.64], R79 ;  /* 0x0000004f48006986 */ /* 0x0001e2000c101510 */
[----:B------:R-:W-:Y:S01]  /*39ae0*/  LEA.HI.X.SX32 R75, R75, R3, 0x1, P4 ;  /* 0x000000034b4b7211 */ /* 0x000fe200020f0eff */
[----:B------:R-:W-:Y:S01]  /*39af0*/  IMAD R76, R123, 0x2, R0 ;  /* 0x000000027b4c7824 */ /* 0x000fe200078e0200 */
[----:B0-----:R-:W-:-:S04]  /*39b00*/  LEA R72, P6, R0, R2, 0x1 ;  /* 0x0000000200487211 */ /* 0x001fc800078c08ff */
[----:B------:R-:W-:Y:S02]  /*39b10*/  LEA.HI.X.SX32 R73, R0, R3, 0x1, P6 ;  /* 0x0000000300497211 */ /* 0x000fe400030f0eff */
[----:B------:R-:W-:Y:S01]  /*39b20*/  PRMT R0, R68, 0x7632, R0 ;  /* 0x0000763244007816 */ /* 0x000fe20000000000 */
[----:B------:R0:W-:Y:S01]  /*39b30*/  @P1 STG.E.U16 desc[UR16][R74.64], R68 ;  /* 0x000000444a001986 */ /* 0x0001e2000c101510 */
[----:B-1----:R-:W-:Y:S01]  /*39b40*/  ISETP.LT.AND P1, PT, R80, UR8, !P0 ;  /* 0x0000000850007c0c */ /* 0x002fe2000c721270 */
[----:B------:R-:W1:Y:S02]  /*39b50*/  LDCU UR8, c[0x0][0x39c] ;  /* 0x00007380ff0877ac */ /* 0x000e640008000800 */
[----:B------:R1:W-:Y:S01]  /*39b60*/  @P5 STG.E.U16 desc[UR16][R72.64], R0 ;  /* 0x0000000048005986 */ /* 0x0003e2000c101510 */
[----:B------:R-:W-:Y:S01]  /*39b70*/  ISETP.LT.AND P5, PT, R77, UR6, !P0 ;  /* 0x000000064d007c0c */ /* 0x000fe2000c7a1270 */
[----:B------:R-:W3:Y:S02]  /*39b80*/  LDCU UR6, c[0x0][0x39c] ;  /* 0x00007380ff0677ac */ /* 0x000ee40008000800 */
[----:B------:R-:W4:Y:S04]  /*39b90*/  LDL.LU R80, [R1+0xee4] ;  /* 0x000ee40001507983 */ /* 0x000f280000300800 */
[----:B------:R-:W4:Y:S01]  /*39ba0*/  LDL.LU R77, [R1+0xf00] ;  /* 0x000f0000014d7983 */ /* 0x000f220000300800 */
[----:B0-----:R-:W-:Y:S01]  /*39bb0*/  LEA R74, P6, R76, R2, 0x1 ;  /* 0x000000024c4a7211 */ /* 0x001fe200078c08ff */
[----:B------:R-:W-:-:S02]  /*39bc0*/  IMAD R68, R123, 0x2, R76 ;  /* 0x000000027b447824 */ /* 0x000fc400078e024c */
[----:B------:R-:W4:Y:S01]  /*39bd0*/  LDL.LU R79, [R1+0xf14] ;  /* 0x000f1400014f7983 */ /* 0x000f220000300800 */
[----:B------:R-:W-:-:S03]  /*39be0*/  LEA.HI.X.SX32 R75, R76, R3, 0x1, P6 ;  /* 0x000000034c4b7211 */ /* 0x000fc600030f0eff */
[----:B------:R-:W4:Y:S01]  /*39bf0*/  LDL.LU R76, [R1+0xf24] ;  /* 0x000f2400014c7983 */ /* 0x000f220000300800 */
[----:B------:R-:W-:Y:S01]  /*39c00*/  ISETP.LT.AND P4, PT, R83, UR7, !P0 ;  /* 0x0000000753007c0c */ /* 0x000fe2000c781270 */
[----:B------:R-:W2:Y:S01]  /*39c10*/  LDCU UR7, c[0x0][0x39c] ;  /* 0x00007380ff0777ac */ /* 0x000ea20008000800 */
[CC--:B-1----:R-:W-:Y:S01]  /*39c20*/  LEA R72, P6, R68.reuse, R2.reuse, 0x1 ;  /* 0x0000000244487211 */ /* 0x0c2fe200078c08ff */
[----:B------:R-:W-:Y:S01]  /*39c30*/  IMAD R0, R123, 0x2, R68 ;  /* 0x000000027b007824 */ /* 0x000fe200078e0244 */
[----:B------:R0:W-:Y:S02]  /*39c40*/  @P3 STG.E.U16 desc[UR16][R74.64], R69 ;  /* 0x000000454a003986 */ /* 0x0001e4000c101510 */
[----:B------:R-:W-:Y:S02]  /*39c50*/  LEA.HI.X.SX32 R73, R68, R3, 0x1, P6 ;  /* 0x0000000344497211 */ /* 0x000fe400030f0eff */
[----:B------:R-:W-:Y:S02]  /*39c60*/  LEA R68, P6, R0, R2, 0x1 ;  /* 0x0000000200447211 */ /* 0x000fe400078c08ff */
[----:B0-----:R-:W-:-:S02]  /*39c70*/  PRMT R74, R69, 0x7632, R74 ;  /* 0x00007632454a7816 */ /* 0x001fc4000000004a */
[----:B------:R-:W-:-:S03]  /*39c80*/  LEA.HI.X.SX32 R69, R0, R3, 0x1, P6 ;  /* 0x0000000300457211 */ /* 0x000fc600030f0eff */
[----:B------:R0:W-:Y:S04]  /*39c90*/  @P4 STG.E.U16 desc[UR16][R72.64], R74 ;  /* 0x0000004a48004986 */ /* 0x0001e8000c101510 */
[----:B------:R1:W-:Y:S01]  /*39ca0*/  @P1 STG.E.U16 desc[UR16][R68.64], R70 ;  /* 0x0000004644001986 */ /* 0x0003e2000c101510 */
[----:B0-----:R-:W-:-:S04]  /*39cb0*/  IMAD R73, R123, 0x2, R0 ;  /* 0x000000027b497824 */ /* 0x001fc800078e0200 */
[----:B------:R-:W-:Y:S01]  /*39cc0*/  IMAD R0, R123, 0x2, R73 ;  /* 0x000000027b007824 */ /* 0x000fe200078e0249 */
[CC--:B------:R-:W-:Y:S02]  /*39cd0*/  LEA R72, P6, R73.reuse, R2.reuse, 0x1 ;  /* 0x0000000249487211 */ /* 0x0c0fe400078c08ff */
[----:B-1----:R-:W-:Y:S02]  /*39ce0*/  PRMT R69, R70, 0x7632, R69 ;  /* 0x0000763246457816 */ /* 0x002fe40000000045 */
[----:B------:R-:W-:Y:S02]  /*39cf0*/  LEA.HI.X.SX32 R73, R73, R3, 0x1, P6 ;  /* 0x0000000349497211 */ /* 0x000fe400030f0eff */
[----:B------:R-:W-:-:S03]  /*39d00*/  LEA R68, P6, R0, R2, 0x1 ;  /* 0x0000000200447211 */ /* 0x000fc600078c08ff */
[----:B------:R0:W-:Y:S01]  /*39d10*/  @P5 STG.E.U16 desc[UR16][R72.64], R69 ;  /* 0x0000004548005986 */ /* 0x0001e2000c101510 */
[----:B------:R-:W-:Y:S01]  /*39d20*/  IMAD R70, R123, 0x2, R0 ;  /* 0x000000027b467824 */ /* 0x000fe200078e0200 */
[----:B0-----:R-:W-:-:S03]  /*39d30*/  LEA.HI.X.SX32 R69, R0, R3, 0x1, P6 ;  /* 0x0000000300457211 */ /* 0x001fc600030f0eff */
[----:B------:R-:W-:Y:S01]  /*39d40*/  IMAD R0, R123, 0x2, R70 ;  /* 0x000000027b007824 */ /* 0x000fe200078e0246 */
[----:B------:R-:W-:-:S04]  /*39d50*/  LEA R72, P6, R70, R2, 0x1 ;  /* 0x0000000246487211 */ /* 0x000fc800078c08ff */
[----:B------:R-:W-:Y:S02]  /*39d60*/  LEA.HI.X.SX32 R73, R70, R3, 0x1, P6 ;  /* 0x0000000346497211 */ /* 0x000fe400030f0eff */
[----:B------:R-:W-:Y:S02]  /*39d70*/  PRMT R70, R71, 0x7632, R70 ;  /* 0x0000763247467816 */ /* 0x000fe40000000046 */
[----:B--2---:R-:W-:Y:S01]  /*39d80*/  ISETP.LT.AND P3, PT, R82, UR7, !P0 ;  /* 0x0000000752007c0c */ /* 0x004fe2000c761270 */
[----:B------:R-:W4:Y:S01]  /*39d90*/  LDCU UR7, c[0x0][0x39c] ;  /* 0x00007380ff0777ac */ /* 0x000f220008000800 */
[----:B---3--:R-:W-:Y:S01]  /*39da0*/  ISETP.LT.AND P1, PT, R78, UR6, !P0 ;  /* 0x000000064e007c0c */ /* 0x008fe2000c721270 */
[----:B------:R-:W0:Y:S01]  /*39db0*/  LDCU UR6, c[0x0][0x39c] ;  /* 0x00007380ff0677ac */ /* 0x000e220008000800 */
[----:B------:R-:W2:Y:S04]  /*39dc0*/  LDL.LU R78, [R1+0xf30] ;  /* 0x000f3000014e7983 */ /* 0x000ea80000300800 */
[----:B------:R-:W3:Y:S05]  /*39dd0*/  LDL.LU R75, [R1+0xec0] ;  /* 0x000ec000014b7983 */ /* 0x000eea0000300800 */
[----:B------:R1:W-:Y:S01]  /*39de0*/  @P3 STG.E.U16 desc[UR16][R68.64], R71 ;  /* 0x0000004744003986 */ /* 0x0003e2000c101510 */
[----:B------:R-:W-:Y:S01]  /*39df0*/  ISETP.LT.AND P4, PT, R81, UR8, !P0 ;  /* 0x0000000851007c0c */ /* 0x000fe2000c781270 */
[----:B------:R-:W0:Y:S01]  /*39e00*/  LDCU UR8, c[0x0][0x39c] ;  /* 0x00007380ff0877ac */ /* 0x000e220008000800 */
[----:B-1----:R-:W-:-:S02]  /*39e10*/  LEA R68, P6, R0, R2, 0x1 ;  /* 0x0000000200447211 */ /* 0x002fc400078c08ff */
[----:B----4-:R-:W-:Y:S01]  /*39e20*/  ISETP.LT.AND P5, PT, R80, UR7, !P0 ;  /* 0x0000000750007c0c */ /* 0x010fe2000c7a1270 */
[----:B------:R-:W1:Y:S01]  /*39e30*/  LDCU UR7, c[0x0][0x39c] ;  /* 0x00007380ff0777ac */ /* 0x000e620008000800 */
[----:B0-----:R-:W-:-:S07]  /*39e40*/  ISETP.LT.AND P3, PT, R77, UR6, !P0 ;  /* 0x000000064d007c0c */ /* 0x001fce000c761270 */
[----:B------:R0:W-:Y:S01]  /*39e50*/  @P4 STG.E.U16 desc[UR16][R72.64], R70 ;  /* 0x0000004648004986 */ /* 0x0001e2000c101510 */
[----:B------:R-:W-:Y:S01]  /*39e60*/  LEA.HI.X.SX32 R69, R0, R3, 0x1, P6 ;  /* 0x0000000300457211 */ /* 0x000fe200030f0eff */
[----:B------:R-:W-:Y:S01]  /*39e70*/  IMAD R71, R123, 0x2, R0 ;  /* 0x000000027b477824 */ /* 0x000fe200078e0200 */
[----:B------:R-:W2:Y:S01]  /*39e80*/  LDCU UR6, c[0x0][0x39c] ;  /* 0x00007380ff0677ac */ /* 0x000ea20008000800 */
[----:B------:R-:W4:Y:S04]  /*39e90*/  LDL.LU R77, [R1+0xeec] ;  /* 0x000eec00014d7983 */ /* 0x000f280000300800 */
[----:B------:R-:W4:Y:S04]  /*39ea0*/  LDL.LU R74, [R1+0xf04] ;  /* 0x000f0400014a7983 */ /* 0x000f280000300800 */
[----:B------:R0:W-:Y:S01]  /*39eb0*/  @P1 STG.E.U16 desc[UR16][R68.64], R64 ;  /* 0x0000004044001986 */ /* 0x0001e2000c101510 */
[----:B-1----:R-:W-:-:S02]  /*39ec0*/  ISETP.LT.AND P1, PT, R76, UR7, !P0 ;  /* 0x000000074c007c0c */ /* 0x002fc4000c721270 */
[----:B------:R-:W-:Y:S01]  /*39ed0*/  ISETP.LT.AND P4, PT, R79, UR8, !P0 ;  /* 0x000000084f007c0c */ /* 0x000fe2000c781270 */
[----:B------:R-:W4:Y:S01]  /*39ee0*/  LDL.LU R76, [R1+0xf18] ;  /* 0x000f1800014c7983 */ /* 0x000f220000300800 */
[----:B------:R-:W3:Y:S03]  /*39ef0*/  LDCU UR8, c[0x0][0x39c] ;  /* 0x00007380ff0877ac */ /* 0x000ee60008000800 */
[----:B0-----:R-:W4:Y:S01]  /*39f00*/  LDL.LU R73, [R1+0xf2c] ;  /* 0x000f2c0001497983 */ /* 0x001f220000300800 */
[----:B------:R-:W-:Y:S01]  /*39f10*/  LEA R70, P6, R71, R2, 0x1 ;  /* 0x0000000247467211 */ /* 0x000fe200078c08ff */
[----:B------:R-:W-:Y:S01]  /*39f20*/  IMAD R0, R123, 0x2, R71 ;  /* 0x000000027b007824 */ /* 0x000fe200078e0247 */
[----:B------:R-:W-:Y:S01]  /*39f30*/  PRMT R64, R64, 0x7632, R64 ;  /* 0x0000763240407816 */ /* 0x000fe20000000040 */
[----:B------:R-:W4:Y:S01]  /*39f40*/  LDCU UR7, c[0x0][0x39c] ;  /* 0x00007380ff0777ac */ /* 0x000f220008000800 */
[----:B------:R-:W-:-:S02]  /*39f50*/  LEA.HI.X.SX32 R71, R71, R3, 0x1, P6 ;  /* 0x0000000347477211 */ /* 0x000fc400030f0eff */
[----:B------:R-:W-:-:S04]  /*39f60*/  LEA R68, P6, R0, R2, 0x1 ;  /* 0x0000000200447211 */ /* 0x000fc800078c08ff */
[----:B------:R-:W-:Y:S01]  /*39f70*/  LEA.HI.X.SX32 R69, R0, R3, 0x1, P6 ;  /* 0x0000000300457211 */ /* 0x000fe200030f0eff */
[----:B------:R0:W-:Y:S04]  /*39f80*/  @P5 STG.E.U16 desc[UR16][R70.64], R64 ;  /* 0x0000004046005986 */ /* 0x0001e8000c101510 */
[----:B------:R1:W-:Y:S01]  /*39f90*/  @P3 STG.E.U16 desc[UR16][R68.64], R65 ;  /* 0x0000004144003986 */ /* 0x0003e2000c101510 */
[----:B0-----:R-:W-:-:S04]  /*39fa0*/  IMAD R64, R123, 0x2, R0 ;  /* 0x000000027b407824 */ /* 0x001fc800078e0200 */
[----:B------:R-:W-:Y:S01]  /*39fb0*/  IMAD R0, R123, 0x2, R64 ;  /* 0x000000027b007824 */ /* 0x000fe200078e0240 */
[CC--:B-1----:R-:W-:Y:S02]  /*39fc0*/  LEA R68, P6, R64.reuse, R2.reuse, 0x1 ;  /* 0x0000000240447211 */ /* 0x0c2fe400078c08ff */
[----:B------:R-:W-:Y:S02]  /*39fd0*/  PRMT R65, R65, 0x7632, R65 ;  /* 0x0000763241417816 */ /* 0x000fe40000000041 */
[----:B------:R-:W-:Y:S02]  /*39fe0*/  LEA.HI.X.SX32 R69, R64, R3, 0x1, P6 ;  /* 0x0000000340457211 */ /* 0x000fe400030f0eff */
[----:B------:R-:W-:-:S03]  /*39ff0*/  LEA R64, P6, R0, R2, 0x1 ;  /* 0x0000000200407211 */ /* 0x000fc600078c08ff */
[----:B------:R0:W-:Y:S01]  /*3a000*/  @P4 STG.E.U16 desc[UR16][R68.64], R65 ;  /* 0x0000004144004986 */ /* 0x0001e2000c101510 */
[----:B------:R-:W-:Y:S01]  /*3a010*/  IMAD R70, R123, 0x2, R0 ;  /* 0x000000027b467824 */ /* 0x000fe200078e0200 */
[----:B0-----:R-:W-:-:S03]  /*3a020*/  LEA.HI.X.SX32 R65, R0, R3, 0x1, P6 ;  /* 0x0000000300417211 */ /* 0x001fc600030f0eff */
[----:B------:R-:W-:Y:S02]  /*3a030*/  IMAD R0, R123, 0x2, R70 ;  /* 0x000000027b007824 */ /* 0x000fe400078e0246 */
[----:B------:R0:W-:Y:S01]  /*3a040*/  @P1 STG.E.U16 desc[UR16][R64.64], R66 ;  /* 0x0000004240001986 */ /* 0x0001e2000c101510 */
[----:B------:R-:W-:-:S04]  /*3a050*/  LEA R68, P6, R70, R2, 0x1 ;  /* 0x0000000246447211 */ /* 0x000fc800078c08ff */
[----:B------:R-:W-:Y:S02]  /*3a060*/  LEA.HI.X.SX32 R69, R70, R3, 0x1, P6 ;  /* 0x0000000346457211 */ /* 0x000fe400030f0eff */
[----:B------:R-:W-:Y:S02]  /*3a070*/  PRMT R70, R66, 0x7632, R70 ;  /* 0x0000763242467816 */ /* 0x000fe40000000046 */
[----:B0-----:R-:W-:-:S04]  /*3a080*/  LEA R64, P6, R0, R2, 0x1 ;  /* 0x0000000200407211 */ /* 0x001fc800078c08ff */
[----:B------:R-:W-:Y:S02]  /*3a090*/  LEA.HI.X.SX32 R65, R0, R3, 0x1, P6 ;  /* 0x0000000300417211 */ /* 0x000fe400030f0eff */
[----:B--2---:R-:W-:Y:S01]  /*3a0a0*/  ISETP.LT.AND P5, PT, R78, UR6, !P0 ;  /* 0x000000064e007c0c */ /* 0x004fe2000c7a1270 */
[----:B------:R-:W0:Y:S01]  /*3a0b0*/  LDCU UR6, c[0x0][0x39c] ;  /* 0x00007380ff0677ac */ /* 0x000e220008000800 */
[----:B---3--:R-:W-:Y:S01]  /*3a0c0*/  ISETP.LT.AND P3, PT, R75, UR8, !P0 ;  /* 0x000000084b007c0c */ /* 0x008fe2000c761270 */
[----:B------:R-:W1:Y:S01]  /*3a0d0*/  LDCU UR8, c[0x0][0x39c] ;  /* 0x00007380ff0877ac */ /* 0x000e620008000800 */
[----:B------:R-:W2:Y:S04]  /*3a0e0*/  LDL.LU R75, [R1+0xeb0] ;  /* 0x000eb000014b7983 */ /* 0x000ea80000300800 */
[----:B------:R-:W3:Y:S05]  /*3a0f0*/  LDL.LU R72, [R1+0xec8] ;  /* 0x000ec80001487983 */ /* 0x000eea0000300800 */
[----:B------:R-:W-:Y:S04]  /*3a100*/  @P5 STG.E.U16 desc[UR16][R68.64], R70 ;  /* 0x0000004644005986 */ /* 0x000fe8000c101510 */
[----:B------:R0:W-:Y:S01]  /*3a110*/  @P3 STG.E.U16 desc[UR16][R64.64], R67 ;  /* 0x0000004340003986 */ /* 0x0001e2000c101510 */
[----:B----4-:R-:W-:Y:S01]  /*3a120*/  ISETP.LT.AND P4, PT, R77, UR7, !P0 ;  /* 0x000000074d007c0c */ /* 0x010fe2000c781270 */
[----:B------:R-:W4:Y:S01]  /*3a130*/  LDCU UR7, c[0x0][0x39c] ;  /* 0x00007380ff0777ac */ /* 0x000f220008000800 */
[----:B0-----:R-:W-:Y:S01]  /*3a140*/  ISETP.LT.AND P1, PT, R74, UR6, !P0 ;  /* 0x000000064a007c0c */ /* 0x001fe2000c721270 */
[----:B------:R-:W2:Y:S01]  /*3a150*/  LDCU UR6, c[0x0][0x39c] ;  /* 0x00007380ff0677ac */ /* 0x000ea20008000800 */
[----:B------:R-:W3:Y:S04]  /*3a160*/  LDL.LU R74, [R1+0xef0] ;  /* 0x000ef000014a7983 */ /* 0x000ee80000300800 */
[----:B------:R-:W3:Y:S01]  /*3a170*/  LDL.LU R71, [R1+0xf08] ;  /* 0x000f080001477983 */ /* 0x000ee20000300800 */
[----:B----4-:R-:W-:Y:S01]  /*3a180*/  ISETP.LT.AND P3, PT, R73, UR7, !P0 ;  /* 0x0000000749007c0c */ /* 0x010fe2000c761270 */
[----:B------:R-:W-:-:S02]  /*3a190*/  IMAD R66, R123, 0x2, R0 ;  /* 0x000000027b427824 */ /* 0x000fc400078e0200 */
[----:B------:R-:W4:Y:S01]  /*3a1a0*/  LDL.LU R73, [R1+0xf1c] ;  /* 0x000f1c0001497983 */ /* 0x000f220000300800 */
[----:B------:R-:W-:Y:S01]  /*3a1b0*/  PRMT R67, R67, 0x7632, R67 ;  /* 0x0000763243437816 */ /* 0x000fe20000000043 */
[----:B------:R-:W0:Y:S02]  /*3a1c0*/  LDCU UR7, c[0x0][0x39c] ;  /* 0x00007380ff0777ac */ /* 0x000e240008000800 */
[----:B------:R-:W4:Y:S01]  /*3a1d0*/  LDL.LU R70, [R1+0xeac] ;  /* 0x000eac0001467983 */ /* 0x000f220000300800 */
[----:B------:R-:W-:Y:S01]  /*3a1e0*/  LEA R68, P6, R66, R2, 0x1 ;  /* 0x0000000242447211 */ /* 0x000fe200078c08ff */
[----:B------:R-:W-:-:S03]  /*3a1f0*/  IMAD R0, R123, 0x2, R66 ;  /* 0x000000027b007824 */ /* 0x000fc600078e0242 */
[-C--:B------:R-:W-:Y:S02]  /*3a200*/  LEA.HI.X.SX32 R69, R66, R3.reuse, 0x1, P6 ;  /* 0x0000000342457211 */ /* 0x080fe400030f0eff */
[----:B------:R-:W-:Y:S02]  /*3a210*/  LEA R64, P6, R0, R2, 0x1 ;  /* 0x0000000200407211 */ /* 0x000fe400078c08ff */
[----:B-1----:R-:W-:Y:S01]  /*3a220*/  ISETP.LT.AND P5, PT, R76, UR8, !P0 ;  /* 0x000000084c007c0c */ /* 0x002fe2000c7a1270 */
[----:B------:R1:W-:Y:S01]  /*3a230*/  @P4 STG.E.U16 desc[UR16][R68.64], R67 ;  /* 0x0000004344004986 */ /* 0x0003e2000c101510 */
[----:B------:R-:W3:Y:S01]  /*3a240*/  LDCU UR8, c[0x0][0x39c] ;  /* 0x00007380ff0877ac */ /* 0x000ee20008000800 */
[----:B------:R-:W-:Y:S01]  /*3a250*/  LEA.HI.X.SX32 R65, R0, R3, 0x1, P6 ;  /* 0x0000000300417211 */ /* 0x000fe200030f0eff */
[----:B-1----:R-:W-:-:S04]  /*3a260*/  IMAD R67, R123, 0x2, R0 ;  /* 0x000000027b437824 */ /* 0x002fc800078e0200 */
[----:B------:R1:W-:Y:S01]  /*3a270*/  @P1 STG.E.U16 desc[UR16][R64.64], R60 ;  /* 0x0000003c40001986 */ /* 0x0003e2000c101510 */
[----:B------:R-:W-:Y:S01]  /*3a280*/  IMAD R0, R123, 0x2, R67 ;  /* 0x000000027b007824 */ /* 0x000fe200078e0243 */
[----:B------:R-:W-:-:S04]  /*3a290*/  LEA R66, P6, R67, R2, 0x1 ;  /* 0x0000000243427211 */ /* 0x000fc800078c08ff */
[----:B------:R-:W-:Y:S02]  /*3a2a0*/  LEA.HI.X.SX32 R67, R67, R3, 0x1, P6 ;  /* 0x0000000343437211 */ /* 0x000fe400030f0eff */
[----:B-1----:R-:W-:Y:S02]  /*3a2b0*/  PRMT R65, R60, 0x7632, R65 ;  /* 0x000076323c417816 */ /* 0x002fe40000000041 */
[----:B------:R-:W-:-:S03]  /*3a2c0*/  LEA R64, P6, R0, R2, 0x1 ;  /* 0x0000000200407211 */ /* 0x000fc600078c08ff */
[----:B------:R1:W-:Y:S01]  /*3a2d0*/  @P5 STG.E.U16 desc[UR16][R66.64], R65 ;  /* 0x0000004142005986 */ /* 0x0003e2000c101510 */
[----:B------:R-:W-:Y:S01]  /*3a2e0*/  IMAD R60, R123, 0x2, R0 ;  /* 0x000000027b3c7824 */ /* 0x000fe200078e0200 */
[----:B-1----:R-:W-:-:S03]  /*3a2f0*/  LEA.HI.X.SX32 R65, R0, R3, 0x1, P6 ;  /* 0x0000000300417211 */ /* 0x002fc600030f0eff */
[----:B------:R-:W-:Y:S02]  /*3a300*/  IMAD R0, R123, 0x2, R60 ;  /* 0x000000027b007824 */ /* 0x000fe400078e023c */
[----:B------:R1:W-:Y:S01]  /*3a310*/  @P3 STG.E.U16 desc[UR16][R64.64], R61 ;  /* 0x0000003d40003986 */ /* 0x0003e2000c101510 */
[----:B------:R-:W-:-:S04]  /*3a320*/  LEA R66, P6, R60, R2, 0x1 ;  /* 0x000000023c427211 */ /* 0x000fc800078c08ff */
[-C--:B------:R-:W-:Y:S02]  /*3a330*/  LEA.HI.X.SX32 R67, R60, R3.reuse, 0x1, P6 ;  /* 0x000000033c437211 */ /* 0x080fe400030f0eff */
[C---:B------:R-:W-:Y:S02]  /*3a340*/  LEA R60, P6, R0.reuse, R2, 0x1 ;  /* 0x00000002003c7211 */ /* 0x040fe400078c08ff */
[----:B------:R-:W-:Y:S02]  /*3a350*/  PRMT R68, R61, 0x7632, R68 ;  /* 0x000076323d447816 */ /* 0x000fe40000000044 */
[----:B-1----:R-:W-:Y:S02]  /*3a360*/  LEA.HI.X.SX32 R61, R0, R3, 0x1, P6 ;  /* 0x00000003003d7211 */ /* 0x002fe400030f0eff */
[----:B--2---:R-:W-:Y:S01]  /*3a370*/  ISETP.LT.AND P4, PT, R75, UR6, !P0 ;  /* 0x000000064b007c0c */ /* 0x004fe2000c781270 */
[----:B------:R-:W1:Y:S01]  /*3a380*/  LDCU UR6, c[0x0][0x39c] ;  /* 0x00007380ff0677ac */ /* 0x000e620008000800 */
[----:B---3--:R-:W-:Y:S01]  /*3a390*/  ISETP.LT.AND P1, PT, R72, UR8, !P0 ;  /* 0x0000000848007c0c */ /* 0x008fe2000c721270 */
[----:B------:R-:W2:Y:S01]  /*3a3a0*/  LDCU UR8, c[0x0][0x39c] ;  /* 0x00007380ff0877ac */ /* 0x000ea20008000800 */
[----:B------:R-:W3:Y:S04]  /*3a3b0*/  LDL.LU R72, [R1+0xebc] ;  /* 0x000ebc0001487983 */ /* 0x000ee80000300800 */
[----:B------:R-:W3:Y:S05]  /*3a3c0*/  LDL.LU R69, [R1+0xedc] ;  /* 0x000edc0001457983 */ /* 0x000eea0000300800 */
[----:B------:R-:W-:Y:S04]  /*3a3d0*/  @P4 STG.E.U16 desc[UR16][R66.64], R68 ;  /* 0x0000004442004986 */ /* 0x000fe8000c101510 */
[----:B------:R0:W-:Y:S02]  /*3a3e0*/  @P1 STG.E.U16 desc[UR16][R60.64], R62 ;  /* 0x0000003e3c001986 */ /* 0x0001e4000c101510 */
[----:B0-----:R-:W-:Y:S01]  /*3a3f0*/  ISETP.LT.AND P5, PT, R74, UR7, !P0 ;  /* 0x000000074a007c0c */ /* 0x001fe2000c7a1270 */
[----:B------:R-:W4:Y:S01]  /*3a400*/  LDCU UR7, c[0x0][0x39c] ;  /* 0x00007380ff0777ac */ /* 0x000f220008000800 */
[----:B-1----:R-:W-:Y:S01]  /*3a410*/  ISETP.LT.AND P3, PT, R71, UR6, !P0 ;  /* 0x0000000647007c0c */ /* 0x002fe2000c761270 */
[C---:B------:R-:W-:Y:S01]  /*3a420*/  IMAD R65, R123.reuse, 0x2, R0 ;  /* 0x000000027b417824 */ /* 0x040fe200078e0200 */
[----:B------:R-:W3:Y:S01]  /*3a430*/  LDL.LU R71, [R1+0xef4] ;  /* 0x000ef40001477983 */ /* 0x000ee20000300800 */
[----:B------:R-:W-:Y:S01]  /*3a440*/  PRMT R62, R62, 0x7632, R62 ;  /* 0x000076323e3e7816 */ /* 0x000fe2000000003e */
[----:B------:R-:W3:Y:S02]  /*3a450*/  LDCU UR6, c[0x0][0x39c] ;  /* 0x00007380ff0677ac */ /* 0x000ee40008000800 */
[----:B------:R-:W3:Y:S01]  /*3a460*/  LDL.LU R67, [R1+0xf10] ;  /* 0x000f100001437983 */ /* 0x000ee20000300800 */
[----:B----4-:R-:W-:Y:S01]  /*3a470*/  ISETP.LT.AND P1, PT, R70, UR7, !P0 ;  /* 0x0000000746007c0c */ /* 0x010fe2000c721270 */
[----:B------:R-:W-:-:S02]  /*3a480*/  IMAD R0, R123, 0x2, R65 ;  /* 0x000000027b007824 */ /* 0x000fc400078e0241 */
[----:B------:R-:W4:Y:S01]  /*3a490*/  LDL.LU R70, [R1+0xe74] ;  /* 0x000e740001467983 */ /* 0x000f220000300800 */
[CC--:B------:R-:W-:Y:S01]  /*3a4a0*/  LEA R64, P6, R65.reuse, R2.reuse, 0x1 ;  /* 0x0000000241407211 */ /* 0x0c0fe200078c08ff */
[----:B------:R-:W0:Y:S02]  /*3a4b0*/  LDCU UR7, c[0x0][0x39c] ;  /* 0x00007380ff0777ac */ /* 0x000e240008000800 */
[----:B------:R-:W4:Y:S01]  /*3a4c0*/  LDL.LU R66, [R1+0xeb8] ;  /* 0x000eb80001427983 */ /* 0x000f220000300800 */
[-C--:B------:R-:W-:Y:S02]  /*3a4d0*/  LEA.HI.X.SX32 R65, R65, R3.reuse, 0x1, P6 ;  /* 0x0000000341417211 */ /* 0x080fe400030f0eff */
[----:B--2---:R-:W-:Y:S01]  /*3a4e0*/  ISETP.LT.AND P4, PT, R73, UR8, !P0 ;  /* 0x0000000849007c0c */ /* 0x004fe2000c781270 */
[----:B------:R-:W1:Y:S01]  /*3a4f0*/  LDCU UR8, c[0x0][0x39c] ;  /* 0x00007380ff0877ac */ /* 0x000e620008000800 */
[C---:B------:R-:W-:Y:S01]  /*3a500*/  LEA R60, P6, R0.reuse, R2, 0x1 ;  /* 0x00000002003c7211 */ /* 0x040fe200078c08ff */
[----:B------:R2:W-:Y:S03]  /*3a510*/  @P5 STG.E.U16 desc[UR16][R64.64], R62 ;  /* 0x0000003e40005986 */ /* 0x0005e6000c101510 */
[----:B------:R-:W-:-:S05]  /*3a520*/  LEA.HI.X.SX32 R61, R0, R3, 0x1, P6 ;  /* 0x00000003003d7211 */ /* 0x000fca00030f0eff */
[----:B------:R0:W-:Y:S01]  /*3a530*/  @P3 STG.E.U16 desc[UR16][R60.64], R63 ;  /* 0x0000003f3c003986 */ /* 0x0001e2000c101510 */
[----:B--2---:R-:W-:-:S04]  /*3a540*/  IMAD R62, R123, 0x2, R0 ;  /* 0x000000027b3e7824 */ /* 0x004fc800078e0200 */
[----:B------:R-:W-:Y:S01]  /*3a550*/  IMAD R0, R123, 0x2, R62 ;  /* 0x000000027b007824 */ /* 0x000fe200078e023e */
[CC--:B0-----:R-:W-:Y:S02]  /*3a560*/  LEA R60, P6, R62.reuse, R2.reuse, 0x1 ;  /* 0x000000023e3c7211 */ /* 0x0c1fe400078c08ff */
[----:B------:R-:W-:Y:S02]  /*3a570*/  PRMT R63, R63, 0x7632, R63 ;  /* 0x000076323f3f7816 */ /* 0x000fe4000000003f */
[----:B------:R-:W-:Y:S01]  /*3a580*/  LEA.HI.X.SX32 R61, R62, R3, 0x1, P6 ;  /* 0x000000033e3d7211 */ /* 0x000fe200030f0eff */
[----:B------:R-:W-:Y:S01]  /*3a590*/  IMAD R64, R123, 0x2, R0 ;  /* 0x000000027b407824 */ /* 0x000fe200078e0200 */
[----:B------:R-:W-:-:S03]  /*3a5a0*/  LEA R62, P6, R0, R2, 0x1 ;  /* 0x00000002003e7211 */ /* 0x000fc600078c08ff */
[----:B------:R0:W-:Y:S02]  /*3a5b0*/  @P4 STG.E.U16 desc[UR16][R60.64], R63 ;  /* 0x0000003f3c004986 */ /* 0x0001e4000c101510 */
[----:B0-----:R-:W-:Y:S01]  /*3a5c0*/  LEA.HI.X.SX32 R63, R0, R3, 0x1, P6 ;  /* 0x00000003003f7211 */ /* 0x001fe200030f0eff */
[----:B------:R-:W-:Y:S01]  /*3a5d0*/  IMAD R0, R123, 0x2, R64 ;  /* 0x000000027b007824 */ /* 0x000fe200078e0240 */
[----:B------:R-:W-:-:S03]  /*3a5e0*/  LEA R60, P6, R64, R2, 0x1 ;  /* 0x00000002403c7211 */ /* 0x000fc600078c08ff */
[----:B------:R0:W-:Y:S01]  /*3a5f0*/  @P1 STG.E.U16 desc[UR16][R62.64], R56 ;  /* 0x000000383e001986 */ /* 0x0001e2000c101510 */
[----:B------:R-:W-:Y:S02]  /*3a600*/  LEA.HI.X.SX32 R61, R64, R3, 0x1, P6 ;  /* 0x00000003403d7211 */ /* 0x000fe400030f0eff */
[----:B------:R-:W-:Y:S02]  /*3a610*/  PRMT R64, R56, 0x7632, R64 ;  /* 0x0000763238407816 */ /* 0x000fe40000000040 */
[----:B0-----:R-:W-:-:S04]  /*3a620*/  LEA R62, P6, R0, R2, 0x1 ;  /* 0x00000002003e7211 */ /* 0x001fc800078c08ff */
[----:B------:R-:W-:Y:S01]  /*3a630*/  LEA.HI.X.SX32 R63, R0, R3, 0x1, P6 ;  /* 0x00000003003f7211 */ /* 0x000fe200030f0eff */
[----:B------:R-:W-:Y:S01]  /*3a640*/  IMAD R56, R123, 0x2, R0 ;  /* 0x000000027b387824 */ /* 0x000fe200078e0200 */
[----:B---3--:R-:W-:Y:S01]  /*3a650*/  ISETP.LT.AND P5, PT, R72, UR6, !P0 ;  /* 0x0000000648007c0c */ /* 0x008fe2000c7a1270 */
[----:B------:R-:W0:Y:S01]  /*3a660*/  LDCU UR6, c[0x0][0x39c] ;  /* 0x00007380ff0677ac */ /* 0x000e220008000800 */
[----:B-1----:R-:W-:Y:S01]  /*3a670*/  ISETP.LT.AND P3, PT, R69, UR8, !P0 ;  /* 0x0000000845007c0c */ /* 0x002fe2000c761270 */
[----:B------:R-:W1:Y:S01]  /*3a680*/  LDCU UR8, c[0x0][0x39c] ;  /* 0x00007380ff0877ac */ /* 0x000e620008000800 */
[----:B------:R-:W2:Y:S04]  /*3a690*/  LDL.LU R69, [R1+0xec4] ;  /* 0x000ec40001457983 */ /* 0x000ea80000300800 */
[----:B------:R-:W3:Y:S05]  /*3a6a0*/  LDL.LU R68, [R1+0xee0] ;  /* 0x000ee00001447983 */ /* 0x000eea0000300800 */
[----:B------:R0:W-:Y:S04]  /*3a6b0*/  @P5 STG.E.U16 desc[UR16][R60.64], R64 ;  /* 0x000000403c005986 */ /* 0x0001e8000c101510 */
[----:B------:R0:W-:Y:S01]  /*3a6c0*/  @P3 STG.E.U16 desc[UR16][R62.64], R57 ;  /* 0x000000393e003986 */ /* 0x0001e2000c101510 */
[----:B------:R-:W-:Y:S01]  /*3a6d0*/  ISETP.LT.AND P4, PT, R71, UR7, !P0 ;  /* 0x0000000747007c0c */ /* 0x000fe2000c781270 */
        /* <DEDUP_REMOVED lines=8> */
[C---:B------:R-:W-:Y:S01]  /*3a760*/  LEA R60, P6, R56.reuse, R2, 0x1 ;  /* 0x00000002383c7211 */ /* 0x040fe200078c08ff */
[----:B------:R-:W0:Y:S01]  /*3a770*/  LDCU UR7, c[0x0][0x39c] ;  /* 0x00007380ff0777ac */ /* 0x000e220008000800 */
[----:B------:R-:W-:Y:S01]  /*3a780*/  PRMT R62, R57, 0x7632, R62 ;  /* 0x00007632393e7816 */ /* 0x000fe2000000003e */
[----:B------:R-:W4:Y:S01]  /*3a790*/  LDL.LU R64, [R1+0xea0] ;  /* 0x000ea00001407983 */ /* 0x000f220000300800 */
[----:B------:R-:W-:-:S03]  /*3a7a0*/  LEA.HI.X.SX32 R61, R56, R3, 0x1, P6 ;  /* 0x00000003383d7211 */ /* 0x000fc600030f0eff */
[----:B------:R-:W4:Y:S04]  /*3a7b0*/  LDL.LU R63, [R1+0xed8] ;  /* 0x000ed800013f7983 */ /* 0x000f280000300800 */
[----:B------:R0:W-:Y:S04]  /*3a7c0*/  @P4 STG.E.U16 desc[UR16][R60.64], R62 ;  /* 0x0000003e3c004986 */ /* 0x0001e8000c101510 */
[----:B0-----:R-:W4:Y:S01]  /*3a7d0*/  LDL.LU R62, [R1+0xee8] ;  /* 0x000ee800013e7983 */ /* 0x001f220000300800 */
[----:B-1----:R-:W-:Y:S01]  /*3a7e0*/  ISETP.LT.AND P5, PT, R70, UR8, !P0 ;  /* 0x0000000846007c0c */ /* 0x002fe2000c7a1270 */
[----:B------:R-:W3:Y:S01]  /*3a7f0*/  LDCU UR8, c[0x0][0x39c] ;  /* 0x00007380ff0877ac */ /* 0x000ee20008000800 */
[----:B------:R-:W-:Y:S01]  /*3a800*/  LEA R56, P6, R0, R2, 0x1 ;  /* 0x0000000200387211 */ /* 0x000fe200078c08ff */
[----:B------:R-:W-:-:S03]  /*3a810*/  IMAD R61, R123, 0x2, R0 ;  /* 0x000000027b3d7824 */ /* 0x000fc600078e0200 */
[----:B------:R-:W-:Y:S01]  /*3a820*/  LEA.HI.X.SX32 R57, R0, R3, 0x1, P6 ;  /* 0x0000000300397211 */ /* 0x000fe200030f0eff */
[----:B------:R-:W-:Y:S01]  /*3a830*/  IMAD R0, R123, 0x2, R61 ;  /* 0x000000027b007824 */ /* 0x000fe200078e023d */
[----:B------:R-:W-:-:S03]  /*3a840*/  LEA R60, P6, R61, R2, 0x1 ;  /* 0x000000023d3c7211 */ /* 0x000fc600078c08ff */
[----:B------:R0:W-:Y:S01]  /*3a850*/  @P1 STG.E.U16 desc[UR16][R56.64], R58 ;  /* 0x0000003a38001986 */ /* 0x0001e2000c101510 */
[----:B------:R-:W-:Y:S02]  /*3a860*/  LEA.HI.X.SX32 R61, R61, R3, 0x1, P6 ;  /* 0x000000033d3d7211 */ /* 0x000fe400030f0eff */
[----:B0-----:R-:W-:Y:S01]  /*3a870*/  PRMT R57, R58, 0x7632, R57 ;  /* 0x000076323a397816 */ /* 0x001fe20000000039 */
[----:B------:R-:W-:Y:S01]  /*3a880*/  IMAD R58, R123, 0x2, R0 ;  /* 0x000000027b3a7824 */ /* 0x000fe200078e0200 */
[----:B------:R-:W-:-:S03]  /*3a890*/  LEA R56, P6, R0, R2, 0x1 ;  /* 0x0000000200387211 */ /* 0x000fc600078c08ff */
[----:B------:R0:W-:Y:S02]  /*3a8a0*/  @P5 STG.E.U16 desc[UR16][R60.64], R57 ;  /* 0x000000393c005986 */ /* 0x0001e4000c101510 */
[----:B0-----:R-:W-:Y:S02]  /*3a8b0*/  LEA.HI.X.SX32 R57, R0, R3, 0x1, P6 ;  /* 0x0000000300397211 */ /* 0x001fe400030f0eff */
[----:B------:R-:W-:Y:S01]  /*3a8c0*/  LEA R60, P6, R58, R2, 0x1 ;  /* 0x000000023a3c7211 */ /* 0x000fe200078c08ff */
[----:B------:R-:W-:-:S03]  /*3a8d0*/  IMAD R0, R123, 0x2, R58 ;  /* 0x000000027b007824 */ /* 0x000fc600078e023a */
[----:B------:R-:W-:Y:S02]  /*3a8e0*/  LEA.HI.X.SX32 R61, R58, R3, 0x1, P6 ;  /* 0x000000033a3d7211 */ /* 0x000fe400030f0eff */
[----:B------:R-:W-:Y:S01]  /*3a8f0*/  PRMT R58, R59, 0x7632, R58 ;  /* 0x000076323b3a7816 */ /* 0x000fe2000000003a */
[----:B------:R0:W-:Y:S02]  /*3a900*/  @P3 STG.E.U16 desc[UR16][R56.64], R59 ;  /* 0x0000003b38003986 */ /* 0x0001e4000c101510 */
[----:B0-----:R-:W-:Y:S01]  /*3a910*/  LEA R56, P6, R0, R2, 0x1 ;  /* 0x0000000200387211 */ /* 0x001fe200078c08ff */
[----:B------:R-:W-:-:S03]  /*3a920*/  IMAD R59, R123, 0x2, R0 ;  /* 0x000000027b3b7824 */ /* 0x000fc600078e0200 */
[----:B------:R-:W-:Y:S01]  /*3a930*/  LEA.HI.X.SX32 R57, R0, R3, 0x1, P6 ;  /* 0x0000000300397211 */ /* 0x000fe200030f0eff */
[----:B------:R-:W-:Y:S01]  /*3a940*/  IMAD R0, R123, 0x2, R59 ;  /* 0x000000027b007824 */ /* 0x000fe200078e023b */
[----:B--2---:R-:W-:Y:S01]  /*3a950*/  ISETP.LT.AND P4, PT, R69, UR6, !P0 ;  /* 0x0000000645007c0c */ /* 0x004fe2000c781270 */
[----:B------:R-:W0:Y:S01]  /*3a960*/  LDCU UR6, c[0x0][0x39c] ;  /* 0x00007380ff0677ac */ /* 0x000e220008000800 */
[----:B---3--:R-:W-:Y:S01]  /*3a970*/  ISETP.LT.AND P1, PT, R68, UR8, !P0 ;  /* 0x0000000844007c0c */ /* 0x008fe2000c721270 */
[----:B------:R-:W4:Y:S10]  /*3a980*/  LDCU UR8, c[0x0][0x39c] ;  /* 0x00007380ff0877ac */ /* 0x000f340008000800 */
[----:B------:R1:W-:Y:S04]  /*3a990*/  @P4 STG.E.U16 desc[UR16][R60.64], R58 ;  /* 0x0000003a3c004986 */ /* 0x0003e8000c101510 */
[----:B------:R2:W-:Y:S01]  /*3a9a0*/  @P1 STG.E.U16 desc[UR16][R56.64], R52 ;  /* 0x0000003438001986 */ /* 0x0005e2000c101510 */
[----:B-1----:R-:W-:-:S04]  /*3a9b0*/  LEA R58, P6, R59, R2, 0x1 ;  /* 0x000000023b3a7211 */ /* 0x002fc800078c08ff */
[----:B------:R-:W-:Y:S02]  /*3a9c0*/  LEA.HI.X.SX32 R59, R59, R3, 0x1, P6 ;  /* 0x000000033b3b7211 */ /* 0x000fe400030f0eff */
[----:B--2---:R-:W-:Y:S02]  /*3a9d0*/  LEA R56, P6, R0, R2, 0x1 ;  /* 0x0000000200387211 */ /* 0x004fe400078c08ff */
[----:B0-----:R-:W-:Y:S01]  /*3a9e0*/  ISETP.LT.AND P3, PT, R65, UR6, !P0 ;  /* 0x0000000641007c0c */ /* 0x001fe2000c761270 */
[----:B------:R-:W0:Y:S01]  /*3a9f0*/  LDCU UR6, c[0x0][0x39c] ;  /* 0x00007380ff0677ac */ /* 0x000e220008000800 */
[----:B------:R-:W2:Y:S01]  /*3aa00*/  LDL.LU R65, [R1+0xe4c] ;  /* 0x000e4c0001417983 */ /* 0x000ea20000300800 */
[----:B------:R-:W-:Y:S02]  /*3aa10*/  ISETP.LT.AND P5, PT, R67, UR7, !P0 ;  /* 0x0000000743007c0c */ /* 0x000fe4000c7a1270 */
[----:B----4-:R-:W-:Y:S01]  /*3aa20*/  ISETP.LT.AND P4, PT, R66, UR8, !P0 ;  /* 0x0000000842007c0c */ /* 0x010fe2000c781270 */
[----:B------:R-:W1:Y:S01]  /*3aa30*/  LDCU UR8, c[0x0][0x39c] ;  /* 0x00007380ff0877ac */ /* 0x000e620008000800 */
[----:B------:R-:W-:-:S02]  /*3aa40*/  PRMT R60, R52, 0x7632, R60 ;  /* 0x00007632343c7816 */ /* 0x000fc4000000003c */
[----:B------:R-:W-:Y:S01]  /*3aa50*/  LEA.HI.X.SX32 R57, R0, R3, 0x1, P6 ;  /* 0x0000000300397211 */ /* 0x000fe200030f0eff */
[----:B------:R-:W3:Y:S06]  /*3aa60*/  LDCU UR7, c[0x0][0x39c] ;  /* 0x00007380ff0777ac */ /* 0x000eec0008000800 */
[----:B------:R4:W-:Y:S01]  /*3aa70*/  @P5 STG.E.U16 desc[UR16][R58.64], R60 ;  /* 0x0000003c3a005986 */ /* 0x0009e2000c101510 */
[----:B0-----:R-:W-:Y:S01]  /*3aa80*/  ISETP.LT.AND P5, PT, R63, UR6, !P0 ;  /* 0x000000063f007c0c */ /* 0x001fe2000c7a1270 */
[----:B------:R-:W-:Y:S01]  /*3aa90*/  IMAD R52, R123, 0x2, R0 ;  /* 0x000000027b347824 */ /* 0x000fe200078e0200 */
[----:B------:R-:W0:Y:S01]  /*3aaa0*/  LDCU UR6, c[0x0][0x39c] ;  /* 0x00007380ff0677ac */ /* 0x000e220008000800 */
[----:B------:R0:W-:Y:S04]  /*3aab0*/  @P3 STG.E.U16 desc[UR16][R56.64], R53 ;  /* 0x0000003538003986 */ /* 0x0001e8000c101510 */
[----:B------:R-:W2:Y:S01]  /*3aac0*/  LDL.LU R63, [R1+0xea8] ;  /* 0x000ea800013f7983 */ /* 0x000ea20000300800 */
[----:B-1----:R-:W-:-:S02]  /*3aad0*/  ISETP.LT.AND P3, PT, R62, UR8, !P0 ;  /* 0x000000083e007c0c */ /* 0x002fc4000c761270 */
[----:B---3--:R-:W-:Y:S01]  /*3aae0*/  ISETP.LT.AND P1, PT, R64, UR7, !P0 ;  /* 0x0000000740007c0c */ /* 0x008fe2000c721270 */
[----:B------:R-:W3:Y:S01]  /*3aaf0*/  LDL.LU R62, [R1+0xed4] ;  /* 0x000ed400013e7983 */ /* 0x000ee20000300800 */
[----:B------:R-:W2:Y:S03]  /*3ab00*/  LDCU UR7, c[0x0][0x39c] ;  /* 0x00007380ff0777ac */ /* 0x000ea60008000800 */
[----:B----4-:R-:W4:Y:S01]  /*3ab10*/  LDL.LU R60, [R1+0xed0] ;  /* 0x000ed000013c7983 */ /* 0x010f220000300800 */
[CC--:B------:R-:W-:Y:S01]  /*3ab20*/  LEA R58, P6, R52.reuse, R2.reuse, 0x1 ;  /* 0x00000002343a7211 */ /* 0x0c0fe200078c08ff */
[----:B------:R-:W-:Y:S01]  /*3ab30*/  IMAD R0, R123, 0x2, R52 ;  /* 0x000000027b007824 */ /* 0x000fe200078e0234 */
[----:B0-----:R-:W-:Y:S01]  /*3ab40*/  PRMT R56, R53, 0x7632, R56 ;  /* 0x0000763235387816 */ /* 0x001fe20000000038 */
[----:B------:R-:W4:Y:S01]  /*3ab50*/  LDL.LU R64, [R1+0xecc] ;  /* 0x000ecc0001407983 */ /* 0x000f220000300800 */
[----:B------:R-:W-:Y:S01]  /*3ab60*/  LEA.HI.X.SX32 R59, R52, R3, 0x1, P6 ;  /* 0x00000003343b7211 */ /* 0x000fe200030f0eff */
[----:B------:R-:W4:Y:S01]  /*3ab70*/  LDCU UR8, c[0x0][0x39c] ;  /* 0x00007380ff0877ac */ /* 0x000f220008000800 */
[----:B------:R-:W-:Y:S01]  /*3ab80*/  LEA R52, P6, R0, R2, 0x1 ;  /* 0x0000000200347211 */ /* 0x000fe200078c08ff */
[----:B------:R-:W4:Y:S01]  /*3ab90*/  LDL.LU R61, [R1+0xe30] ;  /* 0x000e3000013d7983 */ /* 0x000f220000300800 */
[----:B------:R-:W-:-:S02]  /*3aba0*/  IMAD R57, R123, 0x2, R0 ;  /* 0x000000027b397824 */ /* 0x000fc400078e0200 */
[----:B------:R-:W-:Y:S01]  /*3abb0*/  LEA.HI.X.SX32 R53, R0, R3, 0x1, P6 ;  /* 0x0000000300357211 */ /* 0x000fe200030f0eff */
[----:B------:R0:W-:Y:S04]  /*3abc0*/  @P4 STG.E.U16 desc[UR16][R58.64], R56 ;  /* 0x000000383a004986 */ /* 0x0001e8000c101510 */
[----:B------:R1:W-:Y:S01]  /*3abd0*/  @P1 STG.E.U16 desc[UR16][R52.64], R54 ;  /* 0x0000003634001986 */ /* 0x0003e2000c101510 */
[----:B0-----:R-:W-:Y:S01]  /*3abe0*/  LEA R56, P6, R57, R2, 0x1 ;  /* 0x0000000239387211 */ /* 0x001fe200078c08ff */
[----:B-1----:R-:W-:-:S03]  /*3abf0*/  IMAD R53, R123, 0x2, R57 ;  /* 0x000000027b357824 */ /* 0x002fc600078e0239 */
[----:B------:R-:W-:Y:S02]  /*3ac00*/  LEA.HI.X.SX32 R57, R57, R3, 0x1, P6 ;  /* 0x0000000339397211 */ /* 0x000fe400030f0eff */
[----:B------:R-:W-:Y:S01]  /*3ac10*/  PRMT R54, R54, 0x7632, R54 ;  /* 0x0000763236367816 */ /* 0x000fe20000000036 */
[----:B------:R-:W-:Y:S01]  /*3ac20*/  IMAD R0, R123, 0x2, R53 ;  /* 0x000000027b007824 */ /* 0x000fe200078e0235 */
[----:B------:R-:W-:-:S03]  /*3ac30*/  LEA R52, P1, R53, R2, 0x1 ;  /* 0x0000000235347211 */ /* 0x000fc600078208ff */
[----:B------:R0:W-:Y:S01]  /*3ac40*/  @P5 STG.E.U16 desc[UR16][R56.64], R54 ;  /* 0x0000003638005986 */ /* 0x0001e2000c101510 */
[----:B------:R-:W-:-:S05]  /*3ac50*/  LEA.HI.X.SX32 R53, R53, R3, 0x1, P1 ;  /* 0x0000000335357211 */ /* 0x000fca00008f0eff */
[----:B------:R1:W-:Y:S01]  /*3ac60*/  @P3 STG.E.U16 desc[UR16][R52.64], R55 ;  /* 0x0000003734003986 */ /* 0x0003e2000c101510 */
[----:B0-----:R-:W-:-:S04]  /*3ac70*/  LEA R56, P5, R0, R2, 0x1 ;  /* 0x0000000200387211 */ /* 0x001fc800078a08ff */
[----:B------:R-:W-:Y:S02]  /*3ac80*/  LEA.HI.X.SX32 R57, R0, R3, 0x1, P5 ;  /* 0x0000000300397211 */ /* 0x000fe400028f0eff */
[----:B--2---:R-:W-:Y:S01]  /*3ac90*/  ISETP.LT.AND P4, PT, R65, UR7, !P0 ;  /* 0x0000000741007c0c */ /* 0x004fe2000c781270 */
[----:B------:R-:W3:Y:S01]  /*3aca0*/  LDCU UR7, c[0x0][0x39c] ;  /* 0x00007380ff0777ac */ /* 0x000ee20008000800 */
[----:B------:R-:W-:Y:S01]  /*3acb0*/  ISETP.LT.AND P1, PT, R63, UR6, !P0 ;  /* 0x000000063f007c0c */ /* 0x000fe2000c721270 */
[----:B------:R-:W-:Y:S01]  /*3acc0*/  IMAD R58, R123, 0x2, R0 ;  /* 0x000000027b3a7824 */ /* 0x000fe200078e0200 */
[----:B------:R-:W2:Y:S01]  /*3acd0*/  LDL.LU R63, [R1+0xe90] ;  /* 0x000e9000013f7983 */ /* 0x000ea20000300800 */
[----:B---3--:R-:W-:Y:S01]  /*3ace0*/  ISETP.LT.AND P3, PT, R62, UR7, !P0 ;  /* 0x000000073e007c0c */ /* 0x008fe2000c761270 */
[----:B------:R-:W2:Y:S02]  /*3acf0*/  LDCU UR6, c[0x0][0x39c] ;  /* 0x00007380ff0677ac */ /* 0x000ea40008000800 */
[----:B------:R-:W3:Y:S01]  /*3ad00*/  LDL.LU R62, [R1+0xe8c] ;  /* 0x000e8c00013e7983 */ /* 0x000ee20000300800 */
[----:B----4-:R-:W-:Y:S01]  /*3ad10*/  ISETP.LT.AND P5, PT, R60, UR8, !P0 ;  /* 0x000000083c007c0c */ /* 0x010fe2000c7a1270 */
[----:B------:R-:W0:Y:S02]  /*3ad20*/  LDCU UR8, c[0x0][0x39c] ;  /* 0x00007380ff0877ac */ /* 0x000e240008000800 */
[----:B------:R-:W0:Y:S01]  /*3ad30*/  LDL.LU R60, [R1+0xe88] ;  /* 0x000e8800013c7983 */ /* 0x000e220000300800 */
[----:B------:R-:W-:-:S02]  /*3ad40*/  LEA R54, P6, R58, R2, 0x1 ;  /* 0x000000023a367211 */ /* 0x000fc400078c08ff */
[----:B------:R-:W-:Y:S01]  /*3ad50*/  PRMT R0, R55, 0x7632, R0 ;  /* 0x0000763237007816 */ /* 0x000fe20000000000 */
[----:B------:R-:W4:Y:S01]  /*3ad60*/  LDL.LU R59, [R1+0xea4] ;  /* 0x000ea400013b7983 */ /* 0x000f220000300800 */
[----:B-1----:R-:W-:Y:S01]  /*3ad70*/  LEA.HI.X.SX32 R55, R58, R3, 0x1, P6 ;  /* 0x000000033a377211 */ /* 0x002fe200030f0eff */
[----:B------:R-:W-:Y:S01]  /*3ad80*/  IMAD R58, R123, 0x2, R58 ;  /* 0x000000027b3a7824 */ /* 0x000fe200078e023a */
[----:B------:R-:W3:Y:S01]  /*3ad90*/  LDCU UR7, c[0x0][0x39c] ;  /* 0x00007380ff0777ac */ /* 0x000ee20008000800 */
[----:B------:R1:W-:Y:S04]  /*3ada0*/  @P4 STG.E.U16 desc[UR16][R56.64], R0 ;  /* 0x0000000038004986 */ /* 0x0003e8000c101510 */
[----:B------:R1:W-:Y:S01]  /*3adb0*/  @P1 STG.E.U16 desc[UR16][R54.64], R100 ;  /* 0x0000006436001986 */ /* 0x0003e2000c101510 */
[----:B------:R-:W-:-:S03]  /*3adc0*/  ISETP.LT.AND P1, PT, R61, UR10, !P0 ;  /* 0x0000000a3d007c0c */ /* 0x000fc6000c721270 */
[----:B------:R-:W4:Y:S01]  /*3add0*/  LDL.LU R61, [R1+0xe5c] ;  /* 0x000e5c00013d7983 */ /* 0x000f220000300800 */
[----:B------:R-:W-:-:S03]  /*3ade0*/  IMAD R53, R123, 0x2, R58 ;  /* 0x000000027b357824 */ /* 0x000fc600078e023a */
[----:B-1----:R-:W4:Y:S01]  /*3adf0*/  LDL.LU R57, [R1+0xe58] ;  /* 0x000e580001397983 */ /* 0x002f220000300800 */
[-C--:B------:R-:W-:Y:S01]  /*3ae00*/  LEA R54, P6, R58, R2.reuse, 0x1 ;  /* 0x000000023a367211 */ /* 0x080fe200078c08ff */
[----:B------:R-:W-:Y:S01]  /*3ae10*/  IMAD R0, R123, 0x2, R53 ;  /* 0x000000027b007824 */ /* 0x000fe200078e0235 */
[----:B------:R-:W-:Y:S02]  /*3ae20*/  PRMT R100, R100, 0x7632, R100 ;  /* 0x0000763264647816 */ /* 0x000fe40000000064 */
[-C--:B------:R-:W-:Y:S02]  /*3ae30*/  LEA.HI.X.SX32 R55, R58, R3.reuse, 0x1, P6 ;  /* 0x000000033a377211 */ /* 0x080fe400030f0eff */
[CC--:B------:R-:W-:Y:S02]  /*3ae40*/  LEA R52, P6, R53.reuse, R2.reuse, 0x1 ;  /* 0x0000000235347211 */ /* 0x0c0fe400078c08ff */
[----:B------:R-:W-:Y:S01]  /*3ae50*/  ISETP.LT.AND P4, PT, R64, UR9, !P0 ;  /* 0x0000000940007c0c */ /* 0x000fe2000c781270 */
[----:B------:R1:W-:Y:S01]  /*3ae60*/  @P3 STG.E.U16 desc[UR16][R54.64], R100 ;  /* 0x0000006436003986 */ /* 0x0003e2000c101510 */
[----:B------:R-:W-:Y:S01]  /*3ae70*/  LEA.HI.X.SX32 R53, R53, R3, 0x1, P6 ;  /* 0x0000000335357211 */ /* 0x000fe200030f0eff */
[----:B------:R-:W-:Y:S01]  /*3ae80*/  IMAD R56, R123, 0x2, R0 ;  /* 0x000000027b387824 */ /* 0x000fe200078e0200 */
[----:B------:R-:W4:Y:S03]  /*3ae90*/  LDCU UR9, c[0x0][0x39c] ;  /* 0x00007380ff0977ac */ /* 0x000f260008000800 */
[----:B------:R1:W-:Y:S02]  /*3aea0*/  @P5 STG.E.U16 desc[UR16][R52.64], R101 ;  /* 0x0000006534005986 */ /* 0x0003e4000c101510 */
[----:B-1----:R-:W-:-:S04]  /*3aeb0*/  LEA R54, P3, R0, R2, 0x1 ;  /* 0x0000000200367211 */ /* 0x002fc800078608ff */
[----:B------:R-:W-:Y:S02]  /*3aec0*/  LEA.HI.X.SX32 R55, R0, R3, 0x1, P3 ;  /* 0x0000000300377211 */ /* 0x000fe400018f0eff */
[----:B------:R-:W-:-:S05]  /*3aed0*/  PRMT R101, R101, 0x7632, R101 ;  /* 0x0000763265657816 */ /* 0x000fca0000000065 */
[----:B------:R1:W-:Y:S01]  /*3aee0*/  @P4 STG.E.U16 desc[UR16][R54.64], R101 ;  /* 0x0000006536004986 */ /* 0x0003e2000c101510 */
[----:B0-----:R-:W-:Y:S01]  /*3aef0*/  ISETP.LT.AND P4, PT, R60, UR8, !P0 ;  /* 0x000000083c007c0c */ /* 0x001fe2000c781270 */
[----:B------:R-:W0:Y:S02]  /*3af00*/  LDCU UR8, c[0x0][0x39c] ;  /* 0x00007380ff0877ac */ /* 0x000e240008000800 */
[----:B------:R-:W0:Y:S01]  /*3af10*/  LDL.LU R60, [R1+0xe64] ;  /* 0x000e6400013c7983 */ /* 0x000e220000300800 */
[CC--:B------:R-:W-:Y:S02]  /*3af20*/  LEA R52, P6, R56.reuse, R2.reuse, 0x1 ;  /* 0x0000000238347211 */ /* 0x0c0fe400078c08ff */
[----:B--2---:R-:W-:Y:S01]  /*3af30*/  ISETP.LT.AND P3, PT, R63, UR6, !P0 ;  /* 0x000000063f007c0c */ /* 0x004fe2000c761270 */
[----:B------:R-:W2:Y:S01]  /*3af40*/  LDCU UR6, c[0x0][0x39c] ;  /* 0x00007380ff0677ac */ /* 0x000ea20008000800 */
[-C--:B------:R-:W-:Y:S01]  /*3af50*/  LEA.HI.X.SX32 R53, R56, R3.reuse, 0x1, P6 ;  /* 0x0000000338357211 */ /* 0x080fe200030f0eff */
[C---:B------:R-:W-:Y:S01]  /*3af60*/  IMAD R56, R123.reuse, 0x2, R56 ;  /* 0x000000027b387824 */ /* 0x040fe200078e0238 */
[----:B---3--:R-:W-:Y:S01]  /*3af70*/  ISETP.LT.AND P5, PT, R62, UR7, !P0 ;  /* 0x000000073e007c0c */ /* 0x008fe2000c7a1270 */
[----:B------:R-:W3:Y:S02]  /*3af80*/  LDCU UR7, c[0x0][0x39c] ;  /* 0x00007380ff0777ac */ /* 0x000ee40008000800 */
[C---:B------:R-:W-:Y:S01]  /*3af90*/  IMAD R0, R123.reuse, 0x2, R56 ;  /* 0x000000027b007824 */ /* 0x040fe200078e0238 */
[C---:B-1----:R-:W-:Y:S01]  /*3afa0*/  LEA R54, P6, R56.reuse, R2, 0x1 ;  /* 0x0000000238367211 */ /* 0x042fe200078c08ff */
[----:B------:R1:W-:Y:S03]  /*3afb0*/  @P1 STG.E.U16 desc[UR16][R52.64], R102 ;  /* 0x0000006634001986 */ /* 0x0003e6000c101510 */
[----:B------:R-:W-:Y:S01]  /*3afc0*/  LEA.HI.X.SX32 R55, R56, R3, 0x1, P6 ;  /* 0x0000000338377211 */ /* 0x000fe200030f0eff */
[----:B------:R-:W-:Y:S01]  /*3afd0*/  IMAD R56, R123, 0x2, R0 ;  /* 0x000000027b387824 */ /* 0x000fe200078e0200 */
[----:B----4-:R-:W-:Y:S01]  /*3afe0*/  ISETP.LT.AND P1, PT, R59, UR9, !P0 ;  /* 0x000000093b007c0c */ /* 0x010fe2000c721270 */
[----:B------:R-:W4:Y:S01]  /*3aff0*/  S2R R122, SR_TID.X ;  /* 0x00000000007a7919 */ /* 0x000f220000002100 */
[----:B------:R-:W0:Y:S01]  /*3b000*/  LDCU UR9, c[0x0][0x39c] ;  /* 0x00007380ff0977ac */ /* 0x000e220008000800 */
[----:B------:R-:W4:Y:S01]  /*3b010*/  LDL.LU R59, [R1+0xe70] ;  /* 0x000e7000013b7983 */ /* 0x000f220000300800 */
[----:B-1----:R-:W-:-:S02]  /*3b020*/  PRMT R102, R102, 0x7632, R102 ;  /* 0x0000763266667816 */ /* 0x002fc40000000066 */
[C---:B------:R-:W-:Y:S01]  /*3b030*/  LEA R52, P6, R0.reuse, R2, 0x1 ;  /* 0x0000000200347211 */ /* 0x040fe200078c08ff */
[----:B------:R-:W4:Y:S03]  /*3b040*/  LDL.LU R58, [R1+0xeb4] ;  /* 0x000eb400013a7983 */ /* 0x000f260000300800 */
[----:B------:R-:W-:Y:S01]  /*3b050*/  LEA.HI.X.SX32 R53, R0, R3, 0x1, P6 ;  /* 0x0000000300357211 */ /* 0x000fe200030f0eff */
[----:B------:R1:W-:Y:S01]  /*3b060*/  @P3 STG.E.U16 desc[UR16][R54.64], R102 ;  /* 0x0000006636003986 */ /* 0x0003e2000c101510 */
[----:B------:R-:W-:-:S03]  /*3b070*/  IMAD R0, R123, 0x2, R56 ;  /* 0x000000027b007824 */ /* 0x000fc600078e0238 */
[----:B------:R-:W-:Y:S01]  /*3b080*/  @P5 STG.E.U16 desc[UR16][R52.64], R103 ;  /* 0x0000006734005986 */ /* 0x000fe2000c101510 */
[----:B---3--:R-:W-:Y:S01]  /*3b090*/  ISETP.LT.AND P5, PT, R57, UR7, !P0 ;  /* 0x0000000739007c0c */ /* 0x008fe2000c7a1270 */
[----:B------:R-:W3:Y:S02]  /*3b0a0*/  LDCU UR7, c[0x0][0x39c] ;  /* 0x00007380ff0777ac */ /* 0x000ee40008000800 */
[----:B------:R-:W3:Y:S01]  /*3b0b0*/  LDL.LU R57, [R1+0xe18] ;  /* 0x000e180001397983 */ /* 0x000ee20000300800 */
[----:B-1----:R-:W-:-:S04]  /*3b0c0*/  LEA R54, P3, R56, R2, 0x1 ;  /* 0x0000000238367211 */ /* 0x002fc800078608ff */
[----:B------:R-:W-:Y:S02]  /*3b0d0*/  LEA.HI.X.SX32 R55, R56, R3, 0x1, P3 ;  /* 0x0000000338377211 */ /* 0x000fe400018f0eff */
[----:B------:R-:W-:-:S05]  /*3b0e0*/  PRMT R56, R103, 0x7632, R56 ;  /* 0x0000763267387816 */ /* 0x000fca0000000038 */
[----:B------:R1:W-:Y:S04]  /*3b0f0*/  @P4 STG.E.U16 desc[UR16][R54.64], R56 ;  /* 0x0000003836004986 */ /* 0x0003e8000c101510 */
[----:B-1----:R-:W3:Y:S04]  /*3b100*/  LDL.LU R56, [R1+0xe48] ;  /* 0x000e480001387983 */ /* 0x002ee80000300800 */
[----:B------:R-:W3:Y:S04]  /*3b110*/  LDL.LU R64, [R1+0xe78] ;  /* 0x000e780001407983 */ /* 0x000ee80000300800 */
[----:B------:R-:W3:Y:S01]  /*3b120*/  LDL.LU R63, [R1+0xe84] ;  /* 0x000e8400013f7983 */ /* 0x000ee20000300800 */
[----:B--2---:R-:W-:Y:S01]  /*3b130*/  ISETP.LT.AND P3, PT, R61, UR6, !P0 ;  /* 0x000000063d007c0c */ /* 0x004fe2000c761270 */
[----:B------:R-:W1:Y:S01]  /*3b140*/  LDCU UR6, c[0x0][0x39c] ;  /* 0x00007380ff0677ac */ /* 0x000e620008000800 */
[----:B0-----:R-:W-:Y:S01]  /*3b150*/  ISETP.LT.AND P4, PT, R60, UR8, !P0 ;  /* 0x000000083c007c0c */ /* 0x001fe2000c781270 */
[----:B----4-:R-:W-:Y:S01]  /*3b160*/  IMAD.SHL.U32 R122, R122, 0x10, RZ ;  /* 0x000000107a7a7824 */ /* 0x010fe200078e00ff */
[----:B------:R-:W2:Y:S01]  /*3b170*/  LDL.LU R60, [R1+0xe9c] ;  /* 0x000e9c00013c7983 */ /* 0x000ea20000300800 */
[CC--:B------:R-:W-:Y:S01]  /*3b180*/  LEA R52, P6, R0.reuse, R2.reuse, 0x1 ;  /* 0x0000000200347211 */ /* 0x0c0fe200078c08ff */
[----:B------:R-:W0:Y:S02]  /*3b190*/  LDCU UR8, c[0x0][0x39c] ;  /* 0x00007380ff0877ac */ /* 0x000e240008000800 */
[----:B------:R-:W4:Y:S04]  /*3b1a0*/  LDL.LU R62, [R1+0xe20] ;  /* 0x000e2000013e7983 */ /* 0x000f280000300800 */
[----:B------:R-:W4:Y:S01]  /*3b1b0*/  LDL.LU R61, [R1+0xe3c] ;  /* 0x000e3c00013d7983 */ /* 0x000f220000300800 */
[-C--:B------:R-:W-:Y:S01]  /*3b1c0*/  LEA.HI.X.SX32 R53, R0, R3.reuse, 0x1, P6 ;  /* 0x0000000300357211 */ /* 0x080fe200030f0eff */
[C---:B------:R-:W-:Y:S01]  /*3b1d0*/  IMAD R0, R123.reuse, 0x2, R0 ;  /* 0x000000027b007824 */ /* 0x040fe200078e0200 */
[----:B------:R-:W-:Y:S01]  /*3b1e0*/  LOP3.LUT R122, R122, 0xff0, RZ, 0xc0, !PT ;  /* 0x00000ff07a7a7812 */ /* 0x000fe200078ec0ff */
[----:B------:R-:W4:Y:S03]  /*3b1f0*/  LDL.LU R65, [R1+0xe54] ;  /* 0x000e540001417983 */ /* 0x000f260000300800 */
[C---:B------:R-:W-:Y:S01]  /*3b200*/  LEA R54, P6, R0.reuse, R2, 0x1 ;  /* 0x0000000200367211 */ /* 0x040fe200078c08ff */
[----:B------:R0:W-:Y:S03]  /*3b210*/  @P1 STG.E.U16 desc[UR16][R52.64], R108 ;  /* 0x0000006c34001986 */ /* 0x0001e6000c101510 */
[----:B------:R-:W-:Y:S01]  /*3b220*/  LEA.HI.X.SX32 R55, R0, R3, 0x1, P6 ;  /* 0x0000000300377211 */ /* 0x000fe200030f0eff */
[----:B0-----:R-:W-:Y:S01]  /*3b230*/  IMAD R53, R123, 0x2, R0 ;  /* 0x000000027b357824 */ /* 0x001fe200078e0200 */
[----:B------:R-:W-:-:S03]  /*3b240*/  PRMT R108, R108, 0x7632, R108 ;  /* 0x000076326c6c7816 */ /* 0x000fc6000000006c */
[----:B------:R-:W-:Y:S01]  /*3b250*/  IMAD R0, R123, 0x2, R53 ;  /* 0x000000027b007824 */ /* 0x000fe200078e0235 */
[C---:B------:R-:W-:Y:S01]  /*3b260*/  LEA R52, P6, R53.reuse, R2, 0x1 ;  /* 0x0000000235347211 */ /* 0x040fe200078c08ff */
[----:B------:R0:W-:Y:S03]  /*3b270*/  @P3 STG.E.U16 desc[UR16][R54.64], R108 ;  /* 0x0000006c36003986 */ /* 0x0001e6000c101510 */
[----:B------:R-:W-:-:S05]  /*3b280*/  LEA.HI.X.SX32 R53, R53, R3, 0x1, P6 ;  /* 0x0000000335357211 */ /* 0x000fca00030f0eff */
[----:B------:R1:W-:Y:S01]  /*3b290*/  @P5 STG.E.U16 desc[UR16][R52.64], R109 ;  /* 0x0000006d34005986 */ /* 0x0003e2000c101510 */
[----:B0-----:R-:W-:-:S04]  /*3b2a0*/  LEA R54, P6, R0, R2, 0x1 ;  /* 0x0000000200367211 */ /* 0x001fc800078c08ff */
[----:B------:R-:W-:Y:S02]  /*3b2b0*/  LEA.HI.X.SX32 R55, R0, R3, 0x1, P6 ;  /* 0x0000000300377211 */ /* 0x000fe400030f0eff */
[----:B-1----:R-:W-:Y:S01]  /*3b2c0*/  PRMT R109, R109, 0x7632, R109 ;  /* 0x000076326d6d7816 */ /* 0x002fe2000000006d */
[----:B------:R-:W-:Y:S01]  /*3b2d0*/  IMAD R0, R123, 0x2, R0 ;  /* 0x000000027b007824 */ /* 0x000fe200078e0200 */
[----:B------:R-:W-:-:S03]  /*3b2e0*/  ISETP.LT.AND P1, PT, R59, UR9, !P0 ;  /* 0x000000093b007c0c */ /* 0x000fc6000c721270 */
[----:B------:R-:W-:Y:S01]  /*3b2f0*/  @P4 STG.E.U16 desc[UR16][R54.64], R109 ;  /* 0x0000006d36004986 */ /* 0x000fe2000c101510 */
[----:B------:R-:W-:Y:S01]  /*3b300*/  ISETP.LT.AND P3, PT, R58, UR6, !P0 ;  /* 0x000000063a007c0c */ /* 0x000fe2000c761270 */
[----:B------:R-:W0:Y:S02]  /*3b310*/  LDCU UR6, c[0x0][0x39c] ;  /* 0x00007380ff0677ac */ /* 0x000e240008000800 */
[----:B------:R-:W1:Y:S01]  /*3b320*/  LDS.128 R52, [R122+UR5] ;  /* 0x000000057a347984 */ /* 0x000e620008000c00 */
[----:B---3--:R-:W-:Y:S01]  /*3b330*/  ISETP.LT.AND P5, PT, R57, UR7, !P0 ;  /* 0x0000000739007c0c */ /* 0x008fe2000c7a1270 */
[----:B------:R-:W-:Y:S01]  /*3b340*/  IMAD R57, R123, 0x2, R0 ;  /* 0x000000027b397824 */ /* 0x000fe200078e0200 */
[C---:B------:R-:W-:Y:S01]  /*3b350*/  LEA R58, P4, R0.reuse, R2, 0x1 ;  /* 0x00000002003a7211 */ /* 0x040fe200078808ff */
[----:B------:R-:W3:Y:S03]  /*3b360*/  LDCU UR7, c[0x0][0x39c] ;  /* 0x00007380ff0777ac */ /* 0x000ee60008000800 */
[----:B------:R-:W-:-:S02]  /*3b370*/  LEA.HI.X.SX32 R59, R0, R3, 0x1, P4 ;  /* 0x00000003003b7211 */ /* 0x000fc400020f0eff */
[----:B------:R-:W-:Y:S01]  /*3b380*/  ISETP.LT.AND P4, PT, R56, UR8, !P0 ;  /* 0x0000000838007c0c */ /* 0x000fe2000c781270 */
[----:B------:R-:W2:Y:S01]  /*3b390*/  LDCU UR8, c[0x0][0x39c] ;  /* 0x00007380ff0877ac */ /* 0x000ea20008000800 */
[-C--:B------:R-:W-:Y:S01]  /*3b3a0*/  LEA R56, P6, R57, R2.reuse, 0x1 ;  /* 0x0000000239387211 */ /* 0x080fe200078c08ff */
[----:B------:R-:W-:Y:S01]  /*3b3b0*/  IMAD R0, R123, 0x2, R57 ;  /* 0x000000027b007824 */ /* 0x000fe200078e0239 */
[----:B------:R0:W-:Y:S02]  /*3b3c0*/  @P1 STG.E.U16 desc[UR16][R58.64], R110 ;  /* 0x0000006e3a001986 */ /* 0x0001e4000c101510 */
[----:B------:R-:W-:Y:S02]  /*3b3d0*/  LEA.HI.X.SX32 R57, R57, R3, 0x1, P6 ;  /* 0x0000000339397211 */ /* 0x000fe400030f0eff */
[----:B0-----:R-:W-:Y:S02]  /*3b3e0*/  PRMT R110, R110, 0x7632, R110 ;  /* 0x000076326e6e7816 */ /* 0x001fe4000000006e */
[----:B------:R-:W-:-:S03]  /*3b3f0*/  LEA R58, P6, R0, R2, 0x1 ;  /* 0x00000002003a7211 */ /* 0x000fc600078c08ff */
[----:B------:R0:W-:Y:S01]  /*3b400*/  @P3 STG.E.U16 desc[UR16][R56.64], R110 ;  /* 0x0000006e38003986 */ /* 0x0001e2000c101510 */
[----:B------:R-:W-:Y:S01]  /*3b410*/  ISETP.LT.AND P1, PT, R64, UR6, !P0 ;  /* 0x0000000640007c0c */ /* 0x000fe2000c721270 */
[----:B------:R-:W4:Y:S01]  /*3b420*/  LDCU UR6, c[0x0][0x39c] ;  /* 0x00007380ff0677ac */ /* 0x000f220008000800 */
[----:B------:R-:W-:Y:S01]  /*3b430*/  LEA.HI.X.SX32 R59, R0, R3, 0x1, P6 ;  /* 0x00000003003b7211 */ /* 0x000fe200030f0eff */
[----:B------:R-:W4:Y:S01]  /*3b440*/  LDL.LU R64, [R1+0xe80] ;  /* 0x000e800001407983 */ /* 0x000f220000300800 */
[----:B---3--:R-:W-:Y:S01]  /*3b450*/  ISETP.LT.AND P3, PT, R63, UR7, !P0 ;  /* 0x000000073f007c0c */ /* 0x008fe2000c761270 */
[----:B------:R-:W3:Y:S02]  /*3b460*/  LDCU UR7, c[0x0][0x39c] ;  /* 0x00007380ff0777ac */ /* 0x000ee40008000800 */
[----:B------:R-:W4:Y:S01]  /*3b470*/  LDL.LU R63, [R1+0xe98] ;  /* 0x000e9800013f7983 */ /* 0x000f220000300800 */
[----:B0-----:R-:W-:-:S03]  /*3b480*/  IMAD R57, R123, 0x2, R0 ;  /* 0x000000027b397824 */ /* 0x001fc600078e0200 */
[----:B------:R0:W-:Y:S01]  /*3b490*/  @P5 STG.E.U16 desc[UR16][R58.64], R111 ;  /* 0x0000006f3a005986 */ /* 0x0001e2000c101510 */
[----:B------:R-:W-:Y:S01]  /*3b4a0*/  IMAD R0, R123, 0x2, R57 ;  /* 0x000000027b007824 */ /* 0x000fe200078e0239 */
[----:B------:R-:W-:-:S04]  /*3b4b0*/  LEA R56, P6, R57, R2, 0x1 ;  /* 0x0000000239387211 */ /* 0x000fc800078c08ff */
[----:B------:R-:W-:Y:S02]  /*3b4c0*/  LEA.HI.X.SX32 R57, R57, R3, 0x1, P6 ;  /* 0x0000000339397211 */ /* 0x000fe400030f0eff */
[----:B0-----:R-:W-:Y:S02]  /*3b4d0*/  PRMT R111, R111, 0x7632, R111 ;  /* 0x000076326f6f7816 */ /* 0x001fe4000000006f */
[----:B------:R-:W-:-:S03]  /*3b4e0*/  LEA R58, P6, R0, R2, 0x1 ;  /* 0x00000002003a7211 */ /* 0x000fc600078c08ff */
[----:B------:R0:W-:Y:S01]  /*3b4f0*/  @P4 STG.E.U16 desc[UR16][R56.64], R111 ;  /* 0x0000006f38004986 */ /* 0x0001e2000c101510 */
[----:B------:R-:W-:-:S05]  /*3b500*/  LEA.HI.X.SX32 R59, R0, R3, 0x1, P6 ;  /* 0x00000003003b7211 */ /* 0x000fca00030f0eff */
[----:B-1----:R1:W-:Y:S01]  /*3b510*/  @P1 STG.E.U16 desc[UR16][R58.64], R52 ;  /* 0x000000343a001986 */ /* 0x0023e2000c101510 */
[----:B--2---:R-:W-:Y:S01]  /*3b520*/  ISETP.LT.AND P5, PT, R60, UR8, !P0 ;  /* 0x000000083c007c0c */ /* 0x004fe2000c7a1270 */
[C---:B------:R-:W-:Y:S01]  /*3b530*/  IMAD R60, R123.reuse, 0x2, R0 ;  /* 0x000000027b3c7824 */ /* 0x040fe200078e0200 */
[----:B------:R-:W2:Y:S04]  /*3b540*/  LDCU UR8, c[0x0][0x39c] ;  /* 0x00007380ff0877ac */ /* 0x000ea80008000800 */
[----:B0-----:R-:W-:Y:S01]  /*3b550*/  LEA R56, P6, R60, R2, 0x1 ;  /* 0x000000023c387211 */ /* 0x001fe200078c08ff */
[----:B------:R-:W-:-:S03]  /*3b560*/  IMAD R0, R123, 0x2, R60 ;  /* 0x000000027b007824 */ /* 0x000fc600078e023c */
[-C--:B------:R-:W-:Y:S02]  /*3b570*/  LEA.HI.X.SX32 R57, R60, R3.reuse, 0x1, P6 ;  /* 0x000000033c397211 */ /* 0x080fe400030f0eff */
[----:B------:R-:W-:Y:S02]  /*3b580*/  PRMT R60, R52, 0x7632, R60 ;  /* 0x00007632343c7816 */ /* 0x000fe4000000003c */
[----:B----4-:R-:W-:Y:S02]  /*3b590*/  ISETP.LT.AND P4, PT, R62, UR6, !P0 ;  /* 0x000000063e007c0c */ /* 0x010fe4000c781270 */
[----:B---3--:R-:W-:Y:S01]  /*3b5a0*/  ISETP.LT.AND P1, PT, R61, UR7, !P0 ;  /* 0x000000073d007c0c */ /* 0x008fe2000c721270 */
[----:B------:R-:W3:Y:S01]  /*3b5b0*/  LDL.LU R62, [R1+0xdf0] ;  /* 0x000df000013e7983 */ /* 0x000ee20000300800 */
[CC--:B-1----:R-:W-:Y:S01]  /*3b5c0*/  LEA R58, P6, R0.reuse, R2.reuse, 0x1 ;  /* 0x00000002003a7211 */ /* 0x0c2fe200078c08ff */
[----:B------:R-:W-:Y:S01]  /*3b5d0*/  IMAD R52, R123, 0x2, R0 ;  /* 0x000000027b347824 */ /* 0x000fe200078e0200 */
[----:B------:R-:W0:Y:S01]  /*3b5e0*/  LDCU UR6, c[0x0][0x39c] ;  /* 0x00007380ff0677ac */ /* 0x000e220008000800 */
[----:B------:R-:W4:Y:S04]  /*3b5f0*/  LDL.LU R61, [R1+0xe28] ;  /* 0x000e2800013d7983 */ /* 0x000f280000300800 */
[----:B------:R1:W-:Y:S01]  /*3b600*/  @P3 STG.E.U16 desc[UR16][R56.64], R60 ;  /* 0x0000003c38003986 */ /* 0x0003e2000c101510 */
[----:B------:R-:W-:Y:S01]  /*3b610*/  LEA.HI.X.SX32 R59, R0, R3, 0x1, P6 ;  /* 0x00000003003b7211 */ /* 0x000fe200030f0eff */
[----:B------:R-:W0:Y:S02]  /*3b620*/  LDCU UR7, c[0x0][0x39c] ;  /* 0x00007380ff0777ac */ /* 0x000e240008000800 */
[----:B-1----:R-:W4:Y:S01]  /*3b630*/  LDL.LU R60, [R1+0xe40] ;  /* 0x000e4000013c7983 */ /* 0x002f220000300800 */
[----:B------:R-:W-:-:S03]  /*3b640*/  LEA R56, P6, R52, R2, 0x1 ;  /* 0x0000000234387211 */ /* 0x000fc600078c08ff */
[----:B------:R1:W-:Y:S01]  /*3b650*/  @P5 STG.E.U16 desc[UR16][R58.64], R53 ;  /* 0x000000353a005986 */ /* 0x0003e2000c101510 */
[----:B------:R-:W-:Y:S02]  /*3b660*/  LEA.HI.X.SX32 R57, R52, R3, 0x1, P6 ;  /* 0x0000000334397211 */ /* 0x000fe400030f0eff */
[----:B-1----:R-:W-:Y:S01]  /*3b670*/  PRMT R58, R53, 0x7632, R58 ;  /* 0x00007632353a7816 */ /* 0x002fe2000000003a */
[----:B------:R-:W4:Y:S04]  /*3b680*/  LDL.LU R59, [R1+0xe60] ;  /* 0x000e6000013b7983 */ /* 0x000f280000300800 */
[----:B------:R1:W-:Y:S04]  /*3b690*/  @P4 STG.E.U16 desc[UR16][R56.64], R58 ;  /* 0x0000003a38004986 */ /* 0x0003e8000c101510 */
[----:B-1----:R-:W4:Y:S01]  /*3b6a0*/  LDL.LU R58, [R1+0xe94] ;  /* 0x000e9400013a7983 */ /* 0x002f220000300800 */
[----:B------:R-:W-:Y:S01]  /*3b6b0*/  IMAD R0, R123, 0x2, R52 ;  /* 0x000000027b007824 */ /* 0x000fe200078e0234 */
[----:B--2---:R-:W-:Y:S01]  /*3b6c0*/  ISETP.LT.AND P3, PT, R65, UR8, !P0 ;  /* 0x0000000841007c0c */ /* 0x004fe2000c761270 */
[----:B------:R-:W3:Y:S02]  /*3b6d0*/  LDCU UR8, c[0x0][0x39c] ;  /* 0x00007380ff0877ac */ /* 0x000ee40008000800 */
[----:B------:R-:W-:Y:S01]  /*3b6e0*/  IMAD R57, R123, 0x2, R0 ;  /* 0x000000027b397824 */ /* 0x000fe200078e0200 */
[----:B------:R-:W-:-:S04]  /*3b6f0*/  LEA R52, P6, R0, R2, 0x1 ;  /* 0x0000000200347211 */ /* 0x000fc800078c08ff */
[----:B------:R-:W-:Y:S01]  /*3b700*/  LEA.HI.X.SX32 R53, R0, R3, 0x1, P6 ;  /* 0x0000000300357211 */ /* 0x000fe200030f0eff */
[----:B------:R-:W-:Y:S01]  /*3b710*/  IMAD R0, R123, 0x2, R57 ;  /* 0x000000027b007824 */ /* 0x000fe200078e0239 */
[----:B------:R-:W-:-:S03]  /*3b720*/  LEA R56, P6, R57, R2, 0x1 ;  /* 0x0000000239387211 */ /* 0x000fc600078c08ff */
[----:B------:R1:W-:Y:S01]  /*3b730*/  @P1 STG.E.U16 desc[UR16][R52.64], R54 ;  /* 0x0000003634001986 */ /* 0x0003e2000c101510 */
[----:B------:R-:W-:Y:S02]  /*3b740*/  LEA.HI.X.SX32 R57, R57, R3, 0x1, P6 ;  /* 0x0000000339397211 */ /* 0x000fe400030f0eff */
[----:B0-----:R-:W-:Y:S01]  /*3b750*/  ISETP.LT.AND P5, PT, R64, UR6, !P0 ;  /* 0x0000000640007c0c */ /* 0x001fe2000c7a1270 */
[----:B------:R-:W4:Y:S01]  /*3b760*/  LDCU UR6, c[0x0][0x39c] ;  /* 0x00007380ff0677ac */ /* 0x000f220008000800 */
[----:B------:R-:W-:Y:S01]  /*3b770*/  ISETP.LT.AND P4, PT, R63, UR7, !P0 ;  /* 0x000000073f007c0c */ /* 0x000fe2000c781270 */
[----:B------:R-:W0:Y:S01]  /*3b780*/  LDCU UR7, c[0x0][0x39c] ;  /* 0x00007380ff0777ac */ /* 0x000e220008000800 */
[----:B-1----:R-:W-:Y:S02]  /*3b790*/  PRMT R53, R54, 0x7632, R53 ;  /* 0x0000763236357816 */ /* 0x002fe40000000035 */
[----:B------:R-:W-:-:S03]  /*3b7a0*/  LEA R52, P6, R0, R2, 0x1 ;  /* 0x0000000200347211 */ /* 0x000fc600078c08ff */
[----:B------:R1:W-:Y:S01]  /*3b7b0*/  @P3 STG.E.U16 desc[UR16][R56.64], R53 ;  /* 0x0000003538003986 */ /* 0x0003e2000c101510 */
[----:B------:R-:W-:Y:S01]  /*3b7c0*/  IMAD R54, R123, 0x2, R0 ;  /* 0x000000027b367824 */ /* 0x000fe200078e0200 */
[----:B-1----:R-:W-:-:S03]  /*3b7d0*/  LEA.HI.X.SX32 R53, R0, R3, 0x1, P6 ;  /* 0x0000000300357211 */ /* 0x002fc600030f0eff */
[--C-:B------:R-:W-:Y:S01]  /*3b7e0*/  IMAD R0, R123, 0x2, R54.reuse ;  /* 0x000000027b007824 */ /* 0x100fe200078e0236 */
[CC--:B------:R-:W-:Y:S01]  /*3b7f0*/  LEA R56, P6, R54.reuse, R2.reuse, 0x1 ;  /* 0x0000000236387211 */ /* 0x0c0fe200078c08ff */
[----:B------:R1:W-:Y:S03]  /*3b800*/  @P5 STG.E.U16 desc[UR16][R52.64], R55 ;  /* 0x0000003734005986 */ /* 0x0003e6000c101510 */
[----:B------:R-:W-:Y:S02]  /*3b810*/  LEA.HI.X.SX32 R57, R54, R3, 0x1, P6 ;  /* 0x0000000336397211 */ /* 0x000fe400030f0eff */
[----:B------:R-:W-:Y:S02]  /*3b820*/  PRMT R54, R55, 0x7632, R54 ;  /* 0x0000763237367816 */ /* 0x000fe40000000036 */
[----:B-1----:R-:W-:-:S04]  /*3b830*/  LEA R52, P6, R0, R2, 0x1 ;  /* 0x0000000200347211 */ /* 0x002fc800078c08ff */
[----:B------:R-:W-:Y:S01]  /*3b840*/  LEA.HI.X.SX32 R53, R0, R3, 0x1, P6 ;  /* 0x0000000300357211 */ /* 0x000fe200030f0eff */
[----:B------:R1:W-:Y:S01]  /*3b850*/  @P4 STG.E.U16 desc[UR16][R56.64], R54 ;  /* 0x0000003638004986 */ /* 0x0003e2000c101510 */
[----:B---3--:R-:W-:Y:S01]  /*3b860*/  ISETP.LT.AND P1, PT, R62, UR8, !P0 ;  /* 0x000000083e007c0c */ /* 0x008fe2000c721270 */
[----:B------:R-:W2:Y:S02]  /*3b870*/  LDCU UR8, c[0x0][0x39c] ;  /* 0x00007380ff0877ac */ /* 0x000ea40008000800 */
[----:B------:R-:W3:Y:S01]  /*3b880*/  LDL.LU R62, [R1+0xde4] ;  /* 0x000de400013e7983 */ /* 0x000ee20000300800 */
[----:B----4-:R-:W-:Y:S01]  /*3b890*/  ISETP.LT.AND P3, PT, R61, UR6, !P0 ;  /* 0x000000063d007c0c */ /* 0x010fe2000c761270 */
[----:B------:R-:W4:Y:S02]  /*3b8a0*/  LDCU UR6, c[0x0][0x39c] ;  /* 0x00007380ff0677ac */ /* 0x000f240008000800 */
[----:B------:R-:W3:Y:S01]  /*3b8b0*/  LDL.LU R61, [R1+0xdfc] ;  /* 0x000dfc00013d7983 */ /* 0x000ee20000300800 */
[----:B0-----:R-:W-:-:S05]  /*3b8c0*/  ISETP.LT.AND P5, PT, R60, UR7, !P0 ;  /* 0x000000073c007c0c */ /* 0x001fca000c7a1270 */
[----:B------:R0:W-:Y:S01]  /*3b8d0*/  @P1 STG.E.U16 desc[UR16][R52.64], R116 ;  /* 0x0000007434001986 */ /* 0x0001e2000c101510 */
[----:B------:R-:W-:Y:S01]  /*3b8e0*/  IMAD R55, R123, 0x2, R0 ;  /* 0x000000027b377824 */ /* 0x000fe200078e0200 */
[----:B------:R-:W3:Y:S02]  /*3b8f0*/  LDCU UR7, c[0x0][0x39c] ;  /* 0x00007380ff0777ac */ /* 0x000ee40008000800 */
[----:B------:R-:W3:Y:S01]  /*3b900*/  LDL.LU R60, [R1+0xe2c] ;  /* 0x000e2c00013c7983 */ /* 0x000ee20000300800 */
[----:B--2---:R-:W-:Y:S02]  /*3b910*/  ISETP.LT.AND P4, PT, R59, UR8, !P0 ;  /* 0x000000083b007c0c */ /* 0x004fe4000c781270 */
[----:B----4-:R-:W-:Y:S01]  /*3b920*/  ISETP.LT.AND P1, PT, R58, UR6, !P0 ;  /* 0x000000063a007c0c */ /* 0x010fe2000c721270 */
[----:B------:R-:W2:Y:S01]  /*3b930*/  LDL.LU R59, [R1+0xe44] ;  /* 0x000e4400013b7983 */ /* 0x000ea20000300800 */
[----:B-1----:R-:W-:Y:S01]  /*3b940*/  LEA R54, P6, R55, R2, 0x1 ;  /* 0x0000000237367211 */ /* 0x002fe200078c08ff */
[----:B------:R-:W-:Y:S01]  /*3b950*/  IMAD R0, R123, 0x2, R55 ;  /* 0x000000027b007824 */ /* 0x000fe200078e0237 */
[----:B------:R-:W1:Y:S01]  /*3b960*/  LDCU UR8, c[0x0][0x39c] ;  /* 0x00007380ff0877ac */ /* 0x000e620008000800 */
[----:B------:R-:W4:Y:S01]  /*3b970*/  LDL.LU R58, [R1+0xe68] ;  /* 0x000e6800013a7983 */ /* 0x000f220000300800 */
[----:B------:R-:W-:-:S02]  /*3b980*/  LEA.HI.X.SX32 R55, R55, R3, 0x1, P6 ;  /* 0x0000000337377211 */ /* 0x000fc400030f0eff */
[-C--:B0-----:R-:W-:Y:S01]  /*3b990*/  LEA R52, P6, R0, R2.reuse, 0x1 ;  /* 0x0000000200347211 */ /* 0x081fe200078c08ff */
[----:B------:R-:W0:Y:S01]  /*3b9a0*/  LDCU UR6, c[0x0][0x39c] ;  /* 0x00007380ff0677ac */ /* 0x000e220008000800 */
[----:B------:R-:W-:Y:S02]  /*3b9b0*/  PRMT R116, R116, 0x7632, R116 ;  /* 0x0000763274747816 */ /* 0x000fe40000000074 */
[----:B------:R-:W-:Y:S01]  /*3b9c0*/  LEA.HI.X.SX32 R53, R0, R3, 0x1, P6 ;  /* 0x0000000300357211 */ /* 0x000fe200030f0eff */
[----:B------:R-:W-:Y:S02]  /*3b9d0*/  IMAD R0, R123, 0x2, R0 ;  /* 0x000000027b007824 */ /* 0x000fe400078e0200 */
[----:B------:R-:W-:Y:S04]  /*3b9e0*/  @P3 STG.E.U16 desc[UR16][R54.64], R116 ;  /* 0x0000007436003986 */ /* 0x000fe8000c101510 */
[----:B------:R0:W-:Y:S02]  /*3b9f0*/  @P5 STG.E.U16 desc[UR16][R52.64], R117 ;  /* 0x0000007534005986 */ /* 0x0001e4000c101510 */
[----:B0-----:R-:W-:-:S02]  /*3ba00*/  LEA R52, P6, R0, R2, 0x1 ;  /* 0x0000000200347211 */ /* 0x001fc400078c08ff */
[----:B------:R-:W-:Y:S02]  /*3ba10*/  PRMT R117, R117, 0x7632, R117 ;  /* 0x0000763275757816 */ /* 0x000fe40000000075 */
[----:B------:R-:W-:Y:S01]  /*3ba20*/  LEA.HI.X.SX32 R53, R0, R3, 0x1, P6 ;  /* 0x0000000300357211 */ /* 0x000fe200030f0eff */
[----:B------:R-:W-:-:S04]  /*3ba30*/  IMAD R55, R123, 0x2, R0 ;  /* 0x000000027b377824 */ /* 0x000fc800078e0200 */
[----:B------:R0:W-:Y:S01]  /*3ba40*/  @P4 STG.E.U16 desc[UR16][R52.64], R117 ;  /* 0x0000007534004986 */ /* 0x0001e2000c101510 */
[----:B------:R-:W-:Y:S01]  /*3ba50*/  IMAD R0, R123, 0x2, R55 ;  /* 0x000000027b007824 */ /* 0x000fe200078e0237 */
[----:B------:R-:W-:-:S04]  /*3ba60*/  LEA R54, P6, R55, R2, 0x1 ;  /* 0x0000000237367211 */ /* 0x000fc800078c08ff */
[----:B------:R-:W-:Y:S02]  /*3ba70*/  LEA.HI.X.SX32 R55, R55, R3, 0x1, P6 ;  /* 0x0000000337377211 */ /* 0x000fe400030f0eff */
[----:B------:R-:W-:Y:S02]  /*3ba80*/  PRMT R56, R118, 0x7632, R56 ;  /* 0x0000763276387816 */ /* 0x000fe40000000038 */
[----:B0-----:R-:W-:-:S04]  /*3ba90*/  LEA R52, P6, R0, R2, 0x1 ;  /* 0x0000000200347211 */ /* 0x001fc800078c08ff */
[----:B------:R-:W-:Y:S01]  /*3baa0*/  LEA.HI.X.SX32 R53, R0, R3, 0x1, P6 ;  /* 0x0000000300357211 */ /* 0x000fe200030f0eff */
[----:B------:R-:W-:Y:S01]  /*3bab0*/  @P1 STG.E.U16 desc[UR16][R54.64], R118 ;  /* 0x0000007636001986 */ /* 0x000fe2000c101510 */
[----:B---3--:R-:W-:Y:S01]  /*3bac0*/  ISETP.LT.AND P3, PT, R62, UR7, !P0 ;  /* 0x000000073e007c0c */ /* 0x008fe2000c761270 */
[----:B------:R-:W2:Y:S02]  /*3bad0*/  LDCU UR7, c[0x0][0x39c] ;  /* 0x00007380ff0777ac */ /* 0x000ea40008000800 */
[----:B------:R-:W3:Y:S01]  /*3bae0*/  LDL.LU R62, [R1+0xde0] ;  /* 0x000de000013e7983 */ /* 0x000ee20000300800 */
[----:B-1----:R-:W-:Y:S01]  /*3baf0*/  ISETP.LT.AND P5, PT, R61, UR8, !P0 ;  /* 0x000000083d007c0c */ /* 0x002fe2000c7a1270 */
[----:B------:R-:W4:Y:S02]  /*3bb00*/  LDCU UR8, c[0x0][0x39c] ;  /* 0x00007380ff0877ac */ /* 0x000f240008000800 */
[----:B------:R-:W3:Y:S01]  /*3bb10*/  LDL.LU R61, [R1+0xdec] ;  /* 0x000dec00013d7983 */ /* 0x000ee20000300800 */
[----:B------:R-:W-:-:S05]  /*3bb20*/  ISETP.LT.AND P4, PT, R60, UR6, !P0 ;  /* 0x000000063c007c0c */ /* 0x000fca000c781270 */
[----:B------:R0:W-:Y:S01]  /*3bb30*/  @P3 STG.E.U16 desc[UR16][R52.64], R56 ;  /* 0x0000003834003986 */ /* 0x0001e2000c101510 */
[----:B------:R-:W-:Y:S01]  /*3bb40*/  IMAD R57, R123, 0x2, R0 ;  /* 0x000000027b397824 */ /* 0x000fe200078e0200 */
[----:B------:R-:W3:Y:S02]  /*3bb50*/  LDCU UR6, c[0x0][0x39c] ;  /* 0x00007380ff0677ac */ /* 0x000ee40008000800 */
[----:B------:R-:W3:Y:S01]  /*3bb60*/  LDL.LU R60, [R1+0xe08] ;  /* 0x000e0800013c7983 */ /* 0x000ee20000300800 */
[----:B--2---:R-:W-:Y:S01]  /*3bb70*/  ISETP.LT.AND P1, PT, R59, UR7, !P0 ;  /* 0x000000073b007c0c */ /* 0x004fe2000c721270 */
[----:B------:R-:W1:Y:S02]  /*3bb80*/  LDCU UR7, c[0x0][0x39c] ;  /* 0x00007380ff0777ac */ /* 0x000e640008000800 */
[----:B------:R-:W2:Y:S01]  /*3bb90*/  LDL.LU R59, [R1+0xe34] ;  /* 0x000e3400013b7983 */ /* 0x000ea20000300800 */
[----:B----4-:R-:W-:Y:S01]  /*3bba0*/  ISETP.LT.AND P3, PT, R58, UR8, !P0 ;  /* 0x000000083a007c0c */ /* 0x010fe2000c761270 */
[----:B0-----:R-:W-:-:S02]  /*3bbb0*/  IMAD R53, R123, 0x2, R57 ;  /* 0x000000027b357824 */ /* 0x001fc400078e0239 */
[----:B------:R-:W4:Y:S01]  /*3bbc0*/  LDL.LU R58, [R1+0xe50] ;  /* 0x000e5000013a7983 */ /* 0x000f220000300800 */
[-C--:B------:R-:W-:Y:S01]  /*3bbd0*/  LEA R54, P6, R57, R2.reuse, 0x1 ;  /* 0x0000000239367211 */ /* 0x080fe200078c08ff */
[----:B------:R-:W0:Y:S01]  /*3bbe0*/  LDCU UR8, c[0x0][0x39c] ;  /* 0x00007380ff0877ac */ /* 0x000e220008000800 */
[----:B------:R-:W-:Y:S02]  /*3bbf0*/  IMAD R0, R123, 0x2, R53 ;  /* 0x000000027b007824 */ /* 0x000fe400078e0235 */
[----:B------:R-:W-:Y:S02]  /*3bc00*/  LEA.HI.X.SX32 R55, R57, R3, 0x1, P6 ;  /* 0x0000000339377211 */ /* 0x000fe400030f0eff */
[----:B------:R-:W-:-:S03]  /*3bc10*/  LEA R52, P6, R53, R2, 0x1 ;  /* 0x0000000235347211 */ /* 0x000fc600078c08ff */
[----:B------:R0:W-:Y:S01]  /*3bc20*/  @P5 STG.E.U16 desc[UR16][R54.64], R119 ;  /* 0x0000007736005986 */ /* 0x0001e2000c101510 */
[-C--:B------:R-:W-:Y:S02]  /*3bc30*/  LEA.HI.X.SX32 R53, R53, R3.reuse, 0x1, P6 ;  /* 0x0000000335357211 */ /* 0x080fe400030f0eff */
[CC--:B0-----:R-:W-:Y:S02]  /*3bc40*/  LEA R54, P6, R0.reuse, R2.reuse, 0x1 ;  /* 0x0000000200367211 */ /* 0x0c1fe400078c08ff */
[----:B------:R-:W-:Y:S02]  /*3bc50*/  PRMT R119, R119, 0x7632, R119 ;  /* 0x0000763277777816 */ /* 0x000fe40000000077 */
[----:B------:R-:W-:Y:S01]  /*3bc60*/  LEA.HI.X.SX32 R55, R0, R3, 0x1, P6 ;  /* 0x0000000300377211 */ /* 0x000fe200030f0eff */
[C---:B------:R-:W-:Y:S02]  /*3bc70*/  IMAD R0, R123.reuse, 0x2, R0 ;  /* 0x000000027b007824 */ /* 0x040fe400078e0200 */
[----:B------:R0:W-:Y:S04]  /*3bc80*/  @P4 STG.E.U16 desc[UR16][R52.64], R119 ;  /* 0x0000007734004986 */ /* 0x0001e8000c101510 */
[----:B------:R1:W-:Y:S01]  /*3bc90*/  @P1 STG.E.U16 desc[UR16][R54.64], R48 ;  /* 0x0000003036001986 */ /* 0x0003e2000c101510 */
[----:B0-----:R-:W-:Y:S01]  /*3bca0*/  IMAD R53, R123, 0x2, R0 ;  /* 0x000000027b357824 */ /* 0x001fe200078e0200 */
[----:B-1----:R-:W-:-:S02]  /*3bcb0*/  LEA R54, P6, R0, R2, 0x1 ;  /* 0x0000000200367211 */ /* 0x002fc400078c08ff */
[----:B------:R-:W-:Y:S02]  /*3bcc0*/  PRMT R48, R48, 0x7632, R48 ;  /* 0x0000763230307816 */ /* 0x000fe40000000030 */
[----:B------:R-:W-:Y:S01]  /*3bcd0*/  LEA.HI.X.SX32 R55, R0, R3, 0x1, P6 ;  /* 0x0000000300377211 */ /* 0x000fe200030f0eff */
[----:B------:R-:W-:Y:S01]  /*3bce0*/  IMAD R0, R123, 0x2, R53 ;  /* 0x000000027b007824 */ /* 0x000fe200078e0235 */
[----:B------:R-:W-:-:S03]  /*3bcf0*/  LEA R52, P6, R53, R2, 0x1 ;  /* 0x0000000235347211 */ /* 0x000fc600078c08ff */
[----:B------:R0:W-:Y:S01]  /*3bd00*/  @P3 STG.E.U16 desc[UR16][R54.64], R48 ;  /* 0x0000003036003986 */ /* 0x0001e2000c101510 */
[----:B------:R-:W-:Y:S02]  /*3bd10*/  LEA.HI.X.SX32 R53, R53, R3, 0x1, P6 ;  /* 0x0000000335357211 */ /* 0x000fe400030f0eff */
[----:B------:R-:W-:Y:S02]  /*3bd20*/  PRMT R56, R49, 0x7632, R56 ;  /* 0x0000763231387816 */ /* 0x000fe40000000038 */
[----:B0-----:R-:W-:-:S04]  /*3bd30*/  LEA R54, P6, R0, R2, 0x1 ;  /* 0x0000000200367211 */ /* 0x001fc800078c08ff */
[----:B------:R-:W-:Y:S02]  /*3bd40*/  LEA.HI.X.SX32 R55, R0, R3, 0x1, P6 ;  /* 0x0000000300377211 */ /* 0x000fe400030f0eff */
[----:B---3--:R-:W-:Y:S01]  /*3bd50*/  ISETP.LT.AND P5, PT, R62, UR6, !P0 ;  /* 0x000000063e007c0c */ /* 0x008fe2000c7a1270 */
[----:B------:R-:W2:Y:S01]  /*3bd60*/  LDCU UR6, c[0x0][0x39c] ;  /* 0x00007380ff0677ac */ /* 0x000ea20008000800 */
[----:B------:R-:W3:Y:S01]  /*3bd70*/  LDL.LU R62, [R1+0xdc4] ;  /* 0x000dc400013e7983 */ /* 0x000ee20000300800 */
[----:B------:R-:W-:Y:S01]  /*3bd80*/  ISETP.LT.AND P4, PT, R61, UR7, !P0 ;  /* 0x000000073d007c0c */ /* 0x000fe2000c781270 */
[----:B------:R-:W4:Y:S02]  /*3bd90*/  LDCU UR7, c[0x0][0x39c] ;  /* 0x00007380ff0777ac */ /* 0x000f240008000800 */
[----:B------:R-:W3:Y:S01]  /*3bda0*/  LDL.LU R61, [R1+0xde8] ;  /* 0x000de800013d7983 */ /* 0x000ee20000300800 */
[----:B------:R-:W-:-:S06]  /*3bdb0*/  ISETP.LT.AND P1, PT, R60, UR8, !P0 ;  /* 0x000000083c007c0c */ /* 0x000fcc000c721270 */
[----:B------:R-:W-:Y:S01]  /*3bdc0*/  @P5 STG.E.U16 desc[UR16][R52.64], R49 ;  /* 0x0000003134005986 */ /* 0x000fe2000c101510 */
[----:B------:R-:W-:Y:S01]  /*3bdd0*/  IMAD R57, R123, 0x2, R0 ;  /* 0x000000027b397824 */ /* 0x000fe200078e0200 */
[----:B------:R-:W3:Y:S02]  /*3bde0*/  LDCU UR8, c[0x0][0x39c] ;  /* 0x00007380ff0877ac */ /* 0x000ee40008000800 */
[----:B------:R-:W3:Y:S04]  /*3bdf0*/  LDL.LU R60, [R1+0xdf8] ;  /* 0x000df800013c7983 */ /* 0x000ee80000300800 */
[----:B------:R0:W-:Y:S01]  /*3be00*/  @P4 STG.E.U16 desc[UR16][R54.64], R56 ;  /* 0x0000003836004986 */ /* 0x0001e2000c101510 */
[----:B--2---:R-:W-:Y:S01]  /*3be10*/  ISETP.LT.AND P3, PT, R59, UR6, !P0 ;  /* 0x000000063b007c0c */ /* 0x004fe2000c761270 */
[----:B------:R-:W1:Y:S02]  /*3be20*/  LDCU UR6, c[0x0][0x39c] ;  /* 0x00007380ff0677ac */ /* 0x000e640008000800 */
[----:B------:R-:W2:Y:S01]  /*3be30*/  LDL.LU R59, [R1+0xe14] ;  /* 0x000e1400013b7983 */ /* 0x000ea20000300800 */
[----:B----4-:R-:W-:Y:S01]  /*3be40*/  ISETP.LT.AND P5, PT, R58, UR7, !P0 ;  /* 0x000000073a007c0c */ /* 0x010fe2000c7a1270 */
[----:B------:R-:W4:Y:S02]  /*3be50*/  LDCU UR7, c[0x0][0x39c] ;  /* 0x00007380ff0777ac */ /* 0x000f240008000800 */
[----:B------:R-:W2:Y:S04]  /*3be60*/  LDL.LU R58, [R1+0xe38] ;  /* 0x000e3800013a7983 */ /* 0x000ea80000300800 */
[----:B0-----:R-:W2:Y:S01]  /*3be70*/  LDL.LU R54, [R1+0xdb4] ;  /* 0x000db40001367983 */ /* 0x001ea20000300800 */
[----:B------:R-:W-:Y:S01]  /*3be80*/  LEA R48, P6, R57, R2, 0x1 ;  /* 0x0000000239307211 */ /* 0x000fe200078c08ff */
[----:B------:R-:W-:-:S02]  /*3be90*/  IMAD R53, R123, 0x2, R57 ;  /* 0x000000027b357824 */ /* 0x000fc400078e0239 */
[----:B------:R-:W2:Y:S01]  /*3bea0*/  LDL.LU R56, [R1+0xdcc] ;  /* 0x000dcc0001387983 */ /* 0x000ea20000300800 */
[-C--:B------:R-:W-:Y:S01]  /*3beb0*/  LEA.HI.X.SX32 R49, R57, R3.reuse, 0x1, P6 ;  /* 0x0000000339317211 */ /* 0x080fe200030f0eff */
[----:B------:R-:W-:Y:S01]  /*3bec0*/  IMAD R0, R123, 0x2, R53 ;  /* 0x000000027b007824 */ /* 0x000fe200078e0235 */
[CC--:B------:R-:W-:Y:S01]  /*3bed0*/  LEA R52, P6, R53.reuse, R2.reuse, 0x1 ;  /* 0x0000000235347211 */ /* 0x0c0fe200078c08ff */
[----:B------:R-:W2:Y:S03]  /*3bee0*/  LDL.LU R55, [R1+0xdf4] ;  /* 0x000df40001377983 */ /* 0x000ea60000300800 */
[----:B------:R-:W-:Y:S01]  /*3bef0*/  LEA.HI.X.SX32 R53, R53, R3, 0x1, P6 ;  /* 0x0000000335357211 */ /* 0x000fe200030f0eff */
[----:B------:R0:W-:Y:S02]  /*3bf00*/  @P1 STG.E.U16 desc[UR16][R48.64], R50 ;  /* 0x0000003230001986 */ /* 0x0001e4000c101510 */
[----:B0-----:R-:W-:-:S02]  /*3bf10*/  LEA R48, P6, R0, R2, 0x1 ;  /* 0x0000000200307211 */ /* 0x001fc400078c08ff */
        /* <DEDUP_REMOVED lines=8> */
[-C--:B------:R-:W-:Y:S02]  /*3bfa0*/  LEA.HI.X.SX32 R49, R0, R3.reuse, 0x1, P6 ;  /* 0x0000000300317211 */ /* 0x080fe400030f0eff */
[----:B------:R-:W-:Y:S02]  /*3bfb0*/  LEA R50, P6, R52, R2, 0x1 ;  /* 0x0000000234327211 */ /* 0x000fe400078c08ff */
[----:B---3--:R-:W-:Y:S01]  /*3bfc0*/  ISETP.LT.AND P4, PT, R62, UR8, !P0 ;  /* 0x000000083e007c0c */ /* 0x008fe2000c781270 */
[----:B------:R-:W0:Y:S01]  /*3bfd0*/  LDCU UR8, c[0x0][0x39c] ;  /* 0x00007380ff0877ac */ /* 0x000e220008000800 */
[----:B------:R-:W-:Y:S01]  /*3bfe0*/  ISETP.LT.AND P1, PT, R61, UR6, !P0 ;  /* 0x000000063d007c0c */ /* 0x000fe2000c721270 */
[----:B------:R-:W2:Y:S10]  /*3bff0*/  LDCU UR6, c[0x0][0x39c] ;  /* 0x00007380ff0677ac */ /* 0x000eb40008000800 */
[----:B------:R1:W-:Y:S01]  /*3c000*/  @P4 STG.E.U16 desc[UR16][R48.64], R51 ;  /* 0x0000003330004986 */ /* 0x0003e2000c101510 */
[----:B----4-:R-:W-:Y:S01]  /*3c010*/  ISETP.LT.AND P3, PT, R60, UR7, !P0 ;  /* 0x000000073c007c0c */ /* 0x010fe2000c761270 */
[----:B------:R-:W3:Y:S01]  /*3c020*/  LDCU UR7, c[0x0][0x39c] ;  /* 0x00007380ff0777ac */ /* 0x000ee20008000800 */
[----:B-1----:R-:W-:-:S05]  /*3c030*/  LEA.HI.X.SX32 R51, R52, R3, 0x1, P6 ;  /* 0x0000000334337211 */ /* 0x002fca00030f0eff */
[----:B------:R1:W-:Y:S01]  /*3c040*/  @P1 STG.E.U16 desc[UR16][R50.64], R44 ;  /* 0x0000002c32001986 */ /* 0x0003e2000c101510 */
[----:B--2---:R-:W-:Y:S01]  /*3c050*/  ISETP.LT.AND P4, PT, R58, UR6, !P0 ;  /* 0x000000063a007c0c */ /* 0x004fe2000c781270 */
[----:B------:R-:W-:Y:S02]  /*3c060*/  IMAD R0, R123, 0x2, R52 ;  /* 0x000000027b007824 */ /* 0x000fe400078e0234 */
[----:B------:R-:W2:Y:S01]  /*3c070*/  LDL.LU R58, [R1+0xe04] ;  /* 0x000e0400013a7983 */ /* 0x000ea20000300800 */
[----:B0-----:R-:W-:Y:S01]  /*3c080*/  ISETP.LT.AND P5, PT, R59, UR8, !P0 ;  /* 0x000000083b007c0c */ /* 0x001fe2000c7a1270 */
[----:B------:R-:W0:Y:S01]  /*3c090*/  LDCU UR8, c[0x0][0x39c] ;  /* 0x00007380ff0877ac */ /* 0x000e220008000800 */
[----:B---3--:R-:W-:Y:S01]  /*3c0a0*/  ISETP.LT.AND P1, PT, R54, UR7, !P0 ;  /* 0x0000000736007c0c */ /* 0x008fe2000c721270 */
[----:B------:R-:W3:Y:S01]  /*3c0b0*/  LDL.LU R57, [R1+0xe1c] ;  /* 0x000e1c0001397983 */ /* 0x000ee20000300800 */
[----:B------:R-:W4:Y:S03]  /*3c0c0*/  LDCU UR6, c[0x0][0x39c] ;  /* 0x00007380ff0677ac */ /* 0x000f260008000800 */
[----:B------:R-:W3:Y:S01]  /*3c0d0*/  LDL.LU R54, [R1+0xda4] ;  /* 0x000da40001367983 */ /* 0x000ee20000300800 */
[-C--:B------:R-:W-:Y:S01]  /*3c0e0*/  LEA R48, P6, R0, R2.reuse, 0x1 ;  /* 0x0000000200307211 */ /* 0x080fe200078c08ff */
[C---:B------:R-:W-:Y:S01]  /*3c0f0*/  IMAD R53, R123.reuse, 0x2, R0 ;  /* 0x000000027b357824 */ /* 0x040fe200078e0200 */
[----:B------:R-:W-:Y:S01]  /*3c100*/  PRMT R52, R44, 0x7632, R52 ;  /* 0x000076322c347816 */ /* 0x000fe20000000034 */
[----:B------:R-:W2:Y:S01]  /*3c110*/  LDCU UR7, c[0x0][0x39c] ;  /* 0x00007380ff0777ac */ /* 0x000ea20008000800 */
[----:B------:R-:W-:Y:S01]  /*3c120*/  LEA.HI.X.SX32 R49, R0, R3, 0x1, P6 ;  /* 0x0000000300317211 */ /* 0x000fe200030f0eff */
[----:B-1----:R-:W-:Y:S01]  /*3c130*/  IMAD R44, R123, 0x2, R53 ;  /* 0x000000027b2c7824 */ /* 0x002fe200078e0235 */
[----:B------:R-:W-:-:S03]  /*3c140*/  LEA R50, P6, R53, R2, 0x1 ;  /* 0x0000000235327211 */ /* 0x000fc600078c08ff */
[----:B------:R1:W-:Y:S01]  /*3c150*/  @P3 STG.E.U16 desc[UR16][R48.64], R52 ;  /* 0x0000003430003986 */ /* 0x0003e2000c101510 */
[----:B------:R-:W-:Y:S01]  /*3c160*/  LEA.HI.X.SX32 R51, R53, R3, 0x1, P6 ;  /* 0x0000000335337211 */ /* 0x000fe200030f0eff */
[----:B------:R-:W-:Y:S01]  /*3c170*/  IMAD R0, R123, 0x2, R44 ;  /* 0x000000027b007824 */ /* 0x000fe200078e022c */
[----:B0-----:R-:W-:Y:S01]  /*3c180*/  ISETP.LT.AND P3, PT, R56, UR8, !P0 ;  /* 0x0000000838007c0c */ /* 0x001fe2000c761270 */
[----:B------:R-:W0:Y:S01]  /*3c190*/  LDCU UR8, c[0x0][0x39c] ;  /* 0x00007380ff0877ac */ /* 0x000e220008000800 */
[----:B------:R-:W3:Y:S01]  /*3c1a0*/  LDL.LU R56, [R1+0xdbc] ;  /* 0x000dbc0001387983 */ /* 0x000ee20000300800 */
[----:B-1----:R-:W-:-:S03]  /*3c1b0*/  LEA R48, P6, R44, R2, 0x1 ;  /* 0x000000022c307211 */ /* 0x002fc600078c08ff */
[----:B------:R1:W-:Y:S01]  /*3c1c0*/  @P5 STG.E.U16 desc[UR16][R50.64], R45 ;  /* 0x0000002d32005986 */ /* 0x0003e2000c101510 */
[----:B----4-:R-:W-:Y:S01]  /*3c1d0*/  ISETP.LT.AND P5, PT, R55, UR6, !P0 ;  /* 0x0000000637007c0c */ /* 0x010fe2000c7a1270 */
[----:B------:R-:W3:Y:S01]  /*3c1e0*/  LDCU UR6, c[0x0][0x39c] ;  /* 0x00007380ff0677ac */ /* 0x000ee20008000800 */
[----:B------:R-:W-:Y:S01]  /*3c1f0*/  LEA.HI.X.SX32 R49, R44, R3, 0x1, P6 ;  /* 0x000000032c317211 */ /* 0x000fe200030f0eff */
[----:B------:R-:W4:Y:S01]  /*3c200*/  LDL.LU R55, [R1+0xdd4] ;  /* 0x000dd40001377983 */ /* 0x000f220000300800 */
[----:B------:R-:W-:-:S03]  /*3c210*/  LEA R44, P6, R0, R2, 0x1 ;  /* 0x00000002002c7211 */ /* 0x000fc600078c08ff */
[----:B------:R-:W4:Y:S01]  /*3c220*/  LDL.LU R52, [R1+0xe00] ;  /* 0x000e000001347983 */ /* 0x000f220000300800 */
[----:B-1----:R-:W-:Y:S02]  /*3c230*/  PRMT R50, R45, 0x7632, R50 ;  /* 0x000076322d327816 */ /* 0x002fe40000000032 */
[----:B------:R-:W-:Y:S01]  /*3c240*/  LEA.HI.X.SX32 R45, R0, R3, 0x1, P6 ;  /* 0x00000003002d7211 */ /* 0x000fe200030f0eff */
[----:B------:R-:W-:Y:S02]  /*3c250*/  IMAD R0, R123, 0x2, R0 ;  /* 0x000000027b007824 */ /* 0x000fe400078e0200 */
[----:B------:R1:W-:Y:S04]  /*3c260*/  @P4 STG.E.U16 desc[UR16][R48.64], R50 ;  /* 0x0000003230004986 */ /* 0x0003e8000c101510 */
[----:B------:R0:W-:Y:S01]  /*3c270*/  @P1 STG.E.U16 desc[UR16][R44.64], R46 ;  /* 0x0000002e2c001986 */ /* 0x0001e2000c101510 */
[----:B-1----:R-:W-:-:S04]  /*3c280*/  LEA R48, P6, R0, R2, 0x1 ;  /* 0x0000000200307211 */ /* 0x002fc800078c08ff */
[----:B------:R-:W-:Y:S02]  /*3c290*/  LEA.HI.X.SX32 R49, R0, R3, 0x1, P6 ;  /* 0x0000000300317211 */ /* 0x000fe400030f0eff */
[----:B0-----:R-:W-:Y:S01]  /*3c2a0*/  PRMT R46, R46, 0x7632, R46 ;  /* 0x000076322e2e7816 */ /* 0x001fe2000000002e */
[----:B------:R-:W-:-:S04]  /*3c2b0*/  IMAD R45, R123, 0x2, R0 ;  /* 0x000000027b2d7824 */ /* 0x000fc800078e0200 */
[----:B------:R0:W-:Y:S01]  /*3c2c0*/  @P3 STG.E.U16 desc[UR16][R48.64], R46 ;  /* 0x0000002e30003986 */ /* 0x0001e2000c101510 */
[----:B------:R-:W-:Y:S01]  /*3c2d0*/  IMAD R0, R123, 0x2, R45 ;  /* 0x000000027b007824 */ /* 0x000fe200078e022d */
[----:B------:R-:W-:-:S04]  /*3c2e0*/  LEA R44, P6, R45, R2, 0x1 ;  /* 0x000000022d2c7211 */ /* 0x000fc800078c08ff */
[-C--:B------:R-:W-:Y:S02]  /*3c2f0*/  LEA.HI.X.SX32 R45, R45, R3.reuse, 0x1, P6 ;  /* 0x000000032d2d7211 */ /* 0x080fe400030f0eff */
[CC--:B0-----:R-:W-:Y:S02]  /*3c300*/  LEA R48, P6, R0.reuse, R2.reuse, 0x1 ;  /* 0x0000000200307211 */ /* 0x0c1fe400078c08ff */
[----:B------:R-:W-:Y:S02]  /*3c310*/  PRMT R46, R47, 0x7632, R46 ;  /* 0x000076322f2e7816 */ /* 0x000fe4000000002e */
[----:B------:R-:W-:Y:S01]  /*3c320*/  LEA.HI.X.SX32 R49, R0, R3, 0x1, P6 ;  /* 0x0000000300317211 */ /* 0x000fe200030f0eff */
[----:B------:R-:W-:Y:S01]  /*3c330*/  @P5 STG.E.U16 desc[UR16][R44.64], R47 ;  /* 0x0000002f2c005986 */ /* 0x000fe2000c101510 */
[----:B--2---:R-:W-:Y:S01]  /*3c340*/  ISETP.LT.AND P4, PT, R58, UR7, !P0 ;  /* 0x000000073a007c0c */ /* 0x004fe2000c781270 */
[----:B------:R-:W0:Y:S01]  /*3c350*/  LDCU UR7, c[0x0][0x39c] ;  /* 0x00007380ff0777ac */ /* 0x000e220008000800 */
[----:B---3--:R-:W-:Y:S01]  /*3c360*/  ISETP.LT.AND P3, PT, R54, UR6, !P0 ;  /* 0x0000000636007c0c */ /* 0x008fe2000c761270 */
[----:B------:R-:W4:Y:S01]  /*3c370*/  LDCU UR6, c[0x0][0x39c] ;  /* 0x00007380ff0677ac */ /* 0x000f220008000800 */
[----:B------:R-:W2:Y:S04]  /*3c380*/  LDL.LU R54, [R1+0xe10] ;  /* 0x000e100001367983 */ /* 0x000ea80000300800 */
[----:B------:R-:W3:Y:S04]  /*3c390*/  LDL.LU R53, [R1+0xd90] ;  /* 0x000d900001357983 */ /* 0x000ee80000300800 */
[----:B------:R-:W3:Y:S04]  /*3c3a0*/  LDL.LU R51, [R1+0xda8] ;  /* 0x000da80001337983 */ /* 0x000ee80000300800 */
[----:B------:R1:W-:Y:S04]  /*3c3b0*/  @P4 STG.E.U16 desc[UR16][R48.64], R46 ;  /* 0x0000002e30004986 */ /* 0x0003e8000c101510 */
[----:B-1----:R-:W3:Y:S01]  /*3c3c0*/  LDL.LU R48, [R1+0xdc0] ;  /* 0x000dc00001307983 */ /* 0x002ee20000300800 */
[----:B------:R-:W-:Y:S01]  /*3c3d0*/  IMAD R50, R123, 0x2, R0 ;  /* 0x000000027b327824 */ /* 0x000fe200078e0200 */
[----:B------:R-:W-:Y:S01]  /*3c3e0*/  ISETP.LT.AND P1, PT, R57, UR8, !P0 ;  /* 0x0000000839007c0c */ /* 0x000fe2000c721270 */
[----:B------:R-:W1:Y:S02]  /*3c3f0*/  LDCU UR8, c[0x0][0x39c] ;  /* 0x00007380ff0877ac */ /* 0x000e640008000800 */
[----:B------:R-:W-:Y:S01]  /*3c400*/  IMAD R47, R123, 0x2, R50 ;  /* 0x000000027b2f7824 */ /* 0x000fe200078e0232 */
[----:B------:R-:W-:-:S02]  /*3c410*/  LEA R44, P6, R50, R2, 0x1 ;  /* 0x00000002322c7211 */ /* 0x000fc400078c08ff */
[----:B0-----:R-:W-:Y:S01]  /*3c420*/  ISETP.LT.AND P5, PT, R56, UR7, !P0 ;  /* 0x0000000738007c0c */ /* 0x001fe2000c7a1270 */
[----:B------:R-:W-:Y:S01]  /*3c430*/  IMAD R0, R123, 0x2, R47 ;  /* 0x000000027b007824 */ /* 0x000fe200078e022f */
[----:B------:R-:W-:Y:S01]  /*3c440*/  LEA.HI.X.SX32 R45, R50, R3, 0x1, P6 ;  /* 0x00000003322d7211 */ /* 0x000fe200030f0eff */
[----:B------:R-:W2:Y:S01]  /*3c450*/  LDCU UR7, c[0x0][0x39c] ;  /* 0x00007380ff0777ac */ /* 0x000ea20008000800 */
[----:B------:R-:W-:-:S03]  /*3c460*/  LEA R46, P6, R47, R2, 0x1 ;  /* 0x000000022f2e7211 */ /* 0x000fc600078c08ff */
[----:B------:R0:W-:Y:S01]  /*3c470*/  @P1 STG.E.U16 desc[UR16][R44.64], R40 ;  /* 0x000000282c001986 */ /* 0x0001e2000c101510 */
[----:B------:R-:W-:Y:S02]  /*3c480*/  LEA.HI.X.SX32 R47, R47, R3, 0x1, P6 ;  /* 0x000000032f2f7211 */ /* 0x000fe400030f0eff */
[----:B----4-:R-:W-:Y:S01]  /*3c490*/  ISETP.LT.AND P1, PT, R52, UR6, !P0 ;  /* 0x0000000634007c0c */ /* 0x010fe2000c721270 */
[----:B------:R-:W3:Y:S01]  /*3c4a0*/  LDCU UR6, c[0x0][0x39c] ;  /* 0x00007380ff0677ac */ /* 0x000ee20008000800 */
[----:B------:R-:W4:Y:S01]  /*3c4b0*/  LDL.LU R52, [R1+0xdd8] ;  /* 0x000dd80001347983 */ /* 0x000f220000300800 */
[----:B-1----:R-:W-:Y:S01]  /*3c4c0*/  ISETP.LT.AND P4, PT, R55, UR8, !P0 ;  /* 0x0000000837007c0c */ /* 0x002fe2000c781270 */
[----:B------:R-:W1:Y:S02]  /*3c4d0*/  LDCU UR8, c[0x0][0x39c] ;  /* 0x00007380ff0877ac */ /* 0x000e640008000800 */
[----:B------:R-:W4:Y:S01]  /*3c4e0*/  LDL.LU R50, [R1+0xe0c] ;  /* 0x000e0c0001327983 */ /* 0x000f220000300800 */
[----:B0-----:R-:W-:-:S02]  /*3c4f0*/  LEA R44, P6, R0, R2, 0x1 ;  /* 0x00000002002c7211 */ /* 0x001fc400078c08ff */
        /* <DEDUP_REMOVED lines=11> */
[----:B------:R-:W-:-:S03]  /*3c5b0*/  LEA R40, P6, R46, R2, 0x1 ;  /* 0x000000022e287211 */ /* 0x000fc600078c08ff */
[----:B------:R-:W-:Y:S01]  /*3c5c0*/  IMAD R47, R123, 0x2, R0 ;  /* 0x000000027b2f7824 */ /* 0x000fe200078e0200 */
[----:B0-----:R-:W-:Y:S02]  /*3c5d0*/  LEA.HI.X.SX32 R41, R46, R3, 0x1, P6 ;  /* 0x000000032e297211 */ /* 0x001fe400030f0eff */
[----:B------:R-:W-:-:S03]  /*3c5e0*/  LEA R44, P6, R0, R2, 0x1 ;  /* 0x00000002002c7211 */ /* 0x000fc600078c08ff */
[----:B------:R0:W-:Y:S01]  /*3c5f0*/  @P1 STG.E.U16 desc[UR16][R40.64], R42 ;  /* 0x0000002a28001986 */ /* 0x0001e2000c101510 */
[----:B------:R-:W-:Y:S02]  /*3c600*/  LEA.HI.X.SX32 R45, R0, R3, 0x1, P6 ;  /* 0x00000003002d7211 */ /* 0x000fe400030f0eff */
[----:B------:R-:W-:Y:S02]  /*3c610*/  PRMT R46, R42, 0x7632, R46 ;  /* 0x000076322a2e7816 */ /* 0x000fe4000000002e */
[----:B0-----:R-:W-:Y:S01]  /*3c620*/  LEA R40, P6, R47, R2, 0x1 ;  /* 0x000000022f287211 */ /* 0x001fe200078c08ff */
[----:B------:R-:W-:-:S03]  /*3c630*/  IMAD R42, R123, 0x2, R47 ;  /* 0x000000027b2a7824 */ /* 0x000fc600078e022f */
[----:B------:R-:W-:Y:S02]  /*3c640*/  LEA.HI.X.SX32 R41, R47, R3, 0x1, P6 ;  /* 0x000000032f297211 */ /* 0x000fe400030f0eff */
[----:B--2---:R-:W-:Y:S01]  /*3c650*/  ISETP.LT.AND P3, PT, R54, UR7, !P0 ;  /* 0x0000000736007c0c */ /* 0x004fe2000c761270 */
[----:B------:R-:W0:Y:S01]  /*3c660*/  LDCU UR7, c[0x0][0x39c] ;  /* 0x00007380ff0777ac */ /* 0x000e220008000800 */
[----:B---3--:R-:W-:Y:S01]  /*3c670*/  ISETP.LT.AND P4, PT, R51, UR6, !P0 ;  /* 0x0000000633007c0c */ /* 0x008fe2000c781270 */
[----:B------:R-:W2:Y:S01]  /*3c680*/  LDCU UR6, c[0x0][0x39c] ;  /* 0x00007380ff0677ac */ /* 0x000ea20008000800 */
[----:B------:R-:W3:Y:S04]  /*3c690*/  LDL.LU R51, [R1+0xd84] ;  /* 0x000d840001337983 */ /* 0x000ee80000300800 */
[----:B------:R-:W3:Y:S01]  /*3c6a0*/  LDL.LU R49, [R1+0xd98] ;  /* 0x000d980001317983 */ /* 0x000ee20000300800 */
[----:B0-----:R-:W-:-:S02]  /*3c6b0*/  ISETP.LT.AND P1, PT, R48, UR7, !P0 ;  /* 0x0000000730007c0c */ /* 0x001fc4000c721270 */
[----:B-1----:R-:W-:Y:S01]  /*3c6c0*/  ISETP.LT.AND P5, PT, R53, UR8, !P0 ;  /* 0x0000000835007c0c */ /* 0x002fe2000c7a1270 */
[----:B------:R-:W3:Y:S01]  /*3c6d0*/  LDL.LU R48, [R1+0xdac] ;  /* 0x000dac0001307983 */ /* 0x000ee20000300800 */
[----:B------:R-:W4:Y:S03]  /*3c6e0*/  LDCU UR8, c[0x0][0x39c] ;  /* 0x00007380ff0877ac */ /* 0x000f260008000800 */
[----:B------:R-:W3:Y:S01]  /*3c6f0*/  LDL.LU R47, [R1+0xdc8] ;  /* 0x000dc800012f7983 */ /* 0x000ee20000300800 */
[----:B------:R-:W3:Y:S03]  /*3c700*/  LDCU UR7, c[0x0][0x39c] ;  /* 0x00007380ff0777ac */ /* 0x000ee60008000800 */
[----:B------:R0:W-:Y:S01]  /*3c710*/  @P3 STG.E.U16 desc[UR16][R44.64], R46 ;  /* 0x0000002e2c003986 */ /* 0x0001e2000c101510 */
[----:B------:R-:W-:Y:S01]  /*3c720*/  IMAD R0, R123, 0x2, R42 ;  /* 0x000000027b007824 */ /* 0x000fe200078e022a */
[----:B----4-:R-:W-:Y:S01]  /*3c730*/  ISETP.LT.AND P3, PT, R52, UR8, !P0 ;  /* 0x0000000834007c0c */ /* 0x010fe2000c761270 */
[----:B------:R-:W1:Y:S01]  /*3c740*/  LDCU UR8, c[0x0][0x39c] ;  /* 0x00007380ff0877ac */ /* 0x000e620008000800 */
[C---:B0-----:R-:W-:Y:S01]  /*3c750*/  LEA R44, P6, R42.reuse, R2, 0x1 ;  /* 0x000000022a2c7211 */ /* 0x041fe200078c08ff */
[----:B------:R0:W-:Y:S03]  /*3c760*/  @P5 STG.E.U16 desc[UR16][R40.64], R43 ;  /* 0x0000002b28005986 */ /* 0x0001e6000c101510 */
[----:B------:R-:W-:-:S02]  /*3c770*/  LEA.HI.X.SX32 R45, R42, R3, 0x1, P6 ;  /* 0x000000032a2d7211 */ /* 0x000fc400030f0eff */
[CC--:B0-----:R-:W-:Y:S02]  /*3c780*/  LEA R40, P6, R0.reuse, R2.reuse, 0x1 ;  /* 0x0000000200287211 */ /* 0x0c1fe400078c08ff */
[----:B------:R-:W-:Y:S02]  /*3c790*/  PRMT R43, R43, 0x7632, R43 ;  /* 0x000076322b2b7816 */ /* 0x000fe4000000002b */
[-C--:B------:R-:W-:Y:S01]  /*3c7a0*/  LEA.HI.X.SX32 R41, R0, R3.reuse, 0x1, P6 ;  /* 0x0000000300297211 */ /* 0x080fe200030f0eff */
[C---:B------:R-:W-:Y:S01]  /*3c7b0*/  IMAD R0, R123.reuse, 0x2, R0 ;  /* 0x000000027b007824 */ /* 0x040fe200078e0200 */
[----:B--2---:R-:W-:Y:S01]  /*3c7c0*/  ISETP.LT.AND P5, PT, R50, UR6, !P0 ;  /* 0x0000000632007c0c */ /* 0x004fe2000c7a1270 */
[----:B------:R0:W-:Y:S01]  /*3c7d0*/  @P4 STG.E.U16 desc[UR16][R44.64], R43 ;  /* 0x0000002b2c004986 */ /* 0x0001e2000c101510 */
[----:B------:R-:W2:Y:S02]  /*3c7e0*/  LDCU UR6, c[0x0][0x39c] ;  /* 0x00007380ff0677ac */ /* 0x000ea40008000800 */
[C---:B------:R-:W-:Y:S01]  /*3c7f0*/  LEA R42, P6, R0.reuse, R2, 0x1 ;  /* 0x00000002002a7211 */ /* 0x040fe200078c08ff */
[----:B------:R-:W4:Y:S04]  /*3c800*/  LDL.LU R50, [R1+0xddc] ;  /* 0x000ddc0001327983 */ /* 0x000f280000300800 */
[----:B------:R1:W-:Y:S04]  /*3c810*/  @P1 STG.E.U16 desc[UR16][R40.64], R36 ;  /* 0x0000002428001986 */ /* 0x0003e8000c101510 */
[----:B------:R-:W4:Y:S01]  /*3c820*/  LDL.LU R46, [R1+0xd80] ;  /* 0x000d8000012e7983 */ /* 0x000f220000300800 */
[----:B0-----:R-:W-:Y:S01]  /*3c830*/  LEA.HI.X.SX32 R43, R0, R3, 0x1, P6 ;  /* 0x00000003002b7211 */ /* 0x001fe200030f0eff */
[----:B-1----:R-:W-:Y:S01]  /*3c840*/  IMAD R41, R123, 0x2, R0 ;  /* 0x000000027b297824 */ /* 0x002fe200078e0200 */
[----:B------:R-:W-:-:S03]  /*3c850*/  PRMT R36, R36, 0x7632, R36 ;  /* 0x0000763224247816 */ /* 0x000fc60000000024 */
[----:B------:R-:W-:Y:S01]  /*3c860*/  IMAD R0, R123, 0x2, R41 ;  /* 0x000000027b007824 */ /* 0x000fe200078e0229 */
[CC--:B------:R-:W-:Y:S01]  /*3c870*/  LEA R40, P6, R41.reuse, R2.reuse, 0x1 ;  /* 0x0000000229287211 */ /* 0x0c0fe200078c08ff */
[----:B------:R0:W-:Y:S03]  /*3c880*/  @P3 STG.E.U16 desc[UR16][R42.64], R36 ;  /* 0x000000242a003986 */ /* 0x0001e6000c101510 */
[-C--:B------:R-:W-:Y:S02]  /*3c890*/  LEA.HI.X.SX32 R41, R41, R3.reuse, 0x1, P6 ;  /* 0x0000000329297211 */ /* 0x080fe400030f0eff */
[----:B------:R-:W-:Y:S02]  /*3c8a0*/  PRMT R44, R37, 0x7632, R44 ;  /* 0x00007632252c7816 */ /* 0x000fe4000000002c */
[C---:B0-----:R-:W-:Y:S01]  /*3c8b0*/  LEA R42, P6, R0.reuse, R2, 0x1 ;  /* 0x00000002002a7211 */ /* 0x041fe200078c08ff */
[----:B------:R-:W-:Y:S03]  /*3c8c0*/  @P5 STG.E.U16 desc[UR16][R40.64], R37 ;  /* 0x0000002528005986 */ /* 0x000fe6000c101510 */
[----:B------:R-:W-:-:S02]  /*3c8d0*/  LEA.HI.X.SX32 R43, R0, R3, 0x1, P6 ;  /* 0x00000003002b7211 */ /* 0x000fc400030f0eff */
[----:B---3--:R-:W-:Y:S01]  /*3c8e0*/  ISETP.LT.AND P4, PT, R51, UR7, !P0 ;  /* 0x0000000733007c0c */ /* 0x008fe2000c781270 */
[----:B------:R-:W0:Y:S01]  /*3c8f0*/  LDCU UR7, c[0x0][0x39c] ;  /* 0x00007380ff0777ac */ /* 0x000e220008000800 */
[----:B------:R-:W-:Y:S01]  /*3c900*/  ISETP.LT.AND P1, PT, R49, UR8, !P0 ;  /* 0x0000000831007c0c */ /* 0x000fe2000c721270 */
[----:B------:R-:W-:Y:S01]  /*3c910*/  IMAD R45, R123, 0x2, R0 ;  /* 0x000000027b2d7824 */ /* 0x000fe200078e0200 */
[----:B------:R-:W3:Y:S01]  /*3c920*/  LDL.LU R49, [R1+0xd8c] ;  /* 0x000d8c0001317983 */ /* 0x000ee20000300800 */
[----:B------:R-:W4:Y:S08]  /*3c930*/  LDCU UR8, c[0x0][0x39c] ;  /* 0x00007380ff0877ac */ /* 0x000f300008000800 */
[----:B------:R1:W-:Y:S01]  /*3c940*/  @P4 STG.E.U16 desc[UR16][R42.64], R44 ;  /* 0x0000002c2a004986 */ /* 0x0003e2000c101510 */
[----:B--2---:R-:W-:Y:S01]  /*3c950*/  ISETP.LT.AND P3, PT, R48, UR6, !P0 ;  /* 0x0000000630007c0c */ /* 0x004fe2000c761270 */
[----:B------:R-:W2:Y:S02]  /*3c960*/  LDCU UR6, c[0x0][0x39c] ;  /* 0x00007380ff0677ac */ /* 0x000ea40008000800 */
[----:B------:R-:W3:Y:S01]  /*3c970*/  LDL.LU R48, [R1+0xd9c] ;  /* 0x000d9c0001307983 */ /* 0x000ee20000300800 */
[----:B0-----:R-:W-:Y:S01]  /*3c980*/  ISETP.LT.AND P5, PT, R47, UR7, !P0 ;  /* 0x000000072f007c0c */ /* 0x001fe2000c7a1270 */
[----:B------:R-:W3:Y:S02]  /*3c990*/  LDCU UR7, c[0x0][0x39c] ;  /* 0x00007380ff0777ac */ /* 0x000ee40008000800 */
[----:B------:R-:W3:Y:S04]  /*3c9a0*/  LDL.LU R47, [R1+0xdb0] ;  /* 0x000db000012f7983 */ /* 0x000ee80000300800 */
[----:B-1----:R-:W3:Y:S01]  /*3c9b0*/  LDL.LU R42, [R1+0xdd0] ;  /* 0x000dd000012a7983 */ /* 0x002ee20000300800 */
[----:B------:R-:W-:Y:S01]  /*3c9c0*/  LEA R36, P6, R45, R2, 0x1 ;  /* 0x000000022d247211 */ /* 0x000fe200078c08ff */
[----:B------:R-:W-:-:S03]  /*3c9d0*/  IMAD R41, R123, 0x2, R45 ;  /* 0x000000027b297824 */ /* 0x000fc600078e022d */
[----:B------:R-:W-:Y:S01]  /*3c9e0*/  LEA.HI.X.SX32 R37, R45, R3, 0x1, P6 ;  /* 0x000000032d257211 */ /* 0x000fe200030f0eff */
[----:B------:R-:W-:Y:S01]  /*3c9f0*/  IMAD R0, R123, 0x2, R41 ;  /* 0x000000027b007824 */ /* 0x000fe200078e0229 */
[----:B------:R-:W-:-:S03]  /*3ca00*/  LEA R40, P6, R41, R2, 0x1 ;  /* 0x0000000229287211 */ /* 0x000fc600078c08ff */
[----:B------:R0:W-:Y:S01]  /*3ca10*/  @P1 STG.E.U16 desc[UR16][R36.64], R38 ;  /* 0x0000002624001986 */ /* 0x0001e2000c101510 */
[-C--:B------:R-:W-:Y:S02]  /*3ca20*/  LEA.HI.X.SX32 R41, R41, R3.reuse, 0x1, P6 ;  /* 0x0000000329297211 */ /* 0x080fe400030f0eff */
[----:B0-----:R-:W-:Y:S02]  /*3ca30*/  LEA R36, P6, R0, R2, 0x1 ;  /* 0x0000000200247211 */ /* 0x001fe400078c08ff */
[----:B------:R-:W-:Y:S02]  /*3ca40*/  PRMT R38, R38, 0x7632, R38 ;  /* 0x0000763226267816 */ /* 0x000fe40000000026 */
[----:B------:R-:W-:Y:S01]  /*3ca50*/  LEA.HI.X.SX32 R37, R0, R3, 0x1, P6 ;  /* 0x0000000300257211 */ /* 0x000fe200030f0eff */
[----:B------:R-:W-:Y:S02]  /*3ca60*/  IMAD R0, R123, 0x2, R0 ;  /* 0x000000027b007824 */ /* 0x000fe400078e0200 */
[----:B------:R0:W-:Y:S01]  /*3ca70*/  @P3 STG.E.U16 desc[UR16][R40.64], R38 ;  /* 0x0000002628003986 */ /* 0x0001e2000c101510 */
[----:B----4-:R-:W-:-:S03]  /*3ca80*/  ISETP.LT.AND P4, PT, R50, UR8, !P0 ;  /* 0x0000000832007c0c */ /* 0x010fc6000c781270 */
[----:B------:R1:W-:Y:S01]  /*3ca90*/  @P5 STG.E.U16 desc[UR16][R36.64], R39 ;  /* 0x0000002724005986 */ /* 0x0003e2000c101510 */
[----:B------:R-:W4:Y:S01]  /*3caa0*/  LDCU UR8, c[0x0][0x39c] ;  /* 0x00007380ff0877ac */ /* 0x000f220008000800 */
[----:B--2---:R-:W-:Y:S01]  /*3cab0*/  ISETP.LT.AND P1, PT, R46, UR6, !P0 ;  /* 0x000000062e007c0c */ /* 0x004fe2000c721270 */
[----:B0-----:R-:W-:Y:S01]  /*3cac0*/  IMAD R40, R123, 0x2, R0 ;  /* 0x000000027b287824 */ /* 0x001fe200078e0200 */
[----:B------:R-:W2:Y:S01]  /*3cad0*/  LDL.LU R46, [R1+0xd78] ;  /* 0x000d7800012e7983 */ /* 0x000ea20000300800 */
[----:B------:R-:W0:Y:S03]  /*3cae0*/  LDCU UR6, c[0x0][0x39c] ;  /* 0x00007380ff0677ac */ /* 0x000e260008000800 */
[----:B------:R-:W2:Y:S01]  /*3caf0*/  LDL.LU R43, [R1+0xd88] ;  /* 0x000d8800012b7983 */ /* 0x000ea20000300800 */
[C---:B-1----:R-:W-:Y:S02]  /*3cb00*/  LEA R36, P6, R0.reuse, R2, 0x1 ;  /* 0x0000000200247211 */ /* 0x042fe400078c08ff */
[----:B------:R-:W-:Y:S01]  /*3cb10*/  PRMT R39, R39, 0x7632, R39 ;  /* 0x0000763227277816 */ /* 0x000fe20000000027 */
[----:B------:R-:W2:Y:S01]  /*3cb20*/  LDL.LU R45, [R1+0xd94] ;  /* 0x000d9400012d7983 */ /* 0x000ea20000300800 */
[----:B------:R-:W-:-:S02]  /*3cb30*/  LEA.HI.X.SX32 R37, R0, R3, 0x1, P6 ;  /* 0x0000000300257211 */ /* 0x000fc400030f0eff */
[C---:B------:R-:W-:Y:S01]  /*3cb40*/  LEA R38, P6, R40.reuse, R2, 0x1 ;  /* 0x0000000228267211 */ /* 0x040fe200078c08ff */
[----:B------:R-:W2:Y:S04]  /*3cb50*/  LDL.LU R44, [R1+0xda0] ;  /* 0x000da000012c7983 */ /* 0x000ea80000300800 */
[----:B------:R1:W-:Y:S01]  /*3cb60*/  @P4 STG.E.U16 desc[UR16][R36.64], R39 ;  /* 0x0000002724004986 */ /* 0x0003e2000c101510 */
[----:B------:R-:W-:Y:S01]  /*3cb70*/  IMAD R0, R123, 0x2, R40 ;  /* 0x000000027b007824 */ /* 0x000fe200078e0228 */
[----:B-1----:R-:W-:-:S04]  /*3cb80*/  LEA.HI.X.SX32 R39, R40, R3, 0x1, P6 ;  /* 0x0000000328277211 */ /* 0x002fc800030f0eff */
[----:B------:R-:W-:Y:S01]  /*3cb90*/  LEA R36, P6, R0, R2, 0x1 ;  /* 0x0000000200247211 */ /* 0x000fe200078c08ff */
[----:B------:R-:W-:Y:S01]  /*3cba0*/  @P1 STG.E.U16 desc[UR16][R38.64], R32 ;  /* 0x0000002026001986 */ /* 0x000fe2000c101510 */
[----:B------:R-:W-:Y:S02]  /*3cbb0*/  PRMT R40, R32, 0x7632, R40 ;  /* 0x0000763220287816 */ /* 0x000fe40000000028 */
[----:B------:R-:W-:Y:S02]  /*3cbc0*/  LEA.HI.X.SX32 R37, R0, R3, 0x1, P6 ;  /* 0x0000000300257211 */ /* 0x000fe400030f0eff */
[----:B---3--:R-:W-:Y:S01]  /*3cbd0*/  ISETP.LT.AND P3, PT, R49, UR7, !P0 ;  /* 0x0000000731007c0c */ /* 0x008fe2000c761270 */
[----:B------:R-:W1:Y:S02]  /*3cbe0*/  LDCU UR7, c[0x0][0x39c] ;  /* 0x00007380ff0777ac */ /* 0x000e640008000800 */
[----:B-1----:R-:W-:-:S10]  /*3cbf0*/  ISETP.LT.AND P1, PT, R42, UR7, !P0 ;  /* 0x000000072a007c0c */ /* 0x002fd4000c721270 */
[----:B------:R1:W-:Y:S01]  /*3cc00*/  @P3 STG.E.U16 desc[UR16][R36.64], R40 ;  /* 0x0000002824003986 */ /* 0x0003e2000c101510 */
[----:B0-----:R-:W-:Y:S01]  /*3cc10*/  ISETP.LT.AND P4, PT, R47, UR6, !P0 ;  /* 0x000000062f007c0c */ /* 0x001fe2000c781270 */
[----:B------:R-:W2:Y:S02]  /*3cc20*/  LDCU UR6, c[0x0][0x39c] ;  /* 0x00007380ff0677ac */ /* 0x000ea40008000800 */
[----:B------:R-:W3:Y:S01]  /*3cc30*/  LDL.LU R42, [R1+0xdb8] ;  /* 0x000db800012a7983 */ /* 0x000ee20000300800 */
[----:B------:R-:W-:Y:S01]  /*3cc40*/  IMAD R41, R123, 0x2, R0 ;  /* 0x000000027b297824 */ /* 0x000fe200078e0200 */
[----:B----4-:R-:W-:Y:S01]  /*3cc50*/  ISETP.LT.AND P5, PT, R48, UR8, !P0 ;  /* 0x0000000830007c0c */ /* 0x010fe2000c7a1270 */
[----:B------:R-:W0:Y:S01]  /*3cc60*/  LDCU UR8, c[0x0][0x39c] ;  /* 0x00007380ff0877ac */ /* 0x000e220008000800 */
[----:B------:R-:W4:Y:S01]  /*3cc70*/  LDCU UR7, c[0x0][0x39c] ;  /* 0x00007380ff0777ac */ /* 0x000f220008000800 */
        /* <DEDUP_REMOVED lines=8> */
[C---:B------:R-:W-:Y:S02]  /*3cd00*/  LEA R32, P6, R0.reuse, R2, 0x1 ;  /* 0x0000000200207211 */ /* 0x040fe400078c08ff */
[----:B-1----:R-:W-:Y:S02]  /*3cd10*/  PRMT R38, R33, 0x7632, R38 ;  /* 0x0000763221267816 */ /* 0x002fe40000000026 */
[----:B------:R-:W-:Y:S01]  /*3cd20*/  LEA.HI.X.SX32 R33, R0, R3, 0x1, P6 ;  /* 0x0000000300217211 */ /* 0x000fe200030f0eff */
[----:B------:R-:W-:Y:S02]  /*3cd30*/  IMAD R0, R123, 0x2, R0 ;  /* 0x000000027b007824 */ /* 0x000fe400078e0200 */
[----:B------:R1:W-:Y:S01]  /*3cd40*/  @P4 STG.E.U16 desc[UR16][R36.64], R38 ;  /* 0x0000002624004986 */ /* 0x0003e2000c101510 */
[----:B--2---:R-:W-:Y:S01]  /*3cd50*/  ISETP.LT.AND P5, PT, R43, UR6, !P0 ;  /* 0x000000062b007c0c */ /* 0x004fe2000c7a1270 */
[----:B------:R-:W3:Y:S02]  /*3cd60*/  LDCU UR6, c[0x0][0x39c] ;  /* 0x00007380ff0677ac */ /* 0x000ee40008000800 */
[----:B------:R-:W2:Y:S01]  /*3cd70*/  LDL.LU R43, [R1+0xd6c] ;  /* 0x000d6c00012b7983 */ /* 0x000ea20000300800 */
[----:B0-----:R-:W-:-:S02]  /*3cd80*/  ISETP.LT.AND P3, PT, R46, UR8, !P0 ;  /* 0x000000082e007c0c */ /* 0x001fc4000c761270 */
[C---:B-1----:R-:W-:Y:S01]  /*3cd90*/  LEA R36, P6, R0.reuse, R2, 0x1 ;  /* 0x0000000200247211 */ /* 0x042fe200078c08ff */
[----:B------:R0:W-:Y:S01]  /*3cda0*/  @P1 STG.E.U16 desc[UR16][R32.64], R34 ;  /* 0x0000002220001986 */ /* 0x0001e2000c101510 */
[----:B----4-:R-:W-:Y:S01]  /*3cdb0*/  ISETP.LT.AND P4, PT, R45, UR7, !P0 ;  /* 0x000000072d007c0c */ /* 0x010fe2000c781270 */
[----:B------:R-:W1:Y:S01]  /*3cdc0*/  LDCU UR7, c[0x0][0x39c] ;  /* 0x00007380ff0777ac */ /* 0x000e620008000800 */
[----:B------:R-:W-:Y:S01]  /*3cdd0*/  LEA.HI.X.SX32 R37, R0, R3, 0x1, P6 ;  /* 0x0000000300257211 */ /* 0x000fe200030f0eff */
[----:B------:R-:W4:Y:S01]  /*3cde0*/  LDL.LU R39, [R1+0xd74] ;  /* 0x000d740001277983 */ /* 0x000f220000300800 */
[----:B------:R-:W1:Y:S01]  /*3cdf0*/  LDCU UR8, c[0x0][0x39c] ;  /* 0x00007380ff0877ac */ /* 0x000e620008000800 */
[----:B0-----:R-:W-:Y:S01]  /*3ce00*/  PRMT R34, R34, 0x7632, R34 ;  /* 0x0000763222227816 */ /* 0x001fe20000000022 */
[----:B------:R-:W-:-:S04]  /*3ce10*/  IMAD R33, R123, 0x2, R0 ;  /* 0x000000027b217824 */ /* 0x000fc800078e0200 */
[----:B------:R0:W-:Y:S01]  /*3ce20*/  @P3 STG.E.U16 desc[UR16][R36.64], R34 ;  /* 0x0000002224003986 */ /* 0x0001e2000c101510 */
[----:B------:R-:W-:Y:S01]  /*3ce30*/  LEA R32, P6, R33, R2, 0x1 ;  /* 0x0000000221207211 */ /* 0x000fe200078c08ff */
[----:B------:R-:W-:-:S03]  /*3ce40*/  IMAD R0, R123, 0x2, R33 ;  /* 0x000000027b007824 */ /* 0x000fc600078e0221 */
[----:B------:R-:W-:-:S05]  /*3ce50*/  LEA.HI.X.SX32 R33, R33, R3, 0x1, P6 ;  /* 0x0000000321217211 */ /* 0x000fca00030f0eff */
[----:B------:R-:W-:Y:S01]  /*3ce60*/  @P5 STG.E.U16 desc[UR16][R32.64], R35 ;  /* 0x0000002320005986 */ /* 0x000fe2000c101510 */
[C---:B0-----:R-:W-:Y:S02]  /*3ce70*/  LEA R36, P6, R0.reuse, R2, 0x1 ;  /* 0x0000000200247211 */ /* 0x041fe400078c08ff */
[----:B------:R-:W-:Y:S02]  /*3ce80*/  PRMT R34, R35, 0x7632, R34 ;  /* 0x0000763223227816 */ /* 0x000fe40000000022 */
[----:B------:R-:W-:-:S05]  /*3ce90*/  LEA.HI.X.SX32 R37, R0, R3, 0x1, P6 ;  /* 0x0000000300257211 */ /* 0x000fca00030f0eff */
[----:B------:R0:W-:Y:S01]  /*3cea0*/  @P4 STG.E.U16 desc[UR16][R36.64], R34 ;  /* 0x0000002224004986 */ /* 0x0001e2000c101510 */
[----:B---3--:R-:W-:Y:S01]  /*3ceb0*/  ISETP.LT.AND P3, PT, R42, UR6, !P0 ;  /* 0x000000062a007c0c */ /* 0x008fe2000c761270 */
[----:B------:R-:W4:Y:S02]  /*3cec0*/  LDCU UR6, c[0x0][0x39c] ;  /* 0x00007380ff0677ac */ /* 0x000f240008000800 */
[----:B------:R-:W3:Y:S04]  /*3ced0*/  LDL.LU R42, [R1+0xd70] ;  /* 0x000d7000012a7983 */ /* 0x000ee80000300800 */
[----:B------:R-:W3:Y:S01]  /*3cee0*/  LDL.LU R41, [R1+0xd7c] ;  /* 0x000d7c0001297983 */ /* 0x000ee20000300800 */
[----:B-1----:R-:W-:Y:S02]  /*3cef0*/  ISETP.LT.AND P5, PT, R40, UR7, !P0 ;  /* 0x0000000728007c0c */ /* 0x002fe4000c7a1270 */
[----:B------:R-:W-:Y:S01]  /*3cf00*/  ISETP.LT.AND P1, PT, R44, UR8, !P0 ;  /* 0x000000082c007c0c */ /* 0x000fe2000c721270 */
[----:B------:R-:W3:Y:S01]  /*3cf10*/  LDL.LU R40, [R1+0xd54] ;  /* 0x000d540001287983 */ /* 0x000ee20000300800 */
[----:B------:R-:W2:Y:S03]  /*3cf20*/  LDCU UR8, c[0x0][0x39c] ;  /* 0x00007380ff0877ac */ /* 0x000ea60008000800 */
[----:B0-----:R-:W3:Y:S01]  /*3cf30*/  LDL.LU R37, [R1+0xd58] ;  /* 0x000d580001257983 */ /* 0x001ee20000300800 */
[C---:B------:R-:W-:Y:S01]  /*3cf40*/  IMAD R38, R123.reuse, 0x2, R0 ;  /* 0x000000027b267824 */ /* 0x040fe200078e0200 */
[----:B------:R-:W3:Y:S03]  /*3cf50*/  LDCU UR7, c[0x0][0x39c] ;  /* 0x00007380ff0777ac */ /* 0x000ee60008000800 */
[----:B------:R-:W-:Y:S01]  /*3cf60*/  IMAD R0, R123, 0x2, R38 ;  /* 0x000000027b007824 */ /* 0x000fe200078e0226 */
[----:B------:R-:W-:-:S04]  /*3cf70*/  LEA R32, P6, R38, R2, 0x1 ;  /* 0x0000000226207211 */ /* 0x000fc800078c08ff */
[----:B------:R-:W-:Y:S01]  /*3cf80*/  LEA.HI.X.SX32 R33, R38, R3, 0x1, P6 ;  /* 0x0000000326217211 */ /* 0x000fe200030f0eff */
[----:B------:R-:W-:Y:S01]  /*3cf90*/  IMAD R38, R123, 0x2, R0 ;  /* 0x000000027b267824 */ /* 0x000fe200078e0200 */
[----:B------:R-:W-:-:S03]  /*3cfa0*/  LEA R34, P6, R0, R2, 0x1 ;  /* 0x0000000200227211 */ /* 0x000fc600078c08ff */
[----:B------:R0:W-:Y:S01]  /*3cfb0*/  @P1 STG.E.U16 desc[UR16][R32.64], R28 ;  /* 0x0000001c20001986 */ /* 0x0001e2000c101510 */
[-C--:B------:R-:W-:Y:S02]  /*3cfc0*/  LEA.HI.X.SX32 R35, R0, R3.reuse, 0x1, P6 ;  /* 0x0000000300237211 */ /* 0x080fe400030f0eff */
[----:B------:R-:W-:Y:S02]  /*3cfd0*/  PRMT R36, R28, 0x7632, R36 ;  /* 0x000076321c247816 */ /* 0x000fe40000000024 */
[----:B--2---:R-:W-:Y:S01]  /*3cfe0*/  ISETP.LT.AND P4, PT, R43, UR8, !P0 ;  /* 0x000000082b007c0c */ /* 0x004fe2000c781270 */
[----:B------:R-:W1:Y:S01]  /*3cff0*/  LDCU UR8, c[0x0][0x39c] ;  /* 0x00007380ff0877ac */ /* 0x000e620008000800 */
[C---:B0-----:R-:W-:Y:S02]  /*3d000*/  LEA R32, P6, R38.reuse, R2, 0x1 ;  /* 0x0000000226207211 */ /* 0x041fe400078c08ff */
[----:B----4-:R-:W-:Y:S01]  /*3d010*/  ISETP.LT.AND P1, PT, R39, UR6, !P0 ;  /* 0x0000000627007c0c */ /* 0x010fe2000c721270 */
[----:B------:R-:W0:Y:S01]  /*3d020*/  LDCU UR6, c[0x0][0x39c] ;  /* 0x00007380ff0677ac */ /* 0x000e220008000800 */
[----:B------:R-:W2:Y:S01]  /*3d030*/  LDL.LU R39, [R1+0xd5c] ;  /* 0x000d5c0001277983 */ /* 0x000ea20000300800 */
[----:B------:R-:W-:Y:S01]  /*3d040*/  LEA.HI.X.SX32 R33, R38, R3, 0x1, P6 ;  /* 0x0000000326217211 */ /* 0x000fe200030f0eff */
[----:B------:R-:W-:-:S02]  /*3d050*/  IMAD R38, R123, 0x2, R38 ;  /* 0x000000027b267824 */ /* 0x000fc400078e0226 */
[----:B------:R4:W-:Y:S04]  /*3d060*/  @P3 STG.E.U16 desc[UR16][R34.64], R36 ;  /* 0x0000002422003986 */ /* 0x0009e8000c101510 */
[----:B------:R0:W-:Y:S01]  /*3d070*/  @P5 STG.E.U16 desc[UR16][R32.64], R29 ;  /* 0x0000001d20005986 */ /* 0x0001e2000c101510 */
[----:B------:R-:W-:Y:S01]  /*3d080*/  IMAD R0, R123, 0x2, R38 ;  /* 0x000000027b007824 */ /* 0x000fe200078e0226 */
[----:B----4-:R-:W-:Y:S02]  /*3d090*/  PRMT R35, R29, 0x7632, R35 ;  /* 0x000076321d237816 */ /* 0x010fe40000000023 */
[----:B0-----:R-:W-:-:S04]  /*3d0a0*/  LEA R32, P6, R38, R2, 0x1 ;  /* 0x0000000226207211 */ /* 0x001fc800078c08ff */
[----:B------:R-:W-:Y:S02]  /*3d0b0*/  LEA.HI.X.SX32 R33, R38, R3, 0x1, P6 ;  /* 0x0000000326217211 */ /* 0x000fe400030f0eff */
[----:B------:R-:W-:-:S03]  /*3d0c0*/  LEA R28, P6, R0, R2, 0x1 ;  /* 0x00000002001c7211 */ /* 0x000fc600078c08ff */
[----:B------:R0:W-:Y:S01]  /*3d0d0*/  @P4 STG.E.U16 desc[UR16][R32.64], R35 ;  /* 0x0000002320004986 */ /* 0x0001e2000c101510 */
[----:B------:R-:W-:-:S05]  /*3d0e0*/  LEA.HI.X.SX32 R29, R0, R3, 0x1, P6 ;  /* 0x00000003001d7211 */ /* 0x000fca00030f0eff */
[----:B------:R4:W-:Y:S01]  /*3d0f0*/  @P1 STG.E.U16 desc[UR16][R28.64], R30 ;  /* 0x0000001e1c001986 */ /* 0x0009e2000c101510 */
[----:B---3--:R-:W-:Y:S01]  /*3d100*/  ISETP.LT.AND P3, PT, R42, UR7, !P0 ;  /* 0x000000072a007c0c */ /* 0x008fe2000c761270 */
[----:B------:R-:W3:Y:S01]  /*3d110*/  LDCU UR7, c[0x0][0x39c] ;  /* 0x00007380ff0777ac */ /* 0x000ee20008000800 */
[----:B-1----:R-:W-:Y:S01]  /*3d120*/  ISETP.LT.AND P5, PT, R41, UR8, !P0 ;  /* 0x0000000829007c0c */ /* 0x002fe2000c7a1270 */
[----:B------:R-:W2:Y:S01]  /*3d130*/  LDCU UR8, c[0x0][0x39c] ;  /* 0x00007380ff0877ac */ /* 0x000ea20008000800 */
[----:B------:R-:W2:Y:S01]  /*3d140*/  LDL.LU R41, [R1+0xd64] ;  /* 0x000d640001297983 */ /* 0x000ea20000300800 */
[----:B------:R-:W-:Y:S01]  /*3d150*/  ISETP.LT.AND P4, PT, R40, UR6, !P0 ;  /* 0x0000000628007c0c */ /* 0x000fe2000c781270 */
[----:B------:R-:W-:Y:S02]  /*3d160*/  IMAD R34, R123, 0x2, R0 ;  /* 0x000000027b227824 */ /* 0x000fe400078e0200 */
[----:B------:R-:W2:Y:S01]  /*3d170*/  LDL.LU R40, [R1+0xd60] ;  /* 0x000d600001287983 */ /* 0x000ea20000300800 */
[----:B------:R-:W1:Y:S03]  /*3d180*/  LDCU UR6, c[0x0][0x39c] ;  /* 0x00007380ff0677ac */ /* 0x000e660008000800 */
[----:B------:R-:W2:Y:S01]  /*3d190*/  LDL.LU R38, [R1+0xd40] ;  /* 0x000d400001267983 */ /* 0x000ea20000300800 */
[----:B---3--:R-:W-:Y:S01]  /*3d1a0*/  ISETP.LT.AND P1, PT, R37, UR7, !P0 ;  /* 0x0000000725007c0c */ /* 0x008fe2000c721270 */
[----:B------:R-:W-:-:S02]  /*3d1b0*/  IMAD R0, R123, 0x2, R34 ;  /* 0x000000027b007824 */ /* 0x000fc400078e0222 */
[----:B------:R-:W3:Y:S01]  /*3d1c0*/  LDL.LU R37, [R1+0xd44] ;  /* 0x000d440001257983 */ /* 0x000ee20000300800 */
[-C--:B0-----:R-:W-:Y:S01]  /*3d1d0*/  LEA R32, P6, R34, R2.reuse, 0x1 ;  /* 0x0000000222207211 */ /* 0x081fe200078c08ff */
[----:B------:R-:W0:Y:S01]  /*3d1e0*/  LDCU UR7, c[0x0][0x39c] ;  /* 0x00007380ff0777ac */ /* 0x000e220008000800 */
[----:B------:R-:W-:Y:S02]  /*3d1f0*/  PRMT R36, R30, 0x7632, R36 ;  /* 0x000076321e247816 */ /* 0x000fe40000000024 */
[----:B------:R-:W-:Y:S01]  /*3d200*/  LEA.HI.X.SX32 R33, R34, R3, 0x1, P6 ;  /* 0x0000000322217211 */ /* 0x000fe200030f0eff */
[----:B------:R-:W-:Y:S01]  /*3d210*/  IMAD R34, R123, 0x2, R0 ;  /* 0x000000027b227824 */ /* 0x000fe200078e0200 */
[----:B----4-:R-:W-:-:S03]  /*3d220*/  LEA R28, P6, R0, R2, 0x1 ;  /* 0x00000002001c7211 */ /* 0x010fc600078c08ff */
[----:B------:R4:W-:Y:S01]  /*3d230*/  @P3 STG.E.U16 desc[UR16][R32.64], R36 ;  /* 0x0000002420003986 */ /* 0x0009e2000c101510 */
[----:B------:R-:W-:Y:S01]  /*3d240*/  LEA.HI.X.SX32 R29, R0, R3, 0x1, P6 ;  /* 0x00000003001d7211 */ /* 0x000fe200030f0eff */
[----:B------:R-:W-:-:S04]  /*3d250*/  IMAD R0, R123, 0x2, R34 ;  /* 0x000000027b007824 */ /* 0x000fc800078e0222 */
[----:B------:R0:W-:Y:S01]  /*3d260*/  @P5 STG.E.U16 desc[UR16][R28.64], R31 ;  /* 0x0000001f1c005986 */ /* 0x0001e2000c101510 */
[----:B----4-:R-:W-:-:S04]  /*3d270*/  LEA R32, P6, R34, R2, 0x1 ;  /* 0x0000000222207211 */ /* 0x010fc800078c08ff */
[-C--:B------:R-:W-:Y:S02]  /*3d280*/  LEA.HI.X.SX32 R33, R34, R3.reuse, 0x1, P6 ;  /* 0x0000000322217211 */ /* 0x080fe400030f0eff */
[----:B--2---:R-:W-:Y:S01]  /*3d290*/  ISETP.LT.AND P3, PT, R39, UR8, !P0 ;  /* 0x0000000827007c0c */ /* 0x004fe2000c761270 */
[----:B------:R-:W2:Y:S01]  /*3d2a0*/  LDCU UR8, c[0x0][0x39c] ;  /* 0x00007380ff0877ac */ /* 0x000ea20008000800 */
[C---:B0-----:R-:W-:Y:S01]  /*3d2b0*/  LEA R28, P6, R0.reuse, R2, 0x1 ;  /* 0x00000002001c7211 */ /* 0x041fe200078c08ff */
[----:B------:R-:W4:Y:S01]  /*3d2c0*/  LDL.LU R39, [R1+0xd48] ;  /* 0x000d480001277983 */ /* 0x000f220000300800 */
[----:B------:R-:W-:Y:S02]  /*3d2d0*/  PRMT R35, R31, 0x7632, R35 ;  /* 0x000076321f237816 */ /* 0x000fe40000000023 */
[----:B------:R-:W-:Y:S01]  /*3d2e0*/  LEA.HI.X.SX32 R29, R0, R3, 0x1, P6 ;  /* 0x00000003001d7211 */ /* 0x000fe200030f0eff */
[----:B------:R-:W4:Y:S01]  /*3d2f0*/  LDL.LU R36, [R1+0xd4c] ;  /* 0x000d4c0001247983 */ /* 0x000f220000300800 */
[----:B------:R-:W-:-:S03]  /*3d300*/  IMAD R0, R123, 0x2, R0 ;  /* 0x000000027b007824 */ /* 0x000fc600078e0200 */
[----:B------:R-:W-:Y:S02]  /*3d310*/  @P4 STG.E.U16 desc[UR16][R32.64], R35 ;  /* 0x0000002320004986 */ /* 0x000fe4000c101510 */
[C---:B------:R-:W-:Y:S02]  /*3d320*/  LEA R30, P6, R0.reuse, R2, 0x1 ;  /* 0x00000002001e7211 */ /* 0x040fe400078c08ff */
[----:B------:R0:W-:Y:S02]  /*3d330*/  @P1 STG.E.U16 desc[UR16][R28.64], R24 ;  /* 0x000000181c001986 */ /* 0x0001e4000c101510 */
[----:B------:R-:W-:Y:S01]  /*3d340*/  LEA.HI.X.SX32 R31, R0, R3, 0x1, P6 ;  /* 0x00000003001f7211 */ /* 0x000fe200030f0eff */
[----:B------:R-:W-:Y:S01]  /*3d350*/  IMAD R34, R123, 0x2, R0 ;  /* 0x000000027b227824 */ /* 0x000fe200078e0200 */
[----:B0-----:R-:W-:-:S05]  /*3d360*/  PRMT R29, R24, 0x7632, R29 ;  /* 0x00007632181d7816 */ /* 0x001fca000000001d */
[----:B------:R0:W-:Y:S01]  /*3d370*/  @P3 STG.E.U16 desc[UR16][R30.64], R29 ;  /* 0x0000001d1e003986 */ /* 0x0001e2000c101510 */
[----:B------:R-:W-:Y:S01]  /*3d380*/  LEA R28, P6, R34, R2, 0x1 ;  /* 0x00000002221c7211 */ /* 0x000fe200078c08ff */
[----:B------:R-:W-:-:S03]  /*3d390*/  IMAD R0, R123, 0x2, R34 ;  /* 0x000000027b007824 */ /* 0x000fc600078e0222 */
[----:B0-----:R-:W-:Y:S02]  /*3d3a0*/  LEA.HI.X.SX32 R29, R34, R3, 0x1, P6 ;  /* 0x00000003221d7211 */ /* 0x001fe400030f0eff */
[----:B-1----:R-:W-:Y:S01]  /*3d3b0*/  ISETP.LT.AND P5, PT, R41, UR6, !P0 ;  /* 0x0000000629007c0c */ /* 0x002fe2000c7a1270 */
[----:B------:R-:W3:Y:S01]  /*3d3c0*/  LDCU UR6, c[0x0][0x39c] ;  /* 0x00007380ff0677ac */ /* 0x000ee20008000800 */
[----:B--2---:R-:W-:Y:S01]  /*3d3d0*/  ISETP.LT.AND P1, PT, R38, UR8, !P0 ;  /* 0x0000000826007c0c */ /* 0x004fe2000c721270 */
[----:B------:R-:W4:Y:S01]  /*3d3e0*/  LDCU UR8, c[0x0][0x39c] ;  /* 0x00007380ff0877ac */ /* 0x000f220008000800 */
[----:B------:R-:W2:Y:S01]  /*3d3f0*/  LDL.LU R38, [R1+0xd50] ;  /* 0x000d500001267983 */ /* 0x000ea20000300800 */
[----:B---3--:R-:W-:Y:S01]  /*3d400*/  ISETP.LT.AND P3, PT, R37, UR6, !P0 ;  /* 0x0000000625007c0c */ /* 0x008fe2000c761270 */
[----:B------:R-:W2:Y:S02]  /*3d410*/  LDCU UR6, c[0x0][0x39c] ;  /* 0x00007380ff0677ac */ /* 0x000ea40008000800 */
[----:B------:R-:W3:Y:S04]  /*3d420*/  LDL.LU R37, [R1+0xd2c] ;  /* 0x000d2c0001257983 */ /* 0x000ee80000300800 */
[----:B------:R-:W3:Y:S04]  /*3d430*/  LDL.LU R35, [R1+0xd30] ;  /* 0x000d300001237983 */ /* 0x000ee80000300800 */
[----:B------:R-:W3:Y:S01]  /*3d440*/  LDL.LU R34, [R1+0xd34] ;  /* 0x000d340001227983 */ /* 0x000ee20000300800 */
[----:B------:R-:W-:Y:S01]  /*3d450*/  ISETP.LT.AND P4, PT, R40, UR7, !P0 ;  /* 0x0000000728007c0c */ /* 0x000fe2000c781270 */
[----:B------:R-:W0:Y:S01]  /*3d460*/  LDCU UR7, c[0x0][0x39c] ;  /* 0x00007380ff0777ac */ /* 0x000e220008000800 */
[----:B------:R-:W-:Y:S01]  /*3d470*/  LEA R30, P6, R0, R2, 0x1 ;  /* 0x00000002001e7211 */ /* 0x000fe200078c08ff */
[----:B------:R-:W-:Y:S01]  /*3d480*/  IMAD R32, R123, 0x2, R0 ;  /* 0x000000027b207824 */ /* 0x000fe200078e0200 */
[----:B------:R-:W-:-:S02]  /*3d490*/  PRMT R33, R25, 0x7632, R33 ;  /* 0x0000763219217816 */ /* 0x000fc40000000021 */
[----:B------:R-:W-:Y:S01]  /*3d4a0*/  LEA.HI.X.SX32 R31, R0, R3, 0x1, P6 ;  /* 0x00000003001f7211 */ /* 0x000fe200030f0eff */
[----:B------:R1:W-:Y:S01]  /*3d4b0*/  @P5 STG.E.U16 desc[UR16][R28.64], R25 ;  /* 0x000000191c005986 */ /* 0x0003e2000c101510 */
[----:B------:R-:W-:Y:S01]  /*3d4c0*/  LEA R24, P6, R32, R2, 0x1 ;  /* 0x0000000220187211 */ /* 0x000fe200078c08ff */
[----:B------:R-:W-:-:S04]  /*3d4d0*/  IMAD R0, R123, 0x2, R32 ;  /* 0x000000027b007824 */ /* 0x000fc800078e0220 */
[----:B------:R0:W-:Y:S01]  /*3d4e0*/  @P4 STG.E.U16 desc[UR16][R30.64], R33 ;  /* 0x000000211e004986 */ /* 0x0001e2000c101510 */
[-C--:B-1----:R-:W-:Y:S01]  /*3d4f0*/  LEA.HI.X.SX32 R25, R32, R3.reuse, 0x1, P6 ;  /* 0x0000000320197211 */ /* 0x082fe200030f0eff */
[----:B------:R-:W-:Y:S01]  /*3d500*/  IMAD R32, R123, 0x2, R0 ;  /* 0x000000027b207824 */ /* 0x000fe200078e0200 */
[-C--:B------:R-:W-:Y:S02]  /*3d510*/  LEA R28, P6, R0, R2.reuse, 0x1 ;  /* 0x00000002001c7211 */ /* 0x080fe400078c08ff */
[----:B----4-:R-:W-:Y:S01]  /*3d520*/  ISETP.LT.AND P4, PT, R36, UR8, !P0 ;  /* 0x0000000824007c0c */ /* 0x010fe2000c781270 */
[----:B------:R-:W3:Y:S01]  /*3d530*/  LDCU UR8, c[0x0][0x39c] ;  /* 0x00007380ff0877ac */ /* 0x000ee20008000800 */
[----:B0-----:R-:W-:Y:S01]  /*3d540*/  ISETP.LT.AND P5, PT, R39, UR7, !P0 ;  /* 0x0000000727007c0c */ /* 0x001fe2000c7a1270 */
[----:B------:R0:W-:Y:S01]  /*3d550*/  @P1 STG.E.U16 desc[UR16][R24.64], R26 ;  /* 0x0000001a18001986 */ /* 0x0001e2000c101510 */
[----:B------:R-:W-:Y:S01]  /*3d560*/  LEA.HI.X.SX32 R29, R0, R3, 0x1, P6 ;  /* 0x00000003001d7211 */ /* 0x000fe200030f0eff */
[----:B------:R-:W1:Y:S01]  /*3d570*/  LDCU UR7, c[0x0][0x39c] ;  /* 0x00007380ff0777ac */ /* 0x000e620008000800 */
[----:B------:R-:W-:Y:S01]  /*3d580*/  PRMT R30, R26, 0x7632, R30 ;  /* 0x000076321a1e7816 */ /* 0x000fe2000000001e */
[----:B------:R-:W4:Y:S04]  /*3d590*/  LDL.LU R36, [R1+0xd38] ;  /* 0x000d380001247983 */ /* 0x000f280000300800 */
[----:B------:R-:W4:Y:S01]  /*3d5a0*/  LDL.LU R33, [R1+0xd3c] ;  /* 0x000d3c0001217983 */ /* 0x000f220000300800 */
[----:B0-----:R-:W-:-:S04]  /*3d5b0*/  LEA R24, P6, R32, R2, 0x1 ;  /* 0x0000000220187211 */ /* 0x001fc800078c08ff */
[----:B------:R-:W-:Y:S01]  /*3d5c0*/  LEA.HI.X.SX32 R25, R32, R3, 0x1, P6 ;  /* 0x0000000320197211 */ /* 0x000fe200030f0eff */
[----:B------:R-:W-:Y:S01]  /*3d5d0*/  IMAD R32, R123, 0x2, R32 ;  /* 0x000000027b207824 */ /* 0x000fe200078e0220 */
[----:B------:R0:W-:Y:S04]  /*3d5e0*/  @P3 STG.E.U16 desc[UR16][R28.64], R30 ;  /* 0x0000001e1c003986 */ /* 0x0001e8000c101510 */
[----:B------:R1:W-:Y:S01]  /*3d5f0*/  @P5 STG.E.U16 desc[UR16][R24.64], R27 ;  /* 0x0000001b18005986 */ /* 0x0003e2000c101510 */
[----:B0-----:R-:W-:Y:S02]  /*3d600*/  PRMT R29, R27, 0x7632, R29 ;  /* 0x000076321b1d7816 */ /* 0x001fe4000000001d */
[----:B-1----:R-:W-:-:S04]  /*3d610*/  LEA R24, P6, R32, R2, 0x1 ;  /* 0x0000000220187211 */ /* 0x002fc800078c08ff */
[----:B------:R-:W-:-:S05]  /*3d620*/  LEA.HI.X.SX32 R25, R32, R3, 0x1, P6 ;  /* 0x0000000320197211 */ /* 0x000fca00030f0eff */
[----:B------:R0:W-:Y:S01]  /*3d630*/  @P4 STG.E.U16 desc[UR16][R24.64], R29 ;  /* 0x0000001d18004986 */ /* 0x0001e2000c101510 */
[----:B--2---:R-:W-:Y:S01]  /*3d640*/  ISETP.LT.AND P1, PT, R38, UR6, !P0 ;  /* 0x0000000626007c0c */ /* 0x004fe2000c721270 */
[----:B------:R-:W1:Y:S01]  /*3d650*/  LDCU UR6, c[0x0][0x39c] ;  /* 0x00007380ff0677ac */ /* 0x000e620008000800 */
[----:B---3--:R-:W-:Y:S01]  /*3d660*/  ISETP.LT.AND P5, PT, R35, UR8, !P0 ;  /* 0x0000000823007c0c */ /* 0x008fe2000c7a1270 */
[C---:B------:R-:W-:Y:S01]  /*3d670*/  IMAD R0, R123.reuse, 0x2, R32 ;  /* 0x000000027b007824 */ /* 0x040fe200078e0220 */
[----:B------:R-:W2:Y:S01]  /*3d680*/  LDL.LU R35, [R1+0xd24] ;  /* 0x000d240001237983 */ /* 0x000ea20000300800 */
[----:B------:R-:W4:Y:S01]  /*3d690*/  LDCU UR8, c[0x0][0x39c] ;  /* 0x00007380ff0877ac */ /* 0x000f220008000800 */
[----:B-1----:R-:W-:Y:S02]  /*3d6a0*/  ISETP.LT.AND P4, PT, R34, UR6, !P0 ;  /* 0x0000000622007c0c */ /* 0x002fe4000c781270 */
[----:B------:R-:W3:Y:S01]  /*3d6b0*/  LDL.LU R34, [R1+0xd20] ;  /* 0x000d200001227983 */ /* 0x000ee20000300800 */
[----:B------:R-:W-:Y:S01]  /*3d6c0*/  IMAD R28, R123, 0x2, R0 ;  /* 0x000000027b1c7824 */ /* 0x000fe200078e0200 */
[C---:B------:R-:W-:Y:S01]  /*3d6d0*/  LEA R26, P6, R0.reuse, R2, 0x1 ;  /* 0x00000002001a7211 */ /* 0x040fe200078c08ff */
[----:B------:R-:W2:Y:S01]  /*3d6e0*/  LDCU UR6, c[0x0][0x39c] ;  /* 0x00007380ff0677ac */ /* 0x000ea20008000800 */
[----:B------:R-:W3:Y:S04]  /*3d6f0*/  LDL.LU R31, [R1+0xd28] ;  /* 0x000d2800011f7983 */ /* 0x000ee80000300800 */
[----:B0-----:R-:W3:Y:S01]  /*3d700*/  LDL.LU R29, [R1+0xd14] ;  /* 0x000d1400011d7983 */ /* 0x001ee20000300800 */
[----:B------:R-:W-:Y:S01]  /*3d710*/  ISETP.LT.AND P3, PT, R37, UR7, !P0 ;  /* 0x0000000725007c0c */ /* 0x000fe2000c761270 */
[----:B------:R-:W0:Y:S01]  /*3d720*/  LDCU UR7, c[0x0][0x39c] ;  /* 0x00007380ff0777ac */ /* 0x000e220008000800 */
[----:B------:R-:W-:-:S02]  /*3d730*/  LEA.HI.X.SX32 R27, R0, R3, 0x1, P6 ;  /* 0x00000003001b7211 */ /* 0x000fc400030f0eff */
[----:B------:R-:W-:Y:S01]  /*3d740*/  LEA R24, P6, R28, R2, 0x1 ;  /* 0x000000021c187211 */ /* 0x000fe200078c08ff */
[C---:B------:R-:W-:Y:S01]  /*3d750*/  IMAD R0, R123.reuse, 0x2, R28 ;  /* 0x000000027b007824 */ /* 0x040fe200078e021c */
[----:B------:R-:W-:Y:S02]  /*3d760*/  PRMT R30, R20, 0x7632, R30 ;  /* 0x00007632141e7816 */ /* 0x000fe4000000001e */
[----:B------:R-:W-:Y:S01]  /*3d770*/  LEA.HI.X.SX32 R25, R28, R3, 0x1, P6 ;  /* 0x000000031c197211 */ /* 0x000fe200030f0eff */
[----:B------:R1:W-:Y:S01]  /*3d780*/  @P1 STG.E.U16 desc[UR16][R26.64], R20 ;  /* 0x000000141a001986 */ /* 0x0003e2000c101510 */
[----:B------:R-:W-:-:S03]  /*3d790*/  IMAD R28, R123, 0x2, R0 ;  /* 0x000000027b1c7824 */ /* 0x000fc600078e0200 */
[----:B------:R0:W-:Y:S01]  /*3d7a0*/  @P3 STG.E.U16 desc[UR16][R24.64], R30 ;  /* 0x0000001e18003986 */ /* 0x0001e2000c101510 */
[CC--:B-1----:R-:W-:Y:S02]  /*3d7b0*/  LEA R26, P6, R0.reuse, R2.reuse, 0x1 ;  /* 0x00000002001a7211 */ /* 0x0c2fe400078c08ff */
[----:B----4-:R-:W-:Y:S01]  /*3d7c0*/  ISETP.LT.AND P3, PT, R33, UR8, !P0 ;  /* 0x0000000821007c0c */ /* 0x010fe2000c761270 */
[----:B------:R-:W3:Y:S01]  /*3d7d0*/  LDCU UR8, c[0x0][0x39c] ;  /* 0x00007380ff0877ac */ /* 0x000ee20008000800 */
[-C--:B------:R-:W-:Y:S01]  /*3d7e0*/  LEA.HI.X.SX32 R27, R0, R3.reuse, 0x1, P6 ;  /* 0x00000003001b7211 */ /* 0x080fe200030f0eff */
[----:B------:R-:W4:Y:S01]  /*3d7f0*/  LDL.LU R33, [R1+0xd18] ;  /* 0x000d180001217983 */ /* 0x000f220000300800 */
[-C--:B0-----:R-:W-:Y:S01]  /*3d800*/  LEA R24, P6, R28, R2.reuse, 0x1 ;  /* 0x000000021c187211 */ /* 0x081fe200078c08ff */
[----:B------:R-:W-:Y:S01]  /*3d810*/  IMAD R0, R123, 0x2, R28 ;  /* 0x000000027b007824 */ /* 0x000fe200078e021c */
[----:B------:R-:W-:Y:S01]  /*3d820*/  ISETP.LT.AND P1, PT, R36, UR7, !P0 ;  /* 0x0000000724007c0c */ /* 0x000fe2000c721270 */
[----:B------:R0:W-:Y:S01]  /*3d830*/  @P5 STG.E.U16 desc[UR16][R26.64], R21 ;  /* 0x000000151a005986 */ /* 0x0001e2000c101510 */
[----:B------:R-:W-:Y:S01]  /*3d840*/  LEA.HI.X.SX32 R25, R28, R3, 0x1, P6 ;  /* 0x000000031c197211 */ /* 0x000fe200030f0eff */
[----:B------:R-:W1:Y:S01]  /*3d850*/  LDCU UR7, c[0x0][0x39c] ;  /* 0x00007380ff0777ac */ /* 0x000e620008000800 */
[----:B------:R-:W-:Y:S01]  /*3d860*/  LEA R20, P6, R0, R2, 0x1 ;  /* 0x0000000200147211 */ /* 0x000fe200078c08ff */
[----:B------:R-:W4:Y:S01]  /*3d870*/  LDL.LU R32, [R1+0xd1c] ;  /* 0x000d1c0001207983 */ /* 0x000f220000300800 */
[----:B0-----:R-:W-:-:S02]  /*3d880*/  PRMT R27, R21, 0x7632, R27 ;  /* 0x00007632151b7816 */ /* 0x001fc4000000001b */
[----:B------:R-:W-:Y:S01]  /*3d890*/  LEA.HI.X.SX32 R21, R0, R3, 0x1, P6 ;  /* 0x0000000300157211 */ /* 0x000fe200030f0eff */
[C---:B------:R-:W-:Y:S02]  /*3d8a0*/  IMAD R0, R123.reuse, 0x2, R0 ;  /* 0x000000027b007824 */ /* 0x040fe400078e0200 */
[----:B------:R0:W-:Y:S02]  /*3d8b0*/  @P4 STG.E.U16 desc[UR16][R24.64], R27 ;  /* 0x0000001b18004986 */ /* 0x0001e4000c101510 */
[----:B------:R-:W-:Y:S02]  /*3d8c0*/  IMAD R26, R123, 0x2, R0 ;  /* 0x000000027b1a7824 */ /* 0x000fe400078e0200 */
[----:B------:R1:W-:Y:S01]  /*3d8d0*/  @P1 STG.E.U16 desc[UR16][R20.64], R22 ;  /* 0x0000001614001986 */ /* 0x0003e2000c101510 */
[----:B0-----:R-:W-:-:S04]  /*3d8e0*/  LEA R24, P6, R0, R2, 0x1 ;  /* 0x0000000200187211 */ /* 0x001fc800078c08ff */
[----:B------:R-:W-:Y:S02]  /*3d8f0*/  LEA.HI.X.SX32 R25, R0, R3, 0x1, P6 ;  /* 0x0000000300197211 */ /* 0x000fe400030f0eff */
[----:B-1----:R-:W-:Y:S01]  /*3d900*/  PRMT R21, R22, 0x7632, R21 ;  /* 0x0000763216157816 */ /* 0x002fe20000000015 */
[----:B------:R-:W-:Y:S01]  /*3d910*/  IMAD R0, R123, 0x2, R26 ;  /* 0x000000027b007824 */ /* 0x000fe200078e021a */
[----:B------:R-:W-:-:S03]  /*3d920*/  LEA R20, P6, R26, R2, 0x1 ;  /* 0x000000021a147211 */ /* 0x000fc600078c08ff */
[----:B------:R0:W-:Y:S01]  /*3d930*/  @P3 STG.E.U16 desc[UR16][R24.64], R21 ;  /* 0x0000001518003986 */ /* 0x0001e2000c101510 */
[----:B------:R-:W-:Y:S02]  /*3d940*/  PRMT R27, R23, 0x7632, R27 ;  /* 0x00007632171b7816 */ /* 0x000fe4000000001b */
[----:B0-----:R-:W-:Y:S02]  /*3d950*/  LEA.HI.X.SX32 R21, R26, R3, 0x1, P6 ;  /* 0x000000031a157211 */ /* 0x001fe400030f0eff */
[----:B------:R-:W-:-:S04]  /*3d960*/  LEA R24, P6, R0, R2, 0x1 ;  /* 0x0000000200187211 */ /* 0x000fc800078c08ff */
[----:B------:R-:W-:Y:S02]  /*3d970*/  LEA.HI.X.SX32 R25, R0, R3, 0x1, P6 ;  /* 0x0000000300197211 */ /* 0x000fe400030f0eff */
[----:B--2---:R-:W-:Y:S01]  /*3d980*/  ISETP.LT.AND P5, PT, R35, UR6, !P0 ;  /* 0x0000000623007c0c */ /* 0x004fe2000c7a1270 */
[----:B------:R-:W0:Y:S01]  /*3d990*/  LDCU UR6, c[0x0][0x39c] ;  /* 0x00007380ff0677ac */ /* 0x000e220008000800 */
[----:B---3--:R-:W-:Y:S01]  /*3d9a0*/  ISETP.LT.AND P1, PT, R31, UR8, !P0 ;  /* 0x000000081f007c0c */ /* 0x008fe2000c721270 */
[----:B------:R-:W1:Y:S01]  /*3d9b0*/  LDCU UR8, c[0x0][0x39c] ;  /* 0x00007380ff0877ac */ /* 0x000e620008000800 */
[----:B------:R-:W2:Y:S04]  /*3d9c0*/  LDL.LU R31, [R1+0xd0c] ;  /* 0x000d0c00011f7983 */ /* 0x000ea80000300800 */
[----:B------:R-:W3:Y:S01]  /*3d9d0*/  LDL.LU R30, [R1+0xd08] ;  /* 0x000d0800011e7983 */ /* 0x000ee20000300800 */
[----:B------:R-:W-:Y:S01]  /*3d9e0*/  ISETP.LT.AND P4, PT, R34, UR7, !P0 ;  /* 0x0000000722007c0c */ /* 0x000fe2000c781270 */
[----:B------:R-:W4:Y:S01]  /*3d9f0*/  LDCU UR7, c[0x0][0x39c] ;  /* 0x00007380ff0777ac */ /* 0x000f220008000800 */
[----:B0-----:R-:W-:-:S02]  /*3da00*/  ISETP.LT.AND P3, PT, R29, UR6, !P0 ;  /* 0x000000061d007c0c */ /* 0x001fc4000c761270 */
[----:B------:R-:W3:Y:S01]  /*3da10*/  LDL.LU R29, [R1+0xba8] ;  /* 0x000ba800011d7983 */ /* 0x000ee20000300800 */
[----:B------:R-:W-:Y:S01]  /*3da20*/  IMAD R22, R123, 0x2, R0 ;  /* 0x000000027b167824 */ /* 0x000fe200078e0200 */
[----:B------:R-:W2:Y:S02]  /*3da30*/  LDCU UR6, c[0x0][0x39c] ;  /* 0x00007380ff0677ac */ /* 0x000ea40008000800 */
[----:B------:R-:W-:Y:S04]  /*3da40*/  @P5 STG.E.U16 desc[UR16][R20.64], R23 ;  /* 0x0000001714005986 */ /* 0x000fe8000c101510 */
[----:B------:R-:W3:Y:S04]  /*3da50*/  LDL.LU R28, [R1+0xba4] ;  /* 0x000ba400011c7983 */ /* 0x000ee80000300800 */
[----:B------:R0:W-:Y:S04]  /*3da60*/  @P4 STG.E.U16 desc[UR16][R24.64], R27 ;  /* 0x0000001b18004986 */ /* 0x0001e8000c101510 */
[----:B0-----:R-:W3:Y:S01]  /*3da70*/  LDL.LU R27, [R1+0xd10] ;  /* 0x000d1000011b7983 */ /* 0x001ee20000300800 */
[----:B----4-:R-:W-:Y:S01]  /*3da80*/  ISETP.LT.AND P5, PT, R33, UR7, !P0 ;  /* 0x0000000721007c0c */ /* 0x010fe2000c7a1270 */
[----:B------:R-:W3:Y:S01]  /*3da90*/  LDCU UR7, c[0x0][0x39c] ;  /* 0x00007380ff0777ac */ /* 0x000ee20008000800 */
[-C--:B------:R-:W-:Y:S01]  /*3daa0*/  LEA R20, P6, R22, R2.reuse, 0x1 ;  /* 0x0000000216147211 */ /* 0x080fe200078c08ff */
[C---:B------:R-:W-:Y:S01]  /*3dab0*/  IMAD R0, R123.reuse, 0x2, R22 ;  /* 0x000000027b007824 */ /* 0x040fe200078e0216 */
[----:B-1----:R-:W-:Y:S01]  /*3dac0*/  ISETP.LT.AND P4, PT, R32, UR8, !P0 ;  /* 0x0000000820007c0c */ /* 0x002fe2000c781270 */
[----:B------:R-:W0:Y:S01]  /*3dad0*/  LDCU UR8, c[0x0][0x39c] ;  /* 0x00007380ff0877ac */ /* 0x000e220008000800 */
[----:B------:R-:W-:Y:S01]  /*3dae0*/  LEA.HI.X.SX32 R21, R22, R3, 0x1, P6 ;  /* 0x0000000316157211 */ /* 0x000fe200030f0eff */
[----:B------:R-:W-:Y:S01]  /*3daf0*/  IMAD R26, R123, 0x2, R0 ;  /* 0x000000027b1a7824 */ /* 0x000fe200078e0200 */
[----:B------:R-:W-:-:S02]  /*3db00*/  LEA R22, P6, R0, R2, 0x1 ;  /* 0x0000000200167211 */ /* 0x000fc400078c08ff */
[----:B------:R-:W-:Y:S01]  /*3db10*/  PRMT R24, R16, 0x7632, R24 ;  /* 0x0000763210187816 */ /* 0x000fe20000000018 */
[----:B------:R1:W-:Y:S01]  /*3db20*/  @P1 STG.E.U16 desc[UR16][R20.64], R16 ;  /* 0x0000001014001986 */ /* 0x0003e2000c101510 */
[----:B------:R-:W-:-:S05]  /*3db30*/  LEA.HI.X.SX32 R23, R0, R3, 0x1, P6 ;  /* 0x0000000300177211 */ /* 0x000fca00030f0eff */
[----:B------:R4:W-:Y:S01]  /*3db40*/  @P3 STG.E.U16 desc[UR16][R22.64], R24 ;  /* 0x0000001816003986 */ /* 0x0009e2000c101510 */
[----:B-1----:R-:W-:-:S04]  /*3db50*/  LEA R20, P6, R26, R2, 0x1 ;  /* 0x000000021a147211 */ /* 0x002fc800078c08ff */
[----:B------:R-:W-:Y:S01]  /*3db60*/  LEA.HI.X.SX32 R21, R26, R3, 0x1, P6 ;  /* 0x000000031a157211 */ /* 0x000fe200030f0eff */
[----:B------:R-:W-:-:S04]  /*3db70*/  IMAD R26, R123, 0x2, R26 ;  /* 0x000000027b1a7824 */ /* 0x000fc800078e021a */
[----:B------:R1:W-:Y:S01]  /*3db80*/  @P5 STG.E.U16 desc[UR16][R20.64], R17 ;  /* 0x0000001114005986 */ /* 0x0003e2000c101510 */
[----:B------:R-:W-:Y:S01]  /*3db90*/  IMAD R0, R123, 0x2, R26 ;  /* 0x000000027b007824 */ /* 0x000fe200078e021a */
[----:B----4-:R-:W-:Y:S02]  /*3dba0*/  PRMT R23, R17, 0x7632, R23 ;  /* 0x0000763211177816 */ /* 0x010fe40000000017 */
[----:B-1----:R-:W-:-:S04]  /*3dbb0*/  LEA R20, P6, R26, R2, 0x1 ;  /* 0x000000021a147211 */ /* 0x002fc800078c08ff */
[----:B------:R-:W-:Y:S02]  /*3dbc0*/  LEA.HI.X.SX32 R21, R26, R3, 0x1, P6 ;  /* 0x000000031a157211 */ /* 0x000fe400030f0eff */
[----:B------:R-:W-:-:S04]  /*3dbd0*/  LEA R16, P6, R0, R2, 0x1 ;  /* 0x0000000200107211 */ /* 0x000fc800078c08ff */
[----:B------:R-:W-:Y:S01]  /*3dbe0*/  LEA.HI.X.SX32 R17, R0, R3, 0x1, P6 ;  /* 0x0000000300117211 */ /* 0x000fe200030f0eff */
[----:B------:R1:W-:Y:S01]  /*3dbf0*/  @P4 STG.E.U16 desc[UR16][R20.64], R23 ;  /* 0x0000001714004986 */ /* 0x0003e2000c101510 */
[----:B--2---:R-:W-:Y:S01]  /*3dc00*/  ISETP.LT.AND P1, PT, R31, UR6, !P0 ;  /* 0x000000061f007c0c */ /* 0x004fe2000c721270 */
[----:B------:R-:W2:Y:S02]  /*3dc10*/  LDCU UR6, c[0x0][0x39c] ;  /* 0x00007380ff0677ac */ /* 0x000ea40008000800 */
[----:B------:R-:W4:Y:S01]  /*3dc20*/  LDL.LU R31, [R1+0xd04] ;  /* 0x000d0400011f7983 */ /* 0x000f220000300800 */
[----:B---3--:R-:W-:Y:S01]  /*3dc30*/  ISETP.LT.AND P3, PT, R30, UR7, !P0 ;  /* 0x000000071e007c0c */ /* 0x008fe2000c761270 */
[----:B------:R-:W3:Y:S02]  /*3dc40*/  LDCU UR7, c[0x0][0x39c] ;  /* 0x00007380ff0777ac */ /* 0x000ee40008000800 */
[----:B------:R-:W4:Y:S01]  /*3dc50*/  LDL.LU R30, [R1+0xba0] ;  /* 0x000ba000011e7983 */ /* 0x000f220000300800 */
[----:B0-----:R-:W-:Y:S01]  /*3dc60*/  ISETP.LT.AND P5, PT, R29, UR8, !P0 ;  /* 0x000000081d007c0c */ /* 0x001fe2000c7a1270 */
[----:B------:R-:W-:-:S02]  /*3dc70*/  IMAD R22, R123, 0x2, R0 ;  /* 0x000000027b167824 */ /* 0x000fc400078e0200 */
[----:B------:R-:W4:Y:S01]  /*3dc80*/  LDL.LU R29, [R1+0xb9c] ;  /* 0x000b9c00011d7983 */ /* 0x000f220000300800 */
[----:B------:R-:W4:Y:S03]  /*3dc90*/  LDCU UR8, c[0x0][0x39c] ;  /* 0x00007380ff0877ac */ /* 0x000f260008000800 */
[----:B------:R0:W-:Y:S01]  /*3dca0*/  @P1 STG.E.U16 desc[UR16][R16.64], R18 ;  /* 0x0000001210001986 */ /* 0x0001e2000c101510 */
[----:B--2---:R-:W-:Y:S01]  /*3dcb0*/  ISETP.LT.AND P4, PT, R28, UR6, !P0 ;  /* 0x000000061c007c0c */ /* 0x004fe2000c781270 */
[----:B------:R-:W2:Y:S02]  /*3dcc0*/  LDCU UR6, c[0x0][0x39c] ;  /* 0x00007380ff0677ac */ /* 0x000ea40008000800 */
[----:B------:R-:W4:Y:S01]  /*3dcd0*/  LDL.LU R28, [R1+0xd00] ;  /* 0x000d0000011c7983 */ /* 0x000f220000300800 */
[----:B---3--:R-:W-:Y:S01]  /*3dce0*/  ISETP.LT.AND P1, PT, R27, UR7, !P0 ;  /* 0x000000071b007c0c */ /* 0x008fe2000c721270 */
[----:B------:R-:W-:-:S02]  /*3dcf0*/  IMAD R0, R123, 0x2, R22 ;  /* 0x000000027b007824 */ /* 0x000fc400078e0216 */
[----:B------:R-:W3:Y:S01]  /*3dd00*/  LDL.LU R27, [R1+0xcfc] ;  /* 0x000cfc00011b7983 */ /* 0x000ee20000300800 */
[CC--:B-1----:R-:W-:Y:S01]  /*3dd10*/  LEA R20, P6, R22.reuse, R2.reuse, 0x1 ;  /* 0x0000000216147211 */ /* 0x0c2fe200078c08ff */
[----:B------:R-:W1:Y:S02]  /*3dd20*/  LDCU UR7, c[0x0][0x39c] ;  /* 0x00007380ff0777ac */ /* 0x000e640008000800 */
[----:B------:R-:W3:Y:S01]  /*3dd30*/  LDL.LU R26, [R1+0xb98] ;  /* 0x000b9800011a7983 */ /* 0x000ee20000300800 */
[-C--:B------:R-:W-:Y:S01]  /*3dd40*/  LEA.HI.X.SX32 R21, R22, R3.reuse, 0x1, P6 ;  /* 0x0000000316157211 */ /* 0x080fe200030f0eff */
[C---:B------:R-:W-:Y:S01]  /*3dd50*/  IMAD R23, R123.reuse, 0x2, R0 ;  /* 0x000000027b177824 */ /* 0x040fe200078e0200 */
[-C--:B0-----:R-:W-:Y:S02]  /*3dd60*/  LEA R16, P6, R0, R2.reuse, 0x1 ;  /* 0x0000000200107211 */ /* 0x081fe400078c08ff */
[----:B------:R-:W-:Y:S02]  /*3dd70*/  PRMT R25, R18, 0x7632, R25 ;  /* 0x0000763212197816 */ /* 0x000fe40000000019 */
[-C--:B------:R-:W-:Y:S01]  /*3dd80*/  LEA.HI.X.SX32 R17, R0, R3.reuse, 0x1, P6 ;  /* 0x0000000300117211 */ /* 0x080fe200030f0eff */
[----:B------:R-:W-:Y:S01]  /*3dd90*/  IMAD R0, R123, 0x2, R23 ;  /* 0x000000027b007824 */ /* 0x000fe200078e0217 */
[CC--:B------:R-:W-:Y:S01]  /*3dda0*/  LEA R22, P6, R23.reuse, R2.reuse, 0x1 ;  /* 0x0000000217167211 */ /* 0x0c0fe200078c08ff */
[----:B------:R0:W-:Y:S03]  /*3ddb0*/  @P3 STG.E.U16 desc[UR16][R20.64], R25 ;  /* 0x0000001914003986 */ /* 0x0001e6000c101510 */
[----:B------:R-:W-:Y:S01]  /*3ddc0*/  LEA.HI.X.SX32 R23, R23, R3, 0x1, P6 ;  /* 0x0000000317177211 */ /* 0x000fe200030f0eff */
[----:B------:R1:W-:Y:S01]  /*3ddd0*/  @P5 STG.E.U16 desc[UR16][R16.64], R19 ;  /* 0x0000001310005986 */ /* 0x0003e2000c101510 */
[----:B------:R-:W-:-:S04]  /*3dde0*/  LEA R24, P6, R0, R2, 0x1 ;  /* 0x0000000200187211 */ /* 0x000fc800078c08ff */
[----:B0-----:R-:W-:Y:S01]  /*3ddf0*/  LEA.HI.X.SX32 R25, R0, R3, 0x1, P6 ;  /* 0x0000000300197211 */ /* 0x001fe200030f0eff */
[----:B------:R-:W-:Y:S01]  /*3de00*/  IMAD R0, R123, 0x2, R0 ;  /* 0x000000027b007824 */ /* 0x000fe200078e0200 */
[----:B-1----:R-:W-:-:S04]  /*3de10*/  PRMT R17, R19, 0x7632, R17 ;  /* 0x0000763213117816 */ /* 0x002fc80000000011 */
[-C--:B------:R-:W-:Y:S01]  /*3de20*/  LEA R16, P6, R0, R2.reuse, 0x1 ;  /* 0x0000000200107211 */ /* 0x080fe200078c08ff */
[----:B------:R0:W-:Y:S01]  /*3de30*/  @P4 STG.E.U16 desc[UR16][R22.64], R17 ;  /* 0x0000001116004986 */ /* 0x0001e2000c101510 */
[----:B------:R-:W-:Y:S01]  /*3de40*/  IMAD R19, R123, 0x2, R0 ;  /* 0x000000027b137824 */ /* 0x000fe200078e0200 */
[----:B------:R-:W-:Y:S02]  /*3de50*/  PRMT R21, R12, 0x7632, R21 ;  /* 0x000076320c157816 */ /* 0x000fe40000000015 */
[----:B------:R1:W-:Y:S01]  /*3de60*/  @P1 STG.E.U16 desc[UR16][R24.64], R12 ;  /* 0x0000000c18001986 */ /* 0x0003e2000c101510 */
[----:B0-----:R-:W-:Y:S02]  /*3de70*/  LEA.HI.X.SX32 R17, R0, R3, 0x1, P6 ;  /* 0x0000000300117211 */ /* 0x001fe400030f0eff */
[----:B------:R-:W-:Y:S01]  /*3de80*/  LEA R18, P6, R19, R2, 0x1 ;  /* 0x0000000213127211 */ /* 0x000fe200078c08ff */
[----:B------:R-:W-:-:S03]  /*3de90*/  IMAD R0, R123, 0x2, R19 ;  /* 0x000000027b007824 */ /* 0x000fc600078e0213 */
[----:B------:R-:W-:Y:S02]  /*3dea0*/  LEA.HI.X.SX32 R19, R19, R3, 0x1, P6 ;  /* 0x0000000313137211 */ /* 0x000fe400030f0eff */
[----:B------:R-:W-:Y:S02]  /*3deb0*/  LEA R20, P6, R0, R2, 0x1 ;  /* 0x0000000200147211 */ /* 0x000fe400078c08ff */
[----:B----4-:R-:W-:Y:S01]  /*3dec0*/  ISETP.LT.AND P3, PT, R31, UR8, !P0 ;  /* 0x000000081f007c0c */ /* 0x010fe2000c761270 */
[----:B------:R-:W0:Y:S01]  /*3ded0*/  LDCU UR8, c[0x0][0x39c] ;  /* 0x00007380ff0877ac */ /* 0x000e220008000800 */
[----:B--2---:R-:W-:Y:S01]  /*3dee0*/  ISETP.LT.AND P5, PT, R30, UR6, !P0 ;  /* 0x000000061e007c0c */ /* 0x004fe2000c7a1270 */
[----:B------:R-:W3:Y:S01]  /*3def0*/  LDCU UR6, c[0x0][0x39c] ;  /* 0x00007380ff0677ac */ /* 0x000ee20008000800 */
[----:B------:R-:W2:Y:S01]  /*3df00*/  LDL.LU R30, [R1+0xb94] ;  /* 0x000b9400011e7983 */ /* 0x000ea20000300800 */
[----:B------:R-:W-:Y:S01]  /*3df10*/  ISETP.LT.AND P4, PT, R29, UR7, !P0 ;  /* 0x000000071d007c0c */ /* 0x000fe2000c781270 */
[----:B------:R-:W4:Y:S02]  /*3df20*/  LDCU UR7, c[0x0][0x39c] ;  /* 0x00007380ff0777ac */ /* 0x000f240008000800 */
[----:B------:R-:W2:Y:S05]  /*3df30*/  LDL.LU R29, [R1+0xcf8] ;  /* 0x000cf800011d7983 */ /* 0x000eaa0000300800 */
[----:B------:R1:W-:Y:S01]  /*3df40*/  @P3 STG.E.U16 desc[UR16][R16.64], R21 ;  /* 0x0000001510003986 */ /* 0x0003e2000c101510 */
[----:B0-----:R-:W-:-:S03]  /*3df50*/  ISETP.LT.AND P1, PT, R28, UR8, !P0 ;  /* 0x000000081c007c0c */ /* 0x001fc6000c721270 */
[----:B------:R-:W-:Y:S01]  /*3df60*/  @P5 STG.E.U16 desc[UR16][R18.64], R13 ;  /* 0x0000000d12005986 */ /* 0x000fe2000c101510 */
[----:B------:R-:W2:Y:S03]  /*3df70*/  LDCU UR8, c[0x0][0x39c] ;  /* 0x00007380ff0877ac */ /* 0x000ea60008000800 */
[----:B------:R-:W2:Y:S01]  /*3df80*/  LDL.LU R28, [R1+0xcf4] ;  /* 0x000cf400011c7983 */ /* 0x000ea20000300800 */
[----:B---3--:R-:W-:Y:S01]  /*3df90*/  ISETP.LT.AND P3, PT, R27, UR6, !P0 ;  /* 0x000000061b007c0c */ /* 0x008fe2000c761270 */
[----:B------:R-:W0:Y:S02]  /*3dfa0*/  LDCU UR6, c[0x0][0x39c] ;  /* 0x00007380ff0677ac */ /* 0x000e240008000800 */
[----:B------:R-:W3:Y:S01]  /*3dfb0*/  LDL.LU R27, [R1+0xb90] ;  /* 0x000b9000011b7983 */ /* 0x000ee20000300800 */
[----:B----4-:R-:W-:Y:S01]  /*3dfc0*/  ISETP.LT.AND P5, PT, R26, UR7, !P0 ;  /* 0x000000071a007c0c */ /* 0x010fe2000c7a1270 */
[----:B-1----:R-:W-:-:S02]  /*3dfd0*/  IMAD R12, R123, 0x2, R0 ;  /* 0x000000027b0c7824 */ /* 0x002fc400078e0200 */
[----:B------:R-:W4:Y:S01]  /*3dfe0*/  LDL.LU R26, [R1+0xb8c] ;  /* 0x000b8c00011a7983 */ /* 0x000f220000300800 */
[----:B------:R-:W-:Y:S01]  /*3dff0*/  PRMT R17, R13, 0x7632, R17 ;  /* 0x000076320d117816 */ /* 0x000fe20000000011 */
[----:B------:R-:W1:Y:S01]  /*3e000*/  LDCU UR7, c[0x0][0x39c] ;  /* 0x00007380ff0777ac */ /* 0x000e620008000800 */
[----:B------:R-:W-:Y:S01]  /*3e010*/  LEA.HI.X.SX32 R21, R0, R3, 0x1, P6 ;  /* 0x0000000300157211 */ /* 0x000fe200030f0eff */
[----:B------:R-:W4:Y:S04]  /*3e020*/  LDL.LU R25, [R1+0xcf0] ;  /* 0x000cf00001197983 */ /* 0x000f280000300800 */
[----:B------:R0:W-:Y:S04]  /*3e030*/  @P4 STG.E.U16 desc[UR16][R20.64], R17 ;  /* 0x0000001114004986 */ /* 0x0001e8000c101510 */
[----:B0-----:R-:W4:Y:S04]  /*3e040*/  LDL.LU R21, [R1+0xcec] ;  /* 0x000cec0001157983 */ /* 0x001f280000300800 */
[----:B------:R-:W4:Y:S01]  /*3e050*/  LDL.LU R20, [R1+0xb88] ;  /* 0x000b880001147983 */ /* 0x000f220000300800 */
[----:B------:R-:W-:Y:S01]  /*3e060*/  LEA R22, P6, R12, R2, 0x1 ;  /* 0x000000020c167211 */ /* 0x000fe200078c08ff */
[----:B------:R-:W-:-:S03]  /*3e070*/  IMAD R0, R123, 0x2, R12 ;  /* 0x000000027b007824 */ /* 0x000fc600078e020c */
[----:B------:R-:W-:Y:S01]  /*3e080*/  LEA.HI.X.SX32 R23, R12, R3, 0x1, P6 ;  /* 0x000000030c177211 */ /* 0x000fe200030f0eff */
[----:B------:R-:W-:Y:S01]  /*3e090*/  IMAD R24, R123, 0x2, R0 ;  /* 0x000000027b187824 */ /* 0x000fe200078e0200 */
[----:B------:R-:W-:-:S04]  /*3e0a0*/  LEA R16, P6, R0, R2, 0x1 ;  /* 0x0000000200107211 */ /* 0x000fc800078c08ff */
[----:B------:R-:W-:Y:S01]  /*3e0b0*/  LEA.HI.X.SX32 R17, R0, R3, 0x1, P6 ;  /* 0x0000000300117211 */ /* 0x000fe200030f0eff */
[----:B------:R0:W-:Y:S01]  /*3e0c0*/  @P1 STG.E.U16 desc[UR16][R22.64], R14 ;  /* 0x0000000e16001986 */ /* 0x0001e2000c101510 */
[----:B------:R-:W-:-:S04]  /*3e0d0*/  LEA R12, P6, R24, R2, 0x1 ;  /* 0x00000002180c7211 */ /* 0x000fc800078c08ff */
[----:B------:R-:W-:Y:S01]  /*3e0e0*/  LEA.HI.X.SX32 R13, R24, R3, 0x1, P6 ;  /* 0x00000003180d7211 */ /* 0x000fe200030f0eff */
[----:B------:R-:W-:Y:S01]  /*3e0f0*/  IMAD R24, R123, 0x2, R24 ;  /* 0x000000027b187824 */ /* 0x000fe200078e0218 */
[----:B------:R-:W-:-:S03]  /*3e100*/  PRMT R19, R14, 0x7632, R19 ;  /* 0x000076320e137816 */ /* 0x000fc60000000013 */
[C---:B------:R-:W-:Y:S01]  /*3e110*/  IMAD R0, R123.reuse, 0x2, R24 ;  /* 0x000000027b007824 */ /* 0x040fe200078e0218 */
[CC--:B------:R-:W-:Y:S01]  /*3e120*/  LEA R18, P6, R24.reuse, R2.reuse, 0x1 ;  /* 0x0000000218127211 */ /* 0x0c0fe200078c08ff */
[----:B------:R1:W-:Y:S04]  /*3e130*/  @P3 STG.E.U16 desc[UR16][R16.64], R19 ;  /* 0x0000001310003986 */ /* 0x0003e8000c101510 */
[----:B------:R1:W-:Y:S01]  /*3e140*/  @P5 STG.E.U16 desc[UR16][R12.64], R15 ;  /* 0x0000000f0c005986 */ /* 0x0003e2000c101510 */
[----:B0-----:R-:W-:Y:S01]  /*3e150*/  IMAD R14, R123, 0x2, R0 ;  /* 0x000000027b0e7824 */ /* 0x001fe200078e0200 */
[----:B-1----:R-:W-:Y:S02]  /*3e160*/  LEA.HI.X.SX32 R19, R24, R3, 0x1, P6 ;  /* 0x0000000318137211 */ /* 0x002fe400030f0eff */
[----:B------:R-:W4:Y:S01]  /*3e170*/  LDL.LU R24, [R1+0xb84] ;  /* 0x000b840001187983 */ /* 0x000f220000300800 */
[----:B------:R-:W-:-:S02]  /*3e180*/  LEA R16, P6, R0, R2, 0x1 ;  /* 0x0000000200107211 */ /* 0x000fc400078c08ff */
[----:B------:R-:W-:Y:S01]  /*3e190*/  PRMT R13, R15, 0x7632, R13 ;  /* 0x000076320f0d7816 */ /* 0x000fe2000000000d */
[----:B------:R-:W4:Y:S01]  /*3e1a0*/  LDL.LU R23, [R1+0xce8] ;  /* 0x000ce80001177983 */ /* 0x000f220000300800 */
[----:B------:R-:W-:Y:S01]  /*3e1b0*/  LEA.HI.X.SX32 R17, R0, R3, 0x1, P6 ;  /* 0x0000000300117211 */ /* 0x000fe200030f0eff */
[----:B------:R-:W-:Y:S01]  /*3e1c0*/  IMAD R0, R123, 0x2, R14 ;  /* 0x000000027b007824 */ /* 0x000fe200078e020e */
[----:B------:R-:W-:Y:S01]  /*3e1d0*/  LEA R12, P6, R14, R2, 0x1 ;  /* 0x000000020e0c7211 */ /* 0x000fe200078c08ff */
[----:B------:R-:W4:Y:S01]  /*3e1e0*/  LDL.LU R22, [R1+0xce4] ;  /* 0x000ce40001167983 */ /* 0x000f220000300800 */
[----:B------:R-:W-:Y:S02]  /*3e1f0*/  PRMT R15, R8, 0x7632, R15 ;  /* 0x00007632080f7816 */ /* 0x000fe4000000000f */
[----:B--2---:R-:W-:Y:S01]  /*3e200*/  ISETP.LT.AND P4, PT, R30, UR8, !P0 ;  /* 0x000000081e007c0c */ /* 0x004fe2000c781270 */
[----:B------:R-:W3:Y:S01]  /*3e210*/  LDCU UR8, c[0x0][0x39c] ;  /* 0x00007380ff0877ac */ /* 0x000ee20008000800 */
[----:B------:R-:W-:Y:S01]  /*3e220*/  ISETP.LT.AND P1, PT, R29, UR6, !P0 ;  /* 0x000000061d007c0c */ /* 0x000fe2000c721270 */
[----:B------:R-:W4:Y:S10]  /*3e230*/  LDCU UR6, c[0x0][0x39c] ;  /* 0x00007380ff0677ac */ /* 0x000f340008000800 */
[----:B------:R0:W-:Y:S01]  /*3e240*/  @P4 STG.E.U16 desc[UR16][R18.64], R13 ;  /* 0x0000000d12004986 */ /* 0x0001e2000c101510 */
[----:B------:R-:W-:-:S02]  /*3e250*/  ISETP.LT.AND P3, PT, R28, UR7, !P0 ;  /* 0x000000071c007c0c */ /* 0x000fc4000c761270 */
[----:B---3--:R-:W-:Y:S01]  /*3e260*/  ISETP.LT.AND P5, PT, R27, UR8, !P0 ;  /* 0x000000081b007c0c */ /* 0x008fe2000c7a1270 */
[----:B------:R-:W1:Y:S01]  /*3e270*/  LDCU UR8, c[0x0][0x39c] ;  /* 0x00007380ff0877ac */ /* 0x000e620008000800 */
[----:B----4-:R-:W-:Y:S01]  /*3e280*/  ISETP.LT.AND P4, PT, R26, UR6, !P0 ;  /* 0x000000061a007c0c */ /* 0x010fe2000c781270 */
[----:B------:R-:W2:Y:S01]  /*3e290*/  LDCU UR6, c[0x0][0x39c] ;  /* 0x00007380ff0677ac */ /* 0x000ea20008000800 */
[-C--:B0-----:R-:W-:Y:S01]  /*3e2a0*/  LEA.HI.X.SX32 R13, R14, R3.reuse, 0x1, P6 ;  /* 0x000000030e0d7211 */ /* 0x081fe200030f0eff */
[----:B------:R-:W-:Y:S01]  /*3e2b0*/  IMAD R19, R123, 0x2, R0 ;  /* 0x000000027b137824 */ /* 0x000fe200078e0200 */
[C---:B------:R-:W-:Y:S01]  /*3e2c0*/  LEA R14, P6, R0.reuse, R2, 0x1 ;  /* 0x00000002000e7211 */ /* 0x040fe200078c08ff */
[----:B------:R-:W-:Y:S01]  /*3e2d0*/  @P1 STG.E.U16 desc[UR16][R16.64], R8 ;  /* 0x0000000810001986 */ /* 0x000fe2000c101510 */
[----:B------:R-:W0:Y:S03]  /*3e2e0*/  LDCU UR7, c[0x0][0x39c] ;  /* 0x00007380ff0777ac */ /* 0x000e260008000800 */
[----:B------:R3:W-:Y:S02]  /*3e2f0*/  @P3 STG.E.U16 desc[UR16][R12.64], R15 ;  /* 0x0000000f0c003986 */ /* 0x0007e4000c101510 */
[----:B---3--:R-:W-:-:S02]  /*3e300*/  LEA.HI.X.SX32 R15, R0, R3, 0x1, P6 ;  /* 0x00000003000f7211 */ /* 0x008fc400030f0eff */
[-C--:B------:R-:W-:Y:S02]  /*3e310*/  LEA R18, P6, R19, R2.reuse, 0x1 ;  /* 0x0000000213127211 */ /* 0x080fe400078c08ff */
[----:B-1----:R-:W-:Y:S01]  /*3e320*/  ISETP.LT.AND P3, PT, R21, UR8, !P0 ;  /* 0x0000000815007c0c */ /* 0x002fe2000c761270 */
[----:B------:R-:W-:Y:S01]  /*3e330*/  IMAD R0, R123, 0x2, R19 ;  /* 0x000000027b007824 */ /* 0x000fe200078e0213 */
[----:B------:R-:W3:Y:S01]  /*3e340*/  LDL.LU R21, [R1+0xb7c] ;  /* 0x000b7c0001157983 */ /* 0x000ee20000300800 */
[----:B------:R-:W-:Y:S01]  /*3e350*/  LEA.HI.X.SX32 R19, R19, R3, 0x1, P6 ;  /* 0x0000000313137211 */ /* 0x000fe200030f0eff */
[----:B------:R-:W1:Y:S01]  /*3e360*/  LDCU UR8, c[0x0][0x39c] ;  /* 0x00007380ff0877ac */ /* 0x000e620008000800 */
[----:B------:R-:W-:Y:S01]  /*3e370*/  PRMT R12, R9, 0x7632, R12 ;  /* 0x00007632090c7816 */ /* 0x000fe2000000000c */
[----:B------:R-:W-:Y:S01]  /*3e380*/  @P5 STG.E.U16 desc[UR16][R14.64], R9 ;  /* 0x000000090e005986 */ /* 0x000fe2000c101510 */
[----:B--2---:R-:W-:Y:S01]  /*3e390*/  ISETP.LT.AND P5, PT, R20, UR6, !P0 ;  /* 0x0000000614007c0c */ /* 0x004fe2000c7a1270 */
[----:B------:R-:W2:Y:S02]  /*3e3a0*/  LDCU UR6, c[0x0][0x39c] ;  /* 0x00007380ff0677ac */ /* 0x000ea40008000800 */
[----:B------:R-:W4:Y:S04]  /*3e3b0*/  LDL.LU R20, [R1+0xb78] ;  /* 0x000b780001147983 */ /* 0x000f280000300800 */
[----:B------:R0:W-:Y:S04]  /*3e3c0*/  @P4 STG.E.U16 desc[UR16][R18.64], R12 ;  /* 0x0000000c12004986 */ /* 0x0001e8000c101510 */
[----:B0-----:R-:W4:Y:S01]  /*3e3d0*/  LDL.LU R19, [R1+0xce0] ;  /* 0x000ce00001137983 */ /* 0x001f220000300800 */
[----:B------:R-:W-:Y:S01]  /*3e3e0*/  ISETP.LT.AND P1, PT, R25, UR7, !P0 ;  /* 0x0000000719007c0c */ /* 0x000fe2000c721270 */
[----:B------:R-:W0:Y:S01]  /*3e3f0*/  LDCU UR7, c[0x0][0x39c] ;  /* 0x00007380ff0777ac */ /* 0x000e220008000800 */
[----:B------:R-:W-:-:S04]  /*3e400*/  LEA R16, P6, R0, R2, 0x1 ;  /* 0x0000000200107211 */ /* 0x000fc800078c08ff */
[----:B------:R-:W-:Y:S01]  /*3e410*/  LEA.HI.X.SX32 R17, R0, R3, 0x1, P6 ;  /* 0x0000000300117211 */ /* 0x000fe200030f0eff */
[----:B------:R-:W-:Y:S01]  /*3e420*/  IMAD R0, R123, 0x2, R0 ;  /* 0x000000027b007824 */ /* 0x000fe200078e0200 */
[----:B------:R-:W-:-:S04]  /*3e430*/  PRMT R15, R10, 0x7632, R15 ;  /* 0x000076320a0f7816 */ /* 0x000fc8000000000f */
[----:B------:R-:W-:Y:S01]  /*3e440*/  LEA R8, P6, R0, R2, 0x1 ;  /* 0x0000000200087211 */ /* 0x000fe200078c08ff */
[----:B------:R-:W-:-:S03]  /*3e450*/  IMAD R13, R123, 0x2, R0 ;  /* 0x000000027b0d7824 */ /* 0x000fc600078e0200 */
[----:B------:R-:W-:Y:S02]  /*3e460*/  LEA.HI.X.SX32 R9, R0, R3, 0x1, P6 ;  /* 0x0000000300097211 */ /* 0x000fe400030f0eff */
[----:B0-----:R-:W-:Y:S01]  /*3e470*/  ISETP.LT.AND P4, PT, R24, UR7, !P0 ;  /* 0x0000000718007c0c */ /* 0x001fe2000c781270 */
[----:B------:R-:W3:Y:S01]  /*3e480*/  LDCU UR7, c[0x0][0x39c] ;  /* 0x00007380ff0777ac */ /* 0x000ee20008000800 */
[----:B------:R0:W-:Y:S01]  /*3e490*/  @P1 STG.E.U16 desc[UR16][R16.64], R10 ;  /* 0x0000000a10001986 */ /* 0x0001e2000c101510 */
[----:B-1----:R-:W-:Y:S01]  /*3e4a0*/  ISETP.LT.AND P1, PT, R23, UR8, !P0 ;  /* 0x0000000817007c0c */ /* 0x002fe2000c721270 */
[----:B------:R-:W-:Y:S01]  /*3e4b0*/  IMAD R0, R123, 0x2, R13 ;  /* 0x000000027b007824 */ /* 0x000fe200078e020d */
[----:B------:R-:W-:Y:S01]  /*3e4c0*/  LEA R12, P6, R13, R2, 0x1 ;  /* 0x000000020d0c7211 */ /* 0x000fe200078c08ff */
[----:B------:R1:W-:Y:S01]  /*3e4d0*/  @P3 STG.E.U16 desc[UR16][R8.64], R15 ;  /* 0x0000000f08003986 */ /* 0x0003e2000c101510 */
[----:B------:R-:W4:Y:S01]  /*3e4e0*/  LDCU UR8, c[0x0][0x39c] ;  /* 0x00007380ff0877ac */ /* 0x000f220008000800 */
[----:B--2---:R-:W-:-:S02]  /*3e4f0*/  ISETP.LT.AND P3, PT, R22, UR6, !P0 ;  /* 0x0000000616007c0c */ /* 0x004fc4000c761270 */
[----:B------:R-:W2:Y:S01]  /*3e500*/  LDL.LU R23, [R1+0xcdc] ;  /* 0x000cdc0001177983 */ /* 0x000ea20000300800 */
[----:B------:R-:W3:Y:S01]  /*3e510*/  LDCU UR6, c[0x0][0x39c] ;  /* 0x00007380ff0677ac */ /* 0x000ee20008000800 */
[----:B------:R-:W-:Y:S02]  /*3e520*/  LEA.HI.X.SX32 R13, R13, R3, 0x1, P6 ;  /* 0x000000030d0d7211 */ /* 0x000fe400030f0eff */
[----:B------:R-:W2:Y:S01]  /*3e530*/  LDL.LU R22, [R1+0xb74] ;  /* 0x000b740001167983 */ /* 0x000ea20000300800 */
[----:B------:R-:W-:Y:S01]  /*3e540*/  LEA R14, P6, R0, R2, 0x1 ;  /* 0x00000002000e7211 */ /* 0x000fe200078c08ff */
[----:B0-----:R-:W-:-:S03]  /*3e550*/  IMAD R10, R123, 0x2, R0 ;  /* 0x000000027b0a7824 */ /* 0x001fc600078e0200 */
[-C--:B-1----:R-:W-:Y:S01]  /*3e560*/  LEA.HI.X.SX32 R15, R0, R3.reuse, 0x1, P6 ;  /* 0x00000003000f7211 */ /* 0x082fe200030f0eff */
[----:B------:R-:W-:Y:S01]  /*3e570*/  @P5 STG.E.U16 desc[UR16][R12.64], R11 ;  /* 0x0000000b0c005986 */ /* 0x000fe2000c101510 */
[CC--:B------:R-:W-:Y:S01]  /*3e580*/  LEA R16, P6, R10.reuse, R2.reuse, 0x1 ;  /* 0x000000020a107211 */ /* 0x0c0fe200078c08ff */
[----:B------:R-:W-:Y:S01]  /*3e590*/  IMAD R0, R123, 0x2, R10 ;  /* 0x000000027b007824 */ /* 0x000fe200078e020a */
[----:B------:R-:W-:Y:S02]  /*3e5a0*/  PRMT R9, R11, 0x7632, R9 ;  /* 0x000076320b097816 */ /* 0x000fe40000000009 */
[-C--:B------:R-:W-:Y:S01]  /*3e5b0*/  LEA.HI.X.SX32 R17, R10, R3.reuse, 0x1, P6 ;  /* 0x000000030a117211 */ /* 0x080fe200030f0eff */
[----:B------:R-:W-:Y:S01]  /*3e5c0*/  IMAD R18, R123, 0x2, R0 ;  /* 0x000000027b127824 */ /* 0x000fe200078e0200 */
[C---:B------:R-:W-:Y:S01]  /*3e5d0*/  LEA R8, P6, R0.reuse, R2, 0x1 ;  /* 0x0000000200087211 */ /* 0x040fe200078c08ff */
[----:B------:R0:W-:Y:S04]  /*3e5e0*/  @P4 STG.E.U16 desc[UR16][R14.64], R9 ;  /* 0x000000090e004986 */ /* 0x0001e8000c101510 */
[----:B------:R-:W-:Y:S01]  /*3e5f0*/  @P1 STG.E.U16 desc[UR16][R16.64], R4 ;  /* 0x0000000410001986 */ /* 0x000fe2000c101510 */
[----:B0-----:R-:W-:-:S02]  /*3e600*/  LEA.HI.X.SX32 R9, R0, R3, 0x1, P6 ;  /* 0x0000000300097211 */ /* 0x001fc400030f0eff */
[----:B------:R-:W-:-:S04]  /*3e610*/  LEA R10, P6, R18, R2, 0x1 ;  /* 0x00000002120a7211 */ /* 0x000fc800078c08ff */
[----:B------:R-:W-:Y:S01]  /*3e620*/  LEA.HI.X.SX32 R11, R18, R3, 0x1, P6 ;  /* 0x00000003120b7211 */ /* 0x000fe200030f0eff */
[----:B------:R-:W-:Y:S01]  /*3e630*/  IMAD R18, R123, 0x2, R18 ;  /* 0x000000027b127824 */ /* 0x000fe200078e0212 */
[----:B------:R-:W-:-:S04]  /*3e640*/  PRMT R13, R4, 0x7632, R13 ;  /* 0x00007632040d7816 */ /* 0x000fc8000000000d */
[C---:B------:R-:W-:Y:S01]  /*3e650*/  LEA R12, P6, R18.reuse, R2, 0x1 ;  /* 0x00000002120c7211 */ /* 0x040fe200078c08ff */
[----:B------:R0:W-:Y:S01]  /*3e660*/  @P3 STG.E.U16 desc[UR16][R8.64], R13 ;  /* 0x0000000d08003986 */ /* 0x0001e2000c101510 */
[----:B------:R-:W-:Y:S02]  /*3e670*/  IMAD R0, R123, 0x2, R18 ;  /* 0x000000027b007824 */ /* 0x000fe400078e0212 */
[----:B0-----:R-:W-:Y:S02]  /*3e680*/  LEA.HI.X.SX32 R13, R18, R3, 0x1, P6 ;  /* 0x00000003120d7211 */ /* 0x001fe400030f0eff */
[----:B---3--:R-:W-:Y:S01]  /*3e690*/  ISETP.LT.AND P5, PT, R21, UR7, !P0 ;  /* 0x0000000715007c0c */ /* 0x008fe2000c7a1270 */
[----:B------:R-:W0:Y:S01]  /*3e6a0*/  LDCU UR7, c[0x0][0x39c] ;  /* 0x00007380ff0777ac */ /* 0x000e220008000800 */
[----:B------:R-:W3:Y:S01]  /*3e6b0*/  LDL.LU R21, [R1+0xb70] ;  /* 0x000b700001157983 */ /* 0x000ee20000300800 */
[----:B----4-:R-:W-:Y:S01]  /*3e6c0*/  ISETP.LT.AND P4, PT, R20, UR8, !P0 ;  /* 0x0000000814007c0c */ /* 0x010fe2000c781270 */
[----:B------:R-:W2:Y:S02]  /*3e6d0*/  LDCU UR8, c[0x0][0x39c] ;  /* 0x00007380ff0877ac */ /* 0x000ea40008000800 */
[----:B------:R-:W4:Y:S01]  /*3e6e0*/  LDL.LU R20, [R1+0xcd8] ;  /* 0x000cd80001147983 */ /* 0x000f220000300800 */
[----:B------:R-:W-:Y:S01]  /*3e6f0*/  ISETP.LT.AND P1, PT, R19, UR6, !P0 ;  /* 0x0000000613007c0c */ /* 0x000fe2000c721270 */
[----:B------:R-:W3:Y:S02]  /*3e700*/  LDCU UR6, c[0x0][0x39c] ;  /* 0x00007380ff0677ac */ /* 0x000ee40008000800 */
[----:B------:R-:W4:Y:S04]  /*3e710*/  LDL.LU R19, [R1+0xcd4] ;  /* 0x000cd40001137983 */ /* 0x000f280000300800 */
[----:B------:R-:W4:Y:S04]  /*3e720*/  LDL.LU R15, [R1+0xb6c] ;  /* 0x000b6c00010f7983 */ /* 0x000f280000300800 */
[----:B------:R-:W4:Y:S04]  /*3e730*/  LDL.LU R18, [R1+0xb68] ;  /* 0x000b680001127983 */ /* 0x000f280000300800 */
[----:B------:R-:W4:Y:S01]  /*3e740*/  LDL.LU R16, [R1+0xcd0] ;  /* 0x000cd00001107983 */ /* 0x000f220000300800 */
[----:B------:R-:W-:-:S03]  /*3e750*/  PRMT R9, R5, 0x7632, R9 ;  /* 0x0000763205097816 */ /* 0x000fc60000000009 */
[----:B------:R-:W-:Y:S01]  /*3e760*/  @P5 STG.E.U16 desc[UR16][R10.64], R5 ;  /* 0x000000050a005986 */ /* 0x000fe2000c101510 */
[----:B------:R-:W-:Y:S01]  /*3e770*/  IMAD R14, R123, 0x2, R0 ;  /* 0x000000027b0e7824 */ /* 0x000fe200078e0200 */
[----:B------:R-:W-:Y:S02]  /*3e780*/  LEA R8, P6, R0, R2, 0x1 ;  /* 0x0000000200087211 */ /* 0x000fe400078c08ff */
[----:B------:R1:W-:Y:S04]  /*3e790*/  @P4 STG.E.U16 desc[UR16][R12.64], R9 ;  /* 0x000000090c004986 */ /* 0x0003e8000c101510 */
[----:B------:R-:W4:Y:S01]  /*3e7a0*/  LDL.LU R17, [R1+0xccc] ;  /* 0x000ccc0001117983 */ /* 0x000f220000300800 */
[----:B--2---:R-:W-:Y:S01]  /*3e7b0*/  ISETP.LT.AND P5, PT, R22, UR8, !P0 ;  /* 0x0000000816007c0c */ /* 0x004fe2000c7a1270 */
[----:B------:R-:W2:Y:S01]  /*3e7c0*/  LDCU UR8, c[0x0][0x39c] ;  /* 0x00007380ff0877ac */ /* 0x000ea20008000800 */
[----:B0-----:R-:W-:Y:S01]  /*3e7d0*/  ISETP.LT.AND P3, PT, R23, UR7, !P0 ;  /* 0x0000000717007c0c */ /* 0x001fe2000c761270 */
[----:B------:R-:W4:Y:S01]  /*3e7e0*/  LDCU UR7, c[0x0][0x39c] ;  /* 0x00007380ff0777ac */ /* 0x000f220008000800 */
[----:B-1----:R-:W-:-:S02]  /*3e7f0*/  LEA.HI.X.SX32 R9, R0, R3, 0x1, P6 ;  /* 0x0000000300097211 */ /* 0x002fc400030f0eff */
[-C--:B------:R-:W-:Y:S01]  /*3e800*/  LEA R4, P6, R14, R2.reuse, 0x1 ;  /* 0x000000020e047211 */ /* 0x080fe200078c08ff */
[C---:B------:R-:W-:Y:S01]  /*3e810*/  IMAD R0, R123.reuse, 0x2, R14 ;  /* 0x000000027b007824 */ /* 0x040fe200078e020e */
[----:B------:R-:W-:Y:S02]  /*3e820*/  PRMT R11, R6, 0x7632, R11 ;  /* 0x00007632060b7816 */ /* 0x000fe4000000000b */
[-C--:B------:R-:W-:Y:S01]  /*3e830*/  LEA.HI.X.SX32 R5, R14, R3.reuse, 0x1, P6 ;  /* 0x000000030e057211 */ /* 0x080fe200030f0eff */
[----:B------:R-:W-:Y:S01]  /*3e840*/  @P1 STG.E.U16 desc[UR16][R8.64], R6 ;  /* 0x0000000608001986 */ /* 0x000fe2000c101510 */
[CC--:B------:R-:W-:Y:S01]  /*3e850*/  LEA R10, P6, R0.reuse, R2.reuse, 0x1 ;  /* 0x00000002000a7211 */ /* 0x0c0fe200078c08ff */
[C---:B------:R-:W-:Y:S02]  /*3e860*/  IMAD R13, R123.reuse, 0x2, R0 ;  /* 0x000000027b0d7824 */ /* 0x040fe400078e0200 */
[----:B------:R0:W-:Y:S04]  /*3e870*/  @P3 STG.E.U16 desc[UR16][R4.64], R11 ;  /* 0x0000000b04003986 */ /* 0x0001e8000c101510 */
[----:B------:R-:W4:Y:S01]  /*3e880*/  LDL.LU R14, [R1+0xb64] ;  /* 0x000b6400010e7983 */ /* 0x000f220000300800 */
[----:B0-----:R-:W-:Y:S01]  /*3e890*/  LEA.HI.X.SX32 R11, R0, R3, 0x1, P6 ;  /* 0x00000003000b7211 */ /* 0x001fe200030f0eff */
[----:B------:R-:W-:Y:S01]  /*3e8a0*/  IMAD R0, R123, 0x2, R13 ;  /* 0x000000027b007824 */ /* 0x000fe200078e020d */
[----:B------:R-:W-:-:S04]  /*3e8b0*/  LEA R12, P6, R13, R2, 0x1 ;  /* 0x000000020d0c7211 */ /* 0x000fc800078c08ff */
[-C--:B------:R-:W-:Y:S01]  /*3e8c0*/  LEA.HI.X.SX32 R13, R13, R3.reuse, 0x1, P6 ;  /* 0x000000030d0d7211 */ /* 0x080fe200030f0eff */
[----:B------:R0:W-:Y:S01]  /*3e8d0*/  @P5 STG.E.U16 desc[UR16][R10.64], R7 ;  /* 0x000000070a005986 */ /* 0x0001e2000c101510 */
[C---:B------:R-:W-:Y:S02]  /*3e8e0*/  LEA R8, P6, R0.reuse, R2, 0x1 ;  /* 0x0000000200087211 */ /* 0x040fe400078c08ff */
[----:B------:R-:W-:Y:S02]  /*3e8f0*/  PRMT R6, R7, 0x7632, R6 ;  /* 0x0000763207067816 */ /* 0x000fe40000000006 */
[----:B------:R-:W-:Y:S02]  /*3e900*/  LEA.HI.X.SX32 R9, R0, R3, 0x1, P6 ;  /* 0x0000000300097211 */ /* 0x000fe400030f0eff */
[----:B---3--:R-:W-:Y:S01]  /*3e910*/  ISETP.LT.AND P4, PT, R21, UR6, !P0 ;  /* 0x0000000615007c0c */ /* 0x008fe2000c781270 */
[----:B------:R-:W1:Y:S01]  /*3e920*/  LDCU UR6, c[0x0][0x39c] ;  /* 0x00007380ff0677ac */ /* 0x000e620008000800 */
[----:B----4-:R-:W-:Y:S01]  /*3e930*/  ISETP.LT.AND P1, PT, R20, UR7, !P0 ;  /* 0x0000000714007c0c */ /* 0x010fe2000c721270 */
[----:B------:R-:W3:Y:S01]  /*3e940*/  LDCU UR7, c[0x0][0x39c] ;  /* 0x00007380ff0777ac */ /* 0x000ee20008000800 */
[----:B--2---:R-:W-:Y:S01]  /*3e950*/  ISETP.LT.AND P3, PT, R19, UR8, !P0 ;  /* 0x0000000813007c0c */ /* 0x004fe2000c761270 */
[----:B------:R-:W2:Y:S01]  /*3e960*/  LDCU UR8, c[0x0][0x39c] ;  /* 0x00007380ff0877ac */ /* 0x000ea20008000800 */
[----:B-1----:R-:W-:-:S07]  /*3e970*/  ISETP.LT.AND P5, PT, R15, UR6, !P0 ;  /* 0x000000060f007c0c */ /* 0x002fce000c7a1270 */
[----:B------:R-:W-:Y:S01]  /*3e980*/  @P4 STG.E.U16 desc[UR16][R12.64], R6 ;  /* 0x000000060c004986 */ /* 0x000fe2000c101510 */
[----:B------:R-:W1:Y:S03]  /*3e990*/  LDCU UR6, c[0x0][0x39c] ;  /* 0x00007380ff0677ac */ /* 0x000e660008000800 */
[----:B------:R-:W4:Y:S04]  /*3e9a0*/  LDL.LU R15, [R1+0xb60] ;  /* 0x000b6000010f7983 */ /* 0x000f280000300800 */
[----:B------:R0:W-:Y:S01]  /*3e9b0*/  @P1 STG.E.U16 desc[UR16][R8.64], R104 ;  /* 0x0000006808001986 */ /* 0x0001e2000c101510 */
[----:B--2---:R-:W-:Y:S01]  /*3e9c0*/  ISETP.LT.AND P1, PT, R16, UR8, !P0 ;  /* 0x0000000810007c0c */ /* 0x004fe2000c721270 */
[----:B------:R-:W-:-:S02]  /*3e9d0*/  IMAD R0, R123, 0x2, R0 ;  /* 0x000000027b007824 */ /* 0x000fc400078e0200 */
[----:B------:R-:W2:Y:S01]  /*3e9e0*/  LDL.LU R16, [R1+0xcc8] ;  /* 0x000cc80001107983 */ /* 0x000ea20000300800 */
[----:B---3--:R-:W-:Y:S01]  /*3e9f0*/  ISETP.LT.AND P4, PT, R18, UR7, !P0 ;  /* 0x0000000712007c0c */ /* 0x008fe2000c781270 */
[----:B------:R-:W3:Y:S01]  /*3ea00*/  LDCU UR7, c[0x0][0x39c] ;  /* 0x00007380ff0777ac */ /* 0x000ee20008000800 */
[-C--:B------:R-:W-:Y:S01]  /*3ea10*/  LEA R4, P6, R0, R2.reuse, 0x1 ;  /* 0x0000000200047211 */ /* 0x080fe200078c08ff */
[----:B0-----:R-:W-:Y:S01]  /*3ea20*/  IMAD R7, R123, 0x2, R0 ;  /* 0x000000027b077824 */ /* 0x001fe200078e0200 */
[----:B------:R-:W-:Y:S01]  /*3ea30*/  PRMT R9, R104, 0x7632, R9 ;  /* 0x0000763268097816 */ /* 0x000fe20000000009 */
[----:B------:R-:W4:Y:S01]  /*3ea40*/  LDCU UR8, c[0x0][0x39c] ;  /* 0x00007380ff0877ac */ /* 0x000f220008000800 */
[----:B------:R-:W-:Y:S02]  /*3ea50*/  LEA.HI.X.SX32 R5, R0, R3, 0x1, P6 ;  /* 0x0000000300057211 */ /* 0x000fe400030f0eff */
[----:B------:R-:W-:Y:S01]  /*3ea60*/  LEA R6, P6, R7, R2, 0x1 ;  /* 0x0000000207067211 */ /* 0x000fe200078c08ff */
[----:B------:R-:W-:-:S02]  /*3ea70*/  IMAD R0, R123, 0x2, R7 ;  /* 0x000000027b007824 */ /* 0x000fc400078e0207 */
[----:B------:R0:W-:Y:S01]  /*3ea80*/  @P3 STG.E.U16 desc[UR16][R4.64], R9 ;  /* 0x0000000904003986 */ /* 0x0001e2000c101510 */
[----:B-1----:R-:W-:Y:S01]  /*3ea90*/  ISETP.LT.AND P3, PT, R17, UR6, !P0 ;  /* 0x0000000611007c0c */ /* 0x002fe2000c761270 */
[----:B------:R-:W2:Y:S01]  /*3eaa0*/  LDCU UR6, c[0x0][0x39c] ;  /* 0x00007380ff0677ac */ /* 0x000ea20008000800 */
[----:B------:R-:W-:Y:S01]  /*3eab0*/  LEA.HI.X.SX32 R7, R7, R3, 0x1, P6 ;  /* 0x0000000307077211 */ /* 0x000fe200030f0eff */
[----:B------:R-:W2:Y:S04]  /*3eac0*/  LDL.LU R17, [R1+0xcc4] ;  /* 0x000cc40001117983 */ /* 0x000ea80000300800 */
[----:B------:R-:W2:Y:S01]  /*3ead0*/  LDL.LU R13, [R1+0xb5c] ;  /* 0x000b5c00010d7983 */ /* 0x000ea20000300800 */
[----:B------:R-:W-:-:S03]  /*3eae0*/  LEA R8, P6, R0, R2, 0x1 ;  /* 0x0000000200087211 */ /* 0x000fc600078c08ff */
[----:B------:R-:W-:Y:S01]  /*3eaf0*/  @P5 STG.E.U16 desc[UR16][R6.64], R105 ;  /* 0x0000006906005986 */ /* 0x000fe2000c101510 */
[----:B------:R-:W-:Y:S01]  /*3eb00*/  IMAD R11, R123, 0x2, R0 ;  /* 0x000000027b0b7824 */ /* 0x000fe200078e0200 */
[----:B0-----:R-:W-:Y:S02]  /*3eb10*/  PRMT R5, R105, 0x7632, R5 ;  /* 0x0000763269057816 */ /* 0x001fe40000000005 */
[----:B---3--:R-:W-:Y:S01]  /*3eb20*/  ISETP.LT.AND P5, PT, R14, UR7, !P0 ;  /* 0x000000070e007c0c */ /* 0x008fe2000c7a1270 */
[----:B------:R-:W0:Y:S01]  /*3eb30*/  LDCU UR7, c[0x0][0x39c] ;  /* 0x00007380ff0777ac */ /* 0x000e220008000800 */
[----:B------:R-:W3:Y:S01]  /*3eb40*/  LDL.LU R14, [R1+0xb4c] ;  /* 0x000b4c00010e7983 */ /* 0x000ee20000300800 */
[----:B------:R-:W-:Y:S02]  /*3eb50*/  LEA.HI.X.SX32 R9, R0, R3, 0x1, P6 ;  /* 0x0000000300097211 */ /* 0x000fe400030f0eff */
[----:B------:R-:W-:Y:S01]  /*3eb60*/  LEA R10, P6, R11, R2, 0x1 ;  /* 0x000000020b0a7211 */ /* 0x000fe200078c08ff */
[----:B------:R-:W-:-:S02]  /*3eb70*/  IMAD R0, R123, 0x2, R11 ;  /* 0x000000027b007824 */ /* 0x000fc400078e020b */
[----:B------:R1:W-:Y:S01]  /*3eb80*/  @P4 STG.E.U16 desc[UR16][R8.64], R5 ;  /* 0x0000000508004986 */ /* 0x0003e2000c101510 */
[----:B------:R-:W-:-:S05]  /*3eb90*/  LEA.HI.X.SX32 R11, R11, R3, 0x1, P6 ;  /* 0x000000030b0b7211 */ /* 0x000fca00030f0eff */
[----:B------:R-:W-:Y:S01]  /*3eba0*/  @P1 STG.E.U16 desc[UR16][R10.64], R106 ;  /* 0x0000006a0a001986 */ /* 0x000fe2000c101510 */
[----:B----4-:R-:W-:Y:S01]  /*3ebb0*/  ISETP.LT.AND P4, PT, R15, UR8, !P0 ;  /* 0x000000080f007c0c */ /* 0x010fe2000c781270 */
[----:B------:R-:W4:Y:S02]  /*3ebc0*/  LDCU UR8, c[0x0][0x39c] ;  /* 0x00007380ff0877ac */ /* 0x000f240008000800 */
[----:B------:R-:W3:Y:S01]  /*3ebd0*/  LDL.LU R15, [R1+0xcc0] ;  /* 0x000cc000010f7983 */ /* 0x000ee20000300800 */
[----:B--2---:R-:W-:Y:S01]  /*3ebe0*/  ISETP.LT.AND P1, PT, R16, UR6, !P0 ;  /* 0x0000000610007c0c */ /* 0x004fe2000c721270 */
[----:B------:R-:W-:Y:S02]  /*3ebf0*/  IMAD R12, R123, 0x2, R0 ;  /* 0x000000027b0c7824 */ /* 0x000fe400078e0200 */
[----:B------:R-:W2:Y:S01]  /*3ec00*/  LDL.LU R16, [R1+0xcb4] ;  /* 0x000cb40001107983 */ /* 0x000ea20000300800 */
[C---:B------:R-:W-:Y:S01]  /*3ec10*/  LEA R4, P6, R0.reuse, R2, 0x1 ;  /* 0x0000000200047211 */ /* 0x040fe200078c08ff */
[----:B------:R-:W3:Y:S03]  /*3ec20*/  LDCU UR6, c[0x0][0x39c] ;  /* 0x00007380ff0677ac */ /* 0x000ee60008000800 */
[----:B-1----:R-:W-:-:S02]  /*3ec30*/  LEA.HI.X.SX32 R5, R0, R3, 0x1, P6 ;  /* 0x0000000300057211 */ /* 0x002fc400030f0eff */
[-C--:B------:R-:W-:Y:S02]  /*3ec40*/  LEA R6, P6, R12, R2.reuse, 0x1 ;  /* 0x000000020c067211 */ /* 0x080fe400078c08ff */
[----:B------:R-:W-:Y:S02]  /*3ec50*/  PRMT R9, R106, 0x7632, R9 ;  /* 0x000076326a097816 */ /* 0x000fe40000000009 */
[-C--:B------:R-:W-:Y:S01]  /*3ec60*/  LEA.HI.X.SX32 R7, R12, R3.reuse, 0x1, P6 ;  /* 0x000000030c077211 */ /* 0x080fe200030f0eff */
[----:B------:R-:W-:Y:S02]  /*3ec70*/  IMAD R12, R123, 0x2, R12 ;  /* 0x000000027b0c7824 */ /* 0x000fe400078e020c */
[----:B------:R1:W-:Y:S01]  /*3ec80*/  @P3 STG.E.U16 desc[UR16][R4.64], R9 ;  /* 0x0000000904003986 */ /* 0x0003e2000c101510 */
[----:B0-----:R-:W-:Y:S01]  /*3ec90*/  ISETP.LT.AND P3, PT, R17, UR7, !P0 ;  /* 0x0000000711007c0c */ /* 0x001fe2000c761270 */
[----:B------:R-:W0:Y:S01]  /*3eca0*/  LDCU UR7, c[0x0][0x39c] ;  /* 0x00007380ff0777ac */ /* 0x000e220008000800 */
[C---:B------:R-:W-:Y:S01]  /*3ecb0*/  LEA R8, P6, R12.reuse, R2, 0x1 ;  /* 0x000000020c087211 */ /* 0x040fe200078c08ff */
[----:B------:R-:W-:Y:S01]  /*3ecc0*/  @P5 STG.E.U16 desc[UR16][R6.64], R107 ;  /* 0x0000006b06005986 */ /* 0x000fe2000c101510 */
[----:B----4-:R-:W-:Y:S01]  /*3ecd0*/  ISETP.LT.AND P5, PT, R13, UR8, !P0 ;  /* 0x000000080d007c0c */ /* 0x010fe2000c7a1270 */
[----:B------:R-:W-:Y:S01]  /*3ece0*/  IMAD R0, R123, 0x2, R12 ;  /* 0x000000027b007824 */ /* 0x000fe200078e020c */
[----:B------:R-:W2:Y:S01]  /*3ecf0*/  LDCU UR8, c[0x0][0x39c] ;  /* 0x00007380ff0877ac */ /* 0x000ea20008000800 */
[----:B------:R-:W4:Y:S01]  /*3ed00*/  LDL.LU R13, [R1+0xb58] ;  /* 0x000b5800010d7983 */ /* 0x000f220000300800 */
[----:B-1----:R-:W-:-:S03]  /*3ed10*/  LEA.HI.X.SX32 R9, R12, R3, 0x1, P6 ;  /* 0x000000030c097211 */ /* 0x002fc600030f0eff */
[----:B------:R-:W4:Y:S01]  /*3ed20*/  LDL.LU R18, [R1+0xb48] ;  /* 0x000b480001127983 */ /* 0x000f220000300800 */
[----:B------:R-:W-:Y:S02]  /*3ed30*/  PRMT R5, R107, 0x7632, R5 ;  /* 0x000076326b057816 */ /* 0x000fe40000000005 */
[----:B------:R-:W-:-:S03]  /*3ed40*/  LEA R4, P6, R0, R2, 0x1 ;  /* 0x0000000200047211 */ /* 0x000fc600078c08ff */
[----:B------:R1:W-:Y:S01]  /*3ed50*/  @P4 STG.E.U16 desc[UR16][R8.64], R5 ;  /* 0x0000000508004986 */ /* 0x0003e2000c101510 */
[----:B---3--:R-:W-:Y:S01]  /*3ed60*/  ISETP.LT.AND P4, PT, R14, UR6, !P0 ;  /* 0x000000060e007c0c */ /* 0x008fe2000c781270 */
[----:B------:R-:W-:Y:S01]  /*3ed70*/  IMAD R10, R123, 0x2, R0 ;  /* 0x000000027b0a7824 */ /* 0x000fe200078e0200 */
[----:B------:R-:W-:Y:S01]  /*3ed80*/  PRMT R11, R112, 0x7632, R11 ;  /* 0x00007632700b7816 */ /* 0x000fe2000000000b */
[----:B------:R-:W3:Y:S01]  /*3ed90*/  LDL.LU R14, [R1+0xcbc] ;  /* 0x000cbc00010e7983 */ /* 0x000ee20000300800 */
[----:B------:R-:W4:Y:S01]  /*3eda0*/  LDCU UR6, c[0x0][0x39c] ;  /* 0x00007380ff0677ac */ /* 0x000f220008000800 */
[----:B-1----:R-:W-:Y:S02]  /*3edb0*/  LEA.HI.X.SX32 R5, R0, R3, 0x1, P6 ;  /* 0x0000000300057211 */ /* 0x002fe400030f0eff */
[----:B------:R-:W-:-:S03]  /*3edc0*/  LEA R6, P6, R10, R2, 0x1 ;  /* 0x000000020a067211 */ /* 0x000fc600078c08ff */
[----:B------:R-:W-:Y:S01]  /*3edd0*/  @P1 STG.E.U16 desc[UR16][R4.64], R112 ;  /* 0x0000007004001986 */ /* 0x000fe2000c101510 */
[----:B------:R-:W-:-:S05]  /*3ede0*/  LEA.HI.X.SX32 R7, R10, R3, 0x1, P6 ;  /* 0x000000030a077211 */ /* 0x000fca00030f0eff */
[----:B------:R1:W-:Y:S01]  /*3edf0*/  @P3 STG.E.U16 desc[UR16][R6.64], R11 ;  /* 0x0000000b06003986 */ /* 0x0003e2000c101510 */
[----:B------:R-:W-:-:S03]  /*3ee00*/  IMAD R0, R123, 0x2, R10 ;  /* 0x000000027b007824 */ /* 0x000fc600078e020a */
[----:B------:R-:W0:Y:S02]  /*3ee10*/  LDS.128 R4, [R122+UR5+0x1000] ;  /* 0x001000057a047984 */ /* 0x000e240008000c00 */
[----:B0-----:R-:W-:Y:S02]  /*3ee20*/  ISETP.LT.AND P1, PT, R15, UR7, !P0 ;  /* 0x000000070f007c0c */ /* 0x001fe4000c721270 */
[----:B--2---:R-:W-:Y:S01]  /*3ee30*/  ISETP.LT.AND P3, PT, R16, UR8, !P0 ;  /* 0x0000000810007c0c */ /* 0x004fe2000c761270 */
[----:B------:R-:W2:Y:S01]  /*3ee40*/  LDL.LU R15, [R1+0xcb0] ;  /* 0x000cb000010f7983 */ /* 0x000ea20000300800 */
[CC--:B------:R-:W-:Y:S01]  /*3ee50*/  LEA R10, P6, R0.reuse, R2.reuse, 0x1 ;  /* 0x00000002000a7211 */ /* 0x0c0fe200078c08ff */
[C---:B------:R-:W-:Y:S01]  /*3ee60*/  IMAD R9, R123.reuse, 0x2, R0 ;  /* 0x000000027b097824 */ /* 0x040fe200078e0200 */
[----:B------:R-:W3:Y:S01]  /*3ee70*/  LDCU UR8, c[0x0][0x39c] ;  /* 0x00007380ff0877ac */ /* 0x000ee20008000800 */
[----:B------:R-:W2:Y:S01]  /*3ee80*/  LDL.LU R16, [R1+0xb54] ;  /* 0x000b540001107983 */ /* 0x000ea20000300800 */
[----:B------:R-:W0:Y:S03]  /*3ee90*/  LDCU UR7, c[0x0][0x39c] ;  /* 0x00007380ff0777ac */ /* 0x000e260008000800 */
[----:B------:R-:W2:Y:S01]  /*3eea0*/  LDL.LU R17, [R1+0xb44] ;  /* 0x000b440001117983 */ /* 0x000ea20000300800 */
[----:B------:R-:W2:Y:S03]  /*3eeb0*/  LDCU UR5, c[0x0][0x39c] ;  /* 0x00007380ff0577ac */ /* 0x000ea60008000800 */
[----:B------:R-:W2:Y:S04]  /*3eec0*/  LDL.LU R23, [R1+0xcb8] ;  /* 0x000cb80001177983 */ /* 0x000ea80000300800 */
[----:B------:R-:W2:Y:S04]  /*3eed0*/  LDL.LU R22, [R1+0xcac] ;  /* 0x000cac0001167983 */ /* 0x000ea80000300800 */
[----:B------:R-:W2:Y:S01]  /*3eee0*/  LDL.LU R21, [R1+0xb50] ;  /* 0x000b500001157983 */ /* 0x000ea20000300800 */
[----:B-1----:R-:W-:Y:S01]  /*3eef0*/  LEA.HI.X.SX32 R11, R0, R3, 0x1, P6 ;  /* 0x00000003000b7211 */ /* 0x002fe200030f0eff */
[----:B------:R-:W-:Y:S01]  /*3ef00*/  IMAD R0, R123, 0x2, R9 ;  /* 0x000000027b007824 */ /* 0x000fe200078e0209 */
[----:B------:R-:W-:-:S04]  /*3ef10*/  LEA R8, P6, R9, R2, 0x1 ;  /* 0x0000000209087211 */ /* 0x000fc800078c08ff */
[-C--:B------:R-:W-:Y:S02]  /*3ef20*/  LEA.HI.X.SX32 R9, R9, R3.reuse, 0x1, P6 ;  /* 0x0000000309097211 */ /* 0x080fe400030f0eff */
[C---:B------:R-:W-:Y:S01]  /*3ef30*/  LEA R12, P6, R0.reuse, R2, 0x1 ;  /* 0x00000002000c7211 */ /* 0x040fe200078c08ff */
[----:B------:R1:W-:Y:S01]  /*3ef40*/  @P5 STG.E.U16 desc[UR16][R10.64], R113 ;  /* 0x000000710a005986 */ /* 0x0003e2000c101510 */
[----:B----4-:R-:W-:Y:S01]  /*3ef50*/  ISETP.LT.AND P5, PT, R13, UR6, !P0 ;  /* 0x000000060d007c0c */ /* 0x010fe2000c7a1270 */
[----:B------:R-:W4:Y:S01]  /*3ef60*/  LDCU UR6, c[0x0][0x39c] ;  /* 0x00007380ff0677ac */ /* 0x000f220008000800 */
[----:B------:R-:W-:Y:S01]  /*3ef70*/  LEA.HI.X.SX32 R13, R0, R3, 0x1, P6 ;  /* 0x00000003000d7211 */ /* 0x000fe200030f0eff */
[----:B------:R-:W-:Y:S01]  /*3ef80*/  IMAD R0, R123, 0x2, R0 ;  /* 0x000000027b007824 */ /* 0x000fe200078e0200 */
[----:B-1----:R-:W-:-:S04]  /*3ef90*/  PRMT R11, R113, 0x7632, R11 ;  /* 0x00007632710b7816 */ /* 0x002fc8000000000b */
[----:B------:R-:W-:Y:S01]  /*3efa0*/  LEA R10, P6, R0, R2, 0x1 ;  /* 0x00000002000a7211 */ /* 0x000fe200078c08ff */
[----:B------:R1:W-:Y:S04]  /*3efb0*/  @P4 STG.E.U16 desc[UR16][R8.64], R11 ;  /* 0x0000000b08004986 */ /* 0x0003e8000c101510 */
[----:B------:R-:W-:Y:S01]  /*3efc0*/  @P1 STG.E.U16 desc[UR16][R12.64], R114 ;  /* 0x000000720c001986 */ /* 0x000fe2000c101510 */
[----:B---3--:R-:W-:Y:S01]  /*3efd0*/  ISETP.LT.AND P1, PT, R14, UR8, !P0 ;  /* 0x000000080e007c0c */ /* 0x008fe2000c721270 */
[----:B------:R-:W-:Y:S01]  /*3efe0*/  IMAD R14, R123, 0x2, R0 ;  /* 0x000000027b0e7824 */ /* 0x000fe200078e0200 */
[----:B0-----:R-:W-:Y:S01]  /*3eff0*/  ISETP.LT.AND P4, PT, R18, UR7, !P0 ;  /* 0x0000000712007c0c */ /* 0x001fe2000c781270 */
[----:B------:R-:W0:Y:S01]  /*3f000*/  LDCU UR7, c[0x0][0x39c] ;  /* 0x00007380ff0777ac */ /* 0x000e220008000800 */
[----:B-1----:R-:W-:-:S02]  /*3f010*/  LEA.HI.X.SX32 R11, R0, R3, 0x1, P6 ;  /* 0x00000003000b7211 */ /* 0x002fc400030f0eff */
[----:B------:R-:W-:Y:S01]  /*3f020*/  PRMT R9, R114, 0x7632, R9 ;  /* 0x0000763272097816 */ /* 0x000fe20000000009 */
[----:B------:R-:W-:Y:S01]  /*3f030*/  IMAD R0, R123, 0x2, R14 ;  /* 0x000000027b007824 */ /* 0x000fe200078e020e */
[----:B------:R-:W-:-:S03]  /*3f040*/  LEA R8, P6, R14, R2, 0x1 ;  /* 0x000000020e087211 */ /* 0x000fc600078c08ff */
[----:B------:R1:W-:Y:S02]  /*3f050*/  @P3 STG.E.U16 desc[UR16][R10.64], R9 ;  /* 0x000000090a003986 */ /* 0x0003e4000c101510 */
[-C--:B-1----:R-:W-:Y:S02]  /*3f060*/  LEA.HI.X.SX32 R9, R14, R3.reuse, 0x1, P6 ;  /* 0x000000030e097211 */ /* 0x082fe400030f0eff */
[C---:B------:R-:W-:Y:S02]  /*3f070*/  LEA R12, P6, R0.reuse, R2, 0x1 ;  /* 0x00000002000c7211 */ /* 0x040fe400078c08ff */
[----:B------:R-:W-:Y:S02]  /*3f080*/  PRMT R11, R115, 0x7632, R11 ;  /* 0x00007632730b7816 */ /* 0x000fe4000000000b */
[----:B------:R-:W-:Y:S01]  /*3f090*/  LEA.HI.X.SX32 R13, R0, R3, 0x1, P6 ;  /* 0x00000003000d7211 */ /* 0x000fe200030f0eff */
[----:B------:R1:W-:Y:S04]  /*3f0a0*/  @P5 STG.E.U16 desc[UR16][R8.64], R115 ;  /* 0x0000007308005986 */ /* 0x0003e8000c101510 */
[----:B------:R3:W-:Y:S01]  /*3f0b0*/  @P4 STG.E.U16 desc[UR16][R12.64], R11 ;  /* 0x0000000b0c004986 */ /* 0x0007e2000c101510 */
[----:B-1----:R-:W-:-:S02]  /*3f0c0*/  PRMT R9, R4, 0x7632, R9 ;  /* 0x0000763204097816 */ /* 0x002fc40000000009 */
[----:B--2---:R-:W-:Y:S01]  /*3f0d0*/  ISETP.LT.AND P3, PT, R15, UR5, !P0 ;  /* 0x000000050f007c0c */ /* 0x004fe2000c761270 */
[C---:B------:R-:W-:Y:S01]  /*3f0e0*/  IMAD R15, R123.reuse, 0x2, R0 ;  /* 0x000000027b0f7824 */ /* 0x040fe200078e0200 */
[----:B------:R-:W1:Y:S03]  /*3f0f0*/  LDCU UR5, c[0x0][0x39c] ;  /* 0x00007380ff0577ac */ /* 0x000e660008000800 */
[C---:B------:R-:W-:Y:S01]  /*3f100*/  IMAD R0, R123.reuse, 0x2, R15 ;  /* 0x000000027b007824 */ /* 0x040fe200078e020f */
[----:B----4-:R-:W-:Y:S01]  /*3f110*/  ISETP.LT.AND P5, PT, R16, UR6, !P0 ;  /* 0x0000000610007c0c */ /* 0x010fe2000c7a1270 */
[----:B------:R-:W2:Y:S02]  /*3f120*/  LDCU UR6, c[0x0][0x39c] ;  /* 0x00007380ff0677ac */ /* 0x000ea40008000800 */
[----:B------:R-:W-:Y:S01]  /*3f130*/  IMAD R16, R123, 0x2, R0 ;  /* 0x000000027b107824 */ /* 0x000fe200078e0200 */
[----:B------:R-:W-:-:S02]  /*3f140*/  LEA R14, P6, R15, R2, 0x1 ;  /* 0x000000020f0e7211 */ /* 0x000fc400078c08ff */
[----:B0-----:R-:W-:Y:S01]  /*3f150*/  ISETP.LT.AND P4, PT, R17, UR7, !P0 ;  /* 0x0000000711007c0c */ /* 0x001fe2000c781270 */
[----:B------:R-:W-:Y:S01]  /*3f160*/  IMAD R17, R123, 0x2, R16 ;  /* 0x000000027b117824 */ /* 0x000fe200078e0210 */
[----:B------:R-:W-:Y:S01]  /*3f170*/  LEA.HI.X.SX32 R15, R15, R3, 0x1, P6 ;  /* 0x000000030f0f7211 */ /* 0x000fe200030f0eff */
[----:B------:R-:W0:Y:S01]  /*3f180*/  LDCU UR7, c[0x0][0x39c] ;  /* 0x00007380ff0777ac */ /* 0x000e220008000800 */
[----:B------:R-:W-:Y:S01]  /*3f190*/  LEA R10, P6, R0, R2, 0x1 ;  /* 0x00000002000a7211 */ /* 0x000fe200078c08ff */
[----:B------:R-:W-:-:S03]  /*3f1a0*/  IMAD R18, R123, 0x2, R17 ;  /* 0x000000027b127824 */ /* 0x000fc600078e0211 */
[----:B---3--:R-:W-:Y:S01]  /*3f1b0*/  LEA.HI.X.SX32 R11, R0, R3, 0x1, P6 ;  /* 0x00000003000b7211 */ /* 0x008fe200030f0eff */
[C---:B------:R-:W-:Y:S01]  /*3f1c0*/  IMAD R0, R123.reuse, 0x2, R18 ;  /* 0x000000027b007824 */ /* 0x040fe200078e0212 */
[----:B------:R3:W-:Y:S01]  /*3f1d0*/  @P1 STG.E.U16 desc[UR16][R14.64], R4 ;  /* 0x000000040e001986 */ /* 0x0007e2000c101510 */
[-C--:B------:R-:W-:Y:S02]  /*3f1e0*/  LEA R8, P1, R16, R2.reuse, 0x1 ;  /* 0x0000000210087211 */ /* 0x080fe400078208ff */
[----:B------:R-:W-:Y:S01]  /*3f1f0*/  IMAD R20, R123, 0x2, R0 ;  /* 0x000000027b147824 */ /* 0x000fe200078e0200 */
[----:B------:R4:W-:Y:S01]  /*3f200*/  @P3 STG.E.U16 desc[UR16][R10.64], R9 ;  /* 0x000000090a003986 */ /* 0x0009e2000c101510 */
[----:B------:R-:W-:-:S04]  /*3f210*/  LEA R12, P3, R17, R2, 0x1 ;  /* 0x00000002110c7211 */ /* 0x000fc800078608ff */
[-C--:B------:R-:W-:Y:S02]  /*3f220*/  LEA.HI.X.SX32 R13, R17, R3.reuse, 0x1, P3 ;  /* 0x00000003110d7211 */ /* 0x080fe400018f0eff */
[-C--:B---3--:R-:W-:Y:S01]  /*3f230*/  LEA R14, P6, R18, R2.reuse, 0x1 ;  /* 0x00000002120e7211 */ /* 0x088fe200078c08ff */
[----:B------:R-:W-:Y:S01]  /*3f240*/  IMAD R4, R123, 0x2, R20 ;  /* 0x000000027b047824 */ /* 0x000fe200078e0214 */
[-C--:B----4-:R-:W-:Y:S02]  /*3f250*/  LEA.HI.X.SX32 R9, R16, R3.reuse, 0x1, P1 ;  /* 0x0000000310097211 */ /* 0x090fe400008f0eff */
[----:B------:R-:W-:Y:S02]  /*3f260*/  LEA R16, P1, R0, R2, 0x1 ;  /* 0x0000000200107211 */ /* 0x000fe400078208ff */
[----:B------:R-:W-:Y:S02]  /*3f270*/  LEA.HI.X.SX32 R15, R18, R3, 0x1, P6 ;  /* 0x00000003120f7211 */ /* 0x000fe400030f0eff */
[----:B-1----:R-:W-:-:S02]  /*3f280*/  ISETP.LT.AND P3, PT, R23, UR5, !P0 ;  /* 0x0000000517007c0c */ /* 0x002fc4000c761270 */
[-C--:B------:R-:W-:Y:S02]  /*3f290*/  LEA.HI.X.SX32 R17, R0, R3.reuse, 0x1, P1 ;  /* 0x0000000300117211 */ /* 0x080fe400008f0eff */
[-C--:B------:R-:W-:Y:S02]  /*3f2a0*/  LEA R18, P6, R4, R2.reuse, 0x1 ;  /* 0x0000000204127211 */ /* 0x080fe400078c08ff */
[----:B--2---:R-:W-:Y:S02]  /*3f2b0*/  ISETP.LT.AND P1, PT, R22, UR6, !P0 ;  /* 0x0000000616007c0c */ /* 0x004fe4000c721270 */
[----:B0-----:R-:W-:Y:S02]  /*3f2c0*/  ISETP.LT.AND P0, PT, R21, UR7, !P0 ;  /* 0x0000000715007c0c */ /* 0x001fe4000c701270 */
[----:B------:R-:W-:Y:S02]  /*3f2d0*/  LEA.HI.X.SX32 R19, R4, R3, 0x1, P6 ;  /* 0x0000000304137211 */ /* 0x000fe400030f0eff */
[----:B------:R-:W-:-:S02]  /*3f2e0*/  LEA R2, P6, R20, R2, 0x1 ;  /* 0x0000000214027211 */ /* 0x000fc400078c08ff */
[----:B------:R-:W-:Y:S01]  /*3f2f0*/  PRMT R0, R5, 0x7632, R0 ;  /* 0x0000763205007816 */ /* 0x000fe20000000000 */
[----:B------:R0:W-:Y:S01]  /*3f300*/  @P5 STG.E.U16 desc[UR16][R8.64], R5 ;  /* 0x0000000508005986 */ /* 0x0001e2000c101510 */
[----:B------:R-:W-:Y:S02]  /*3f310*/  PRMT R4, R6, 0x7632, R4 ;  /* 0x0000763206047816 */ /* 0x000fe40000000004 */
[----:B------:R-:W-:Y:S01]  /*3f320*/  LEA.HI.X.SX32 R3, R20, R3, 0x1, P6 ;  /* 0x0000000314037211 */ /* 0x000fe200030f0eff */
[----:B------:R1:W-:Y:S04]  /*3f330*/  @P4 STG.E.U16 desc[UR16][R12.64], R0 ;  /* 0x000000000c004986 */ /* 0x0003e8000c101510 */
[----:B------:R1:W-:Y:S01]  /*3f340*/  @P3 STG.E.U16 desc[UR16][R14.64], R6 ;  /* 0x000000060e003986 */ /* 0x0003e2000c101510 */
[----:B0-----:R-:W-:-:S03]  /*3f350*/  PRMT R9, R7, 0x7632, R9 ;  /* 0x0000763207097816 */ /* 0x001fc60000000009 */
[----:B------:R1:W-:Y:S04]  /*3f360*/  @P1 STG.E.U16 desc[UR16][R16.64], R4 ;  /* 0x0000000410001986 */ /* 0x0003e8000c101510 */
[----:B------:R1:W-:Y:S04]  /*3f370*/  @P0 STG.E.U16 desc[UR16][R2.64], R7 ;  /* 0x0000000702000986 */ /* 0x0003e8000c101510 */
[----:B------:R1:W-:Y:S01]  /*3f380*/  @P2 STG.E.U16 desc[UR16][R18.64], R9 ;  /* 0x0000000912002986 */ /* 0x0003e2000c101510 */
[----:B------:R-:W-:Y:S06]  /*3f390*/  BAR.SYNC.DEFER_BLOCKING 0x0 ;  /* 0x0000000000007b1d */ /* 0x000fec0000010000 */
[----:B------:R-:W-:Y:S05]  /*3f3a0*/  BRA.U UP0, `(.L_x_13) ;  /* 0x0000000100a07547 */ /* 0x000fea000b800000 */
[----:B------:R-:W0:Y:S01]  /*3f3b0*/  S2UR UR6, SR_CgaCtaId ;  /* 0x00000000000679c3 */ /* 0x000e220000008800 */
[----:B------:R-:W-:Y:S01]  /*3f3c0*/  NOP ;  /* 0x0000000000007918 */ /* 0x000fe20000000000 */
[----:B------:R-:W-:Y:S01]  /*3f3d0*/  UMOV UR5, 0x50 ;  /* 0x0000005000057882 */ /* 0x000fe20000000000 */
[----:B-1----:R-:W-:Y:S02]  /*3f3e0*/  IMAD.U32 R0, RZ, RZ, UR4 ;  /* 0x00000004ff007e24 */ /* 0x002fe4000f8e00ff */
[----:B------:R-:W-:Y:S02]  /*3f3f0*/  IMAD.MOV.U32 R3, RZ, RZ, 0xffff ;  /* 0x0000ffffff037424 */ /* 0x000fe400078e00ff */
[----:B------:R-:W-:Y:S01]  /*3f400*/  IMAD.MOV.U32 R7, RZ, RZ, 0x1 ;  /* 0x00000001ff077424 */ /* 0x000fe200078e00ff */
[----:B------:R-:W-:-:S04]  /*3f410*/  LOP3.LUT R0, R0, 0xffff, RZ, 0xc0, !PT ;  /* 0x0000ffff00007812 */ /* 0x000fc800078ec0ff */
[----:B------:R-:W-:-:S05]  /*3f420*/  SHF.R.U32.HI R0, RZ, 0x5, R0 ;  /* 0x00000005ff007819 */ /* 0x000fca0000011600 */
[----:B------:R-:W-:Y:S01]  /*3f430*/  VIADD R2, R0, 0x10 ;  /* 0x0000001000027836 */ /* 0x000fe20000000000 */
[----:B------:R-:W-:Y:S01]  /*3f440*/  SHF.L.U32 R0, R3, R0, RZ ;  /* 0x0000000003007219 */ /* 0x000fe200000006ff */
[----:B0-----:R-:W-:-:S03]  /*3f450*/  ULEA UR6, UR6, UR5, 0x18 ;  /* 0x0000000506067291 */ /* 0x001fc6000f8ec0ff */
[----:B------:R-:W-:-:S04]  /*3f460*/  SHF.L.U32 R3, R7, R2, RZ ;  /* 0x0000000207037219 */ /* 0x000fc800000006ff */
[----:B------:R-:W-:Y:S02]  /*3f470*/  LOP3.LUT R0, R3, R0, RZ, 0xfc, !PT ;  /* 0x0000000003007212 */ /* 0x000fe400078efcff */
[----:B------:R-:W0:Y:S02]  /*3f480*/  LDS R5, [UR6] ;  /* 0x00000006ff057984 */ /* 0x000e240008000800 */
[C---:B------:R-:W-:Y:S02]  /*3f490*/  LOP3.LUT R2, R0.reuse, 0xffff, RZ, 0xc0, !PT ;  /* 0x0000ffff00027812 */ /* 0x040fe400078ec0ff */
[----:B0-----:R-:W-:-:S04]  /*3f4a0*/  LOP3.LUT R3, R0, 0xffff, R5, 0x80, !PT ;  /* 0x0000ffff00037812 */ /* 0x001fc800078e8005 */
[----:B------:R-:W-:-:S13]  /*3f4b0*/  ISETP.NE.AND P0, PT, R3, R2, PT ;  /* 0x000000020300720c */ /* 0x000fda0003f05270 */
[----:B------:R-:W-:Y:S05]  /*3f4c0*/  @P0 BRA `(.L_x_14) ;  /* 0x0000000000500947 */ /* 0x000fea0003800000 */
[----:B------:R-:W-:Y:S02]  /*3f4d0*/  SHF.R.U32.HI R5, RZ, 0x10, R5 ;  /* 0x00000010ff057819 */ /* 0x000fe40000011605 */
[----:B------:R-:W-:-:S04]  /*3f4e0*/  SHF.R.U32.HI R2, RZ, 0x10, R0 ;  /* 0x00000010ff027819 */ /* 0x000fc80000011600 */
[----:B------:R-:W-:-:S04]  /*3f4f0*/  LOP3.LUT R5, R5, R2, RZ, 0xc0, !PT ;  /* 0x0000000205057212 */ /* 0x000fc800078ec0ff */
[----:B------:R-:W-:-:S13]  /*3f500*/  ISETP.NE.AND P0, PT, R5, R2, PT ;  /* 0x000000020500720c */ /* 0x000fda0003f05270 */
[----:B------:R-:W-:Y:S05]  /*3f510*/  @P0 BRA `(.L_x_15) ;  /* 0x0000000000300947 */ /* 0x000fea0003800000 */
[----:B------:R-:W-:Y:S01]  /*3f520*/  R2UR UR4, R0 ;  /* 0x00000000000472ca */ /* 0x000fe200000e0000 */
[----:B------:R-:W-:Y:S01]  /*3f530*/  VOTEU.ANY UR5, UPT, PT ;  /* 0x0000000000057886 */ /* 0x000fe200038e0100 */
[----:B------:R-:W0:Y:S01]  /*3f540*/  S2R R0, SR_LANEID ;  /* 0x0000000000007919 */ /* 0x000e220000000000 */
[----:B------:R-:W-:-:S10]  /*3f550*/  UFLO.U32 UR5, UR5 ;  /* 0x00000005000572bd */ /* 0x000fd400080e0000 */
[----:B------:R-:W-:-:S06]  /*3f560*/  ULOP3.LUT UR4, URZ, UR4, URZ, 0x33, !UPT ;  /* 0x00000004ff047292 */ /* 0x000fcc000f8e33ff */
[----:B------:R-:W-:-:S04]  /*3f570*/  IMAD.U32 R2, RZ, RZ, UR4 ;  /* 0x00000004ff027e24 */ /* 0x000fc8000f8e00ff */
[----:B------:R-:W1:Y:S02]  /*3f580*/  REDUX UR7, R2 ;  /* 0x00000000020773c4 */ /* 0x000e640000000000 */
[----:B------:R2:W-:Y:S01]  /*3f590*/  UTCATOMSWS.AND URZ, UR4 ;  /* 0x0000000400ff79e3 */ /* 0x0005e20008000000 */
[----:B0-----:R-:W-:Y:S01]  /*3f5a0*/  ISETP.EQ.U32.AND P0, PT, R0, UR5, PT ;  /* 0x0000000500007c0c */ /* 0x001fe2000bf02070 */
[----:B-1----:R-:W-:-:S12]  /*3f5b0*/  IMAD.U32 R0, RZ, RZ, UR7 ;  /* 0x00000007ff007e24 */ /* 0x002fd8000f8e00ff */
[----:B------:R2:W-:Y:S01]  /*3f5c0*/  @P0 ATOMS.AND RZ, [UR6], R0 ;  /* 0x00000000ffff098c */ /* 0x0005e2000a800006 */
[----:B------:R-:W-:Y:S05]  /*3f5d0*/  BRA `(.L_x_13) ;  /* 0x0000000000147947 */ /* 0x000fea0003800000 */
.L_x_15:
[----:B------:R-:W-:-:S07]  /*3f5e0*/  MOV R2, 0x3f600 ;  /* 0x0003f60000027802 */ /* 0x000fce0000000f00 */
[----:B------:R-:W-:Y:S05]  /*3f5f0*/  CALL.REL.NOINC `($__internal_0_$__cuda_sm10x_tcgen05_guardrail_trap_col_being_dealloced_not_returned_by_alloc) ;  /* 0x00000000002c7944 */ /* 0x000fea0003c00000 */
[----:B------:R-:W-:Y:S05]  /*3f600*/  BRA `(.L_x_13) ;  /* 0x0000000000087947 */ /* 0x000fea0003800000 */
.L_x_14:
[----:B------:R-:W-:-:S07]  /*3f610*/  MOV R2, 0x3f630 ;  /* 0x0003f63000027802 */ /* 0x000fce0000000f00 */
[----:B------:R-:W-:Y:S05]  /*3f620*/  CALL.REL.NOINC `($__internal_2_$__cuda_sm10x_tcgen05_guardrail_trap_unallocated_columns_being_dealloced) ;  /* 0x0000000000387944 */ /* 0x000fea0003c00000 */
.L_x_13:
[----:B------:R-:W-:Y:S01]  /*3f630*/  NOP ;  /* 0x0000000000007918 */ /* 0x000fe20000000000 */
[----:B--2---:R-:W-:Y:S05]  /*3f640*/  EXIT ;  /* 0x000000000000794d */ /* 0x004fea0003800000 */
.L_x_8:
[----:B------:R-:W0:Y:S02]  /*3f650*/  SYNCS.PHASECHK.TRANS64.TRYWAIT P3, [UR77], R5 ;  /* 0x00000005ff0075a7 */ /* 0x000e24000806114d */
[----:B0-----:R-:W-:Y:S05]  /*3f660*/  @!P3 BRA `(.L_x_8) ;  /* 0xfffffffc00f8b947 */ /* 0x001fea000383ffff */
[----:B------:R-:W-:Y:S05]  /*3f670*/  BRA `(.L_x_16) ;  /* 0xfffffeb000b07947 */ /* 0x000fea000383ffff */
.L_x_12:
[----:B------:R-:W0:Y:S02]  /*3f680*/  SYNCS.PHASECHK.TRANS64.TRYWAIT P0, [UR77], R3 ;  /* 0x00000003ff0075a7 */ /* 0x000e24000800114d */
[----:B0-----:R-:W-:Y:S05]  /*3f690*/  @!P0 BRA `(.L_x_12) ;  /* 0xfffffffc00f88947 */ /* 0x001fea000383ffff */
[----:B------:R-:W-:Y:S05]  /*3f6a0*/  BRA `(.L_x_11) ;  /* 0xffffff5800387947 */ /* 0x000fea000383ffff */
        .weak           $__internal_0_$__cuda_sm10x_tcgen05_guardrail_trap_col_being_dealloced_not_returned_by_alloc
        .type           $__internal_0_$__cuda_sm10x_tcgen05_guardrail_trap_col_being_dealloced_not_returned_by_alloc,@function
        .size           $__internal_0_$__cuda_sm10x_tcgen05_guardrail_trap_col_being_dealloced_not_returned_by_alloc,($__internal_1_$__cuda_sm10x_tcgen05_guardrail_trap_phase_invalid_during_alloc - $__internal_0_$__cuda_sm10x_tcgen05_guardrail_trap_col_being_dealloced_not_returned_by_alloc)
$__internal_0_$__cuda_sm10x_tcgen05_guardrail_trap_col_being_dealloced_not_returned_by_alloc:
[----:B------:R-:W-:Y:S05]  /*3f6b0*/  BPT.TRAP 0x1 ;  /* 0x000000040000795c */ /* 0x000fea0000300000 */
[----:B------:R-:W-:-:S04]  /*3f6c0*/  IMAD.MOV.U32 R3, RZ, RZ, 0x0 ;  /* 0x00000000ff037424 */ /* 0x000fc800078e00ff */
[----:B------:R-:W-:Y:S05]  /*3f6d0*/  RET.REL.NODEC R2 `(matmul_kernel) ;  /* 0xfffffc0802487950 */ /* 0x000fea0003c3ffff */
        .weak           $__internal_1_$__cuda_sm10x_tcgen05_guardrail_trap_phase_invalid_during_alloc
        .type           $__internal_1_$__cuda_sm10x_tcgen05_guardrail_trap_phase_invalid_during_alloc,@function
        .size           $__internal_1_$__cuda_sm10x_tcgen05_guardrail_trap_phase_invalid_during_alloc,($__internal_2_$__cuda_sm10x_tcgen05_guardrail_trap_unallocated_columns_being_dealloced - $__internal_1_$__cuda_sm10x_tcgen05_guardrail_trap_phase_invalid_during_alloc)
$__internal_1_$__cuda_sm10x_tcgen05_guardrail_trap_phase_invalid_during_alloc:
[----:B------:R-:W-:Y:S05]  /*3f6e0*/  BPT.TRAP 0x1 ;  /* 0x000000040000795c */ /* 0x000fea0000300000 */
[----:B------:R-:W-:-:S04]  /*3f6f0*/  IMAD.MOV.U32 R3, RZ, RZ, 0x0 ;  /* 0x00000000ff037424 */ /* 0x000fc800078e00ff */
[----:B------:R-:W-:Y:S05]  /*3f700*/  RET.REL.NODEC R2 `(matmul_kernel) ;  /* 0xfffffc08023c7950 */ /* 0x000fea0003c3ffff */
        .weak           $__internal_2_$__cuda_sm10x_tcgen05_guardrail_trap_unallocated_columns_being_dealloced
        .type           $__internal_2_$__cuda_sm10x_tcgen05_guardrail_trap_unallocated_columns_being_dealloced,@function
        .size           $__internal_2_$__cuda_sm10x_tcgen05_guardrail_trap_unallocated_columns_being_dealloced,(.L_x_20 - $__internal_2_$__cuda_sm10x_tcgen05_guardrail_trap_unallocated_columns_being_dealloced)
$__internal_2_$__cuda_sm10x_tcgen05_guardrail_trap_unallocated_columns_being_dealloced:
[----:B------:R-:W-:Y:S05]  /*3f710*/  BPT.TRAP 0x1 ;  /* 0x000000040000795c */ /* 0x000fea0000300000 */
[----:B------:R-:W-:-:S04]  /*3f720*/  IMAD.MOV.U32 R3, RZ, RZ, 0x0 ;  /* 0x00000000ff037424 */ /* 0x000fc800078e00ff */
[----:B------:R-:W-:Y:S05]  /*3f730*/  RET.REL.NODEC R2 `(matmul_kernel) ;  /* 0xfffffc0802307950 */ /* 0x000fea0003c3ffff */
.L_x_17:
[----:B------:R-:W-:-:S00]  /*3f740*/  BRA `(.L_x_17) ;  /* 0xfffffffc00fc7947 */ /* 0x000fc0000383ffff */
[----:B------:R-:W-:-:S00]  /*3f750*/  NOP ;  /* 0x0000000000007918 */ /* 0x000fc00000000000 */
        /* <DEDUP_REMOVED lines=10> */
.L_x_20:


//--------------------- .nv.shared.matmul_kernel  --------------------------
	.section	.nv.shared.matmul_kernel,"aw",@nobits
	.sectionflags	@""
	.align	16
	.zero		1024


//--------------------- .nv.shared.reserved.0     --------------------------
	.section	.nv.shared.reserved.0,"aw",@nobits
	.align	8
	.weak		__nv_reservedSMEM_offset_0_alias
	.size		__nv_reservedSMEM_offset_0_alias, 0, 64
	.other		__nv_reservedSMEM_offset_0_alias,@"STO_CUDA_RESERVED_SHARED STV_DEFAULT"
__nv_reservedSMEM_offset_0_alias:
	.zero		0
.nv.shared.reserved.0:
	.zero		64
	.weak		__nv_reservedSMEM_allocation_phase
	.type		__nv_reservedSMEM_allocation_phase,@object
	.size		__nv_reservedSMEM_allocation_phase,(.L_0 - __nv_reservedSMEM_allocation_phase)
__nv_reservedSMEM_allocation_phase:
	.zero		1
.L_0:
	.zero		7
	.weak		__nv_reservedSMEM_devtool_atexit_pc
	.type		__nv_reservedSMEM_devtool_atexit_pc,@object
	.size		__nv_reservedSMEM_devtool_atexit_pc,(__nv_reservedSMEM_allocation_mask - __nv_reservedSMEM_devtool_atexit_pc)
__nv_reservedSMEM_devtool_atexit_pc:
	.zero		8
	.weak		__nv_reservedSMEM_allocation_mask
	.type		__nv_reservedSMEM_allocation_mask,@object
	.size		__nv_reservedSMEM_allocation_mask,(.L_2 - __nv_reservedSMEM_allocation_mask)
__nv_reservedSMEM_allocation_mask:
	.zero		4
.L_2:


//--------------------- .nv.constant0.matmul_kernel --------------------------
	.section	.nv.constant0.matmul_kernel,"a",@progbits
	.sectionflags	@""
	.align	4
.nv.constant0.matmul_kernel:
	.zero		976


//--------------------- SYMBOLS --------------------------

	.type		.nv.reservedSmem.offset0,@object
	.size		.nv.reservedSmem.offset0,0x4
	.type		.nv.reservedSmem.cap,@object
	.size		.nv.reservedSmem.cap,0x4
